//
// Generated by NVIDIA NVVM Compiler
//
// Compiler Build ID: CL-36424714
// Cuda compilation tools, release 13.0, V13.0.88
// Based on NVVM 20.0.0
//

.version 9.0
.target sm_100
.address_size 64

	// .globl	_Z22rotate_iou_kernel_evalllPKfS0_Pfi
// _ZZ22rotate_iou_kernel_evalllPKfS0_PfiE11block_boxes has been demoted
// _ZZ22rotate_iou_kernel_evalllPKfS0_PfiE12block_qboxes has been demoted
.global .align 4 .b8 __cudart_i2opi_f[24] = {65, 144, 67, 60, 153, 149, 98, 219, 192, 221, 52, 245, 209, 87, 39, 252, 41, 21, 68, 78, 110, 131, 249, 162};

.visible .entry _Z22rotate_iou_kernel_evalllPKfS0_Pfi(
	.param .u64 _Z22rotate_iou_kernel_evalllPKfS0_Pfi_param_0,
	.param .u64 _Z22rotate_iou_kernel_evalllPKfS0_Pfi_param_1,
	.param .u64 .ptr .align 1 _Z22rotate_iou_kernel_evalllPKfS0_Pfi_param_2,
	.param .u64 .ptr .align 1 _Z22rotate_iou_kernel_evalllPKfS0_Pfi_param_3,
	.param .u64 .ptr .align 1 _Z22rotate_iou_kernel_evalllPKfS0_Pfi_param_4,
	.param .u32 _Z22rotate_iou_kernel_evalllPKfS0_Pfi_param_5
)
{
	.local .align 16 .b8 	__local_depot0[128];
	.reg .b64 	%SP;
	.reg .b64 	%SPL;
	.reg .pred 	%p<263>;
	.reg .b32 	%r<354>;
	.reg .b32 	%f<1316>;
	.reg .b64 	%rd<192>;
	.reg .b64 	%fd<9>;
	// demoted variable
	.shared .align 4 .b8 _ZZ22rotate_iou_kernel_evalllPKfS0_PfiE11block_boxes[1280];
	// demoted variable
	.shared .align 4 .b8 _ZZ22rotate_iou_kernel_evalllPKfS0_PfiE12block_qboxes[1280];
	mov.u64 	%SPL, __local_depot0;
	ld.param.u64 	%rd34, [_Z22rotate_iou_kernel_evalllPKfS0_Pfi_param_0];
	ld.param.u64 	%rd30, [_Z22rotate_iou_kernel_evalllPKfS0_Pfi_param_1];
	ld.param.u64 	%rd31, [_Z22rotate_iou_kernel_evalllPKfS0_Pfi_param_2];
	ld.param.u64 	%rd32, [_Z22rotate_iou_kernel_evalllPKfS0_Pfi_param_3];
	add.u64 	%rd1, %SPL, 0;
	add.u64 	%rd2, %SPL, 0;
	add.u64 	%rd3, %SPL, 0;
	add.u64 	%rd4, %SPL, 0;
	add.u64 	%rd5, %SPL, 0;
	add.u64 	%rd6, %SPL, 64;
	mov.u32 	%r137, %ctaid.x;
	mov.u32 	%r138, %ctaid.y;
	mov.u32 	%r1, %tid.x;
	mul.wide.u32 	%rd7, %r137, 64;
	sub.s64 	%rd41, %rd34, %rd7;
	min.s64 	%rd42, %rd41, 64;
	cvt.u32.u64 	%r2, %rd42;
	shl.b32 	%r139, %r138, 6;
	cvt.u64.u32 	%rd8, %r139;
	sub.s64 	%rd43, %rd30, %rd8;
	min.s64 	%rd44, %rd43, 64;
	cvt.u32.u64 	%r3, %rd44;
	add.s32 	%r4, %r139, %r1;
	shl.b32 	%r5, %r137, 6;
	setp.ge.s32 	%p2, %r1, %r3;
	@%p2 bra 	$L__BB0_2;
	cvta.to.global.u64 	%rd45, %rd32;
	mul.lo.s32 	%r140, %r4, 5;
	mul.wide.u32 	%rd46, %r140, 4;
	add.s64 	%rd47, %rd45, %rd46;
	ld.global.f32 	%f177, [%rd47];
	mov.u32 	%r141, _ZZ22rotate_iou_kernel_evalllPKfS0_PfiE12block_qboxes;
	mad.lo.s32 	%r142, %r1, 20, %r141;
	st.shared.f32 	[%r142], %f177;
	ld.global.f32 	%f178, [%rd47+4];
	st.shared.f32 	[%r142+4], %f178;
	ld.global.f32 	%f179, [%rd47+8];
	st.shared.f32 	[%r142+8], %f179;
	ld.global.f32 	%f180, [%rd47+12];
	st.shared.f32 	[%r142+12], %f180;
	ld.global.f32 	%f181, [%rd47+16];
	st.shared.f32 	[%r142+16], %f181;
$L__BB0_2:
	setp.ge.s32 	%p3, %r1, %r2;
	mov.u32 	%r143, _ZZ22rotate_iou_kernel_evalllPKfS0_PfiE11block_boxes;
	mad.lo.s32 	%r6, %r1, 20, %r143;
	@%p3 bra 	$L__BB0_4;
	add.s32 	%r144, %r5, %r1;
	mul.lo.s32 	%r145, %r144, 5;
	cvta.to.global.u64 	%rd48, %rd31;
	mul.wide.u32 	%rd49, %r145, 4;
	add.s64 	%rd50, %rd48, %rd49;
	ld.global.f32 	%f182, [%rd50];
	st.shared.f32 	[%r6], %f182;
	ld.global.f32 	%f183, [%rd50+4];
	st.shared.f32 	[%r6+4], %f183;
	ld.global.f32 	%f184, [%rd50+8];
	st.shared.f32 	[%r6+8], %f184;
	ld.global.f32 	%f185, [%rd50+12];
	st.shared.f32 	[%r6+12], %f185;
	ld.global.f32 	%f186, [%rd50+16];
	st.shared.f32 	[%r6+16], %f186;
$L__BB0_4:
	setp.ge.s32 	%p4, %r1, %r2;
	bar.sync 	0;
	setp.lt.s32 	%p5, %r3, 1;
	or.pred  	%p6, %p4, %p5;
	@%p6 bra 	$L__BB0_149;
	cvt.u64.u32 	%rd51, %r1;
	add.s64 	%rd52, %rd7, %rd51;
	mad.lo.s64 	%rd9, %rd52, %rd30, %rd8;
	ld.shared.f32 	%f187, [%r6+8];
	ld.shared.f32 	%f188, [%r6+12];
	mul.f32 	%f1, %f187, %f188;
	ld.shared.f32 	%f189, [%r6+16];
	mul.f32 	%f190, %f189, 0f3F22F983;
	cvt.rni.s32.f32 	%r147, %f190;
	cvt.rn.f32.s32 	%f191, %r147;
	fma.rn.f32 	%f192, %f191, 0fBFC90FDA, %f189;
	fma.rn.f32 	%f193, %f191, 0fB3A22168, %f192;
	fma.rn.f32 	%f194, %f191, 0fA7C234C5, %f193;
	abs.f32 	%f195, %f189;
	setp.ltu.f32 	%p7, %f195, 0f47CE4780;
	setp.eq.f32 	%p8, %f195, 0f7F800000;
	mov.b32 	%r7, %f189;
	shr.u32 	%r148, %r7, 23;
	and.b32  	%r8, %r148, 31;
	mov.f32 	%f196, 0f00000000;
	mul.rn.f32 	%f197, %f189, %f196;
	ld.shared.f32 	%f2, [%r6];
	ld.shared.f32 	%f3, [%r6+4];
	mul.f32 	%f4, %f187, 0fBF000000;
	mul.f32 	%f5, %f187, 0f3F000000;
	mul.f32 	%f6, %f188, 0fBF000000;
	mul.f32 	%f7, %f188, 0f3F000000;
	or.pred  	%p1, %p7, %p8;
	selp.b32 	%r9, %r147, 0, %p7;
	selp.f32 	%f8, %f194, %f197, %p7;
	mov.b32 	%r302, 0;
$L__BB0_6:
	mov.u32 	%r149, _ZZ22rotate_iou_kernel_evalllPKfS0_PfiE12block_qboxes;
	mad.lo.s32 	%r11, %r302, 20, %r149;
	ld.shared.f32 	%f9, [%r11+8];
	ld.shared.f32 	%f10, [%r11+12];
	mul.f32 	%f11, %f9, %f10;
	ld.shared.f32 	%f12, [%r11+16];
	mul.f32 	%f198, %f12, 0f3F22F983;
	cvt.rni.s32.f32 	%r310, %f198;
	cvt.rn.f32.s32 	%f199, %r310;
	fma.rn.f32 	%f200, %f199, 0fBFC90FDA, %f12;
	fma.rn.f32 	%f201, %f199, 0fB3A22168, %f200;
	fma.rn.f32 	%f1290, %f199, 0fA7C234C5, %f201;
	abs.f32 	%f14, %f12;
	setp.ltu.f32 	%p9, %f14, 0f47CE4780;
	mov.u32 	%r306, %r310;
	mov.f32 	%f1289, %f1290;
	@%p9 bra 	$L__BB0_14;
	setp.neu.f32 	%p10, %f14, 0f7F800000;
	@%p10 bra 	$L__BB0_9;
	mov.f32 	%f204, 0f00000000;
	mul.rn.f32 	%f1289, %f12, %f204;
	mov.b32 	%r306, 0;
	bra.uni 	$L__BB0_14;
$L__BB0_9:
	mov.b32 	%r13, %f12;
	shl.b32 	%r151, %r13, 8;
	or.b32  	%r14, %r151, -2147483648;
	mov.b64 	%rd188, 0;
	mov.b32 	%r303, 0;
	mov.u64 	%rd186, __cudart_i2opi_f;
	mov.u64 	%rd187, %rd5;
$L__BB0_10:
	.pragma "nounroll";
	ld.global.nc.u32 	%r152, [%rd186];
	mad.wide.u32 	%rd55, %r152, %r14, %rd188;
	shr.u64 	%rd188, %rd55, 32;
	st.local.u32 	[%rd187], %rd55;
	add.s32 	%r303, %r303, 1;
	add.s64 	%rd187, %rd187, 4;
	add.s64 	%rd186, %rd186, 4;
	setp.ne.s32 	%p11, %r303, 6;
	@%p11 bra 	$L__BB0_10;
	shr.u32 	%r153, %r13, 23;
	st.local.u32 	[%rd5+24], %rd188;
	and.b32  	%r17, %r153, 31;
	and.b32  	%r154, %r153, 224;
	add.s32 	%r155, %r154, -128;
	shr.u32 	%r156, %r155, 5;
	mul.wide.u32 	%rd56, %r156, 4;
	sub.s64 	%rd16, %rd5, %rd56;
	ld.local.u32 	%r304, [%rd16+24];
	ld.local.u32 	%r305, [%rd16+20];
	setp.eq.s32 	%p12, %r17, 0;
	@%p12 bra 	$L__BB0_13;
	shf.l.wrap.b32 	%r304, %r305, %r304, %r17;
	ld.local.u32 	%r157, [%rd16+16];
	shf.l.wrap.b32 	%r305, %r157, %r305, %r17;
$L__BB0_13:
	shr.u32 	%r158, %r304, 30;
	shf.l.wrap.b32 	%r159, %r305, %r304, 2;
	shl.b32 	%r160, %r305, 2;
	shr.u32 	%r161, %r159, 31;
	add.s32 	%r162, %r161, %r158;
	neg.s32 	%r163, %r162;
	setp.lt.s32 	%p13, %r13, 0;
	selp.b32 	%r306, %r163, %r162, %p13;
	xor.b32  	%r164, %r159, %r13;
	shr.s32 	%r165, %r159, 31;
	xor.b32  	%r166, %r165, %r159;
	xor.b32  	%r167, %r165, %r160;
	cvt.u64.u32 	%rd57, %r166;
	shl.b64 	%rd58, %rd57, 32;
	cvt.u64.u32 	%rd59, %r167;
	or.b64  	%rd60, %rd58, %rd59;
	cvt.rn.f64.s64 	%fd1, %rd60;
	mul.f64 	%fd2, %fd1, 0d3BF921FB54442D19;
	cvt.rn.f32.f64 	%f202, %fd2;
	neg.f32 	%f203, %f202;
	setp.lt.s32 	%p14, %r164, 0;
	selp.f32 	%f1289, %f203, %f202, %p14;
$L__BB0_14:
	setp.ltu.f32 	%p15, %f14, 0f47CE4780;
	add.s32 	%r169, %r306, 1;
	mul.rn.f32 	%f205, %f1289, %f1289;
	and.b32  	%r170, %r306, 1;
	setp.eq.b32 	%p16, %r170, 1;
	selp.f32 	%f206, %f1289, 0f3F800000, %p16;
	fma.rn.f32 	%f207, %f205, %f206, 0f00000000;
	fma.rn.f32 	%f208, %f205, 0f37CBAC00, 0fBAB607ED;
	selp.f32 	%f209, 0fB94D4153, %f208, %p16;
	selp.f32 	%f210, 0f3C0885E4, 0f3D2AAABB, %p16;
	fma.rn.f32 	%f211, %f209, %f205, %f210;
	selp.f32 	%f212, 0fBE2AAAA8, 0fBEFFFFFF, %p16;
	fma.rn.f32 	%f213, %f211, %f205, %f212;
	fma.rn.f32 	%f214, %f213, %f207, %f206;
	and.b32  	%r171, %r169, 2;
	setp.eq.s32 	%p17, %r171, 0;
	mov.f32 	%f215, 0f00000000;
	sub.f32 	%f216, %f215, %f214;
	selp.f32 	%f18, %f214, %f216, %p17;
	@%p15 bra 	$L__BB0_22;
	setp.neu.f32 	%p18, %f14, 0f7F800000;
	@%p18 bra 	$L__BB0_17;
	mov.f32 	%f219, 0f00000000;
	mul.rn.f32 	%f1290, %f12, %f219;
	mov.b32 	%r310, 0;
	bra.uni 	$L__BB0_22;
$L__BB0_17:
	mov.b32 	%r26, %f12;
	shl.b32 	%r173, %r26, 8;
	or.b32  	%r27, %r173, -2147483648;
	mov.b64 	%rd189, 0;
	mov.b32 	%r307, 0;
$L__BB0_18:
	.pragma "nounroll";
	mul.wide.u32 	%rd62, %r307, 4;
	mov.u64 	%rd63, __cudart_i2opi_f;
	add.s64 	%rd64, %rd63, %rd62;
	ld.global.nc.u32 	%r174, [%rd64];
	mad.wide.u32 	%rd65, %r174, %r27, %rd189;
	shr.u64 	%rd189, %rd65, 32;
	add.s64 	%rd66, %rd4, %rd62;
	st.local.u32 	[%rd66], %rd65;
	add.s32 	%r307, %r307, 1;
	setp.ne.s32 	%p19, %r307, 6;
	@%p19 bra 	$L__BB0_18;
	shr.u32 	%r175, %r26, 23;
	st.local.u32 	[%rd4+24], %rd189;
	and.b32  	%r30, %r175, 31;
	and.b32  	%r176, %r175, 224;
	add.s32 	%r177, %r176, -128;
	shr.u32 	%r178, %r177, 5;
	mul.wide.u32 	%rd67, %r178, 4;
	sub.s64 	%rd19, %rd4, %rd67;
	ld.local.u32 	%r308, [%rd19+24];
	ld.local.u32 	%r309, [%rd19+20];
	setp.eq.s32 	%p20, %r30, 0;
	@%p20 bra 	$L__BB0_21;
	shf.l.wrap.b32 	%r308, %r309, %r308, %r30;
	ld.local.u32 	%r179, [%rd19+16];
	shf.l.wrap.b32 	%r309, %r179, %r309, %r30;
$L__BB0_21:
	shr.u32 	%r180, %r308, 30;
	shf.l.wrap.b32 	%r181, %r309, %r308, 2;
	shl.b32 	%r182, %r309, 2;
	shr.u32 	%r183, %r181, 31;
	add.s32 	%r184, %r183, %r180;
	neg.s32 	%r185, %r184;
	setp.lt.s32 	%p21, %r26, 0;
	selp.b32 	%r310, %r185, %r184, %p21;
	xor.b32  	%r186, %r181, %r26;
	shr.s32 	%r187, %r181, 31;
	xor.b32  	%r188, %r187, %r181;
	xor.b32  	%r189, %r187, %r182;
	cvt.u64.u32 	%rd68, %r188;
	shl.b64 	%rd69, %rd68, 32;
	cvt.u64.u32 	%rd70, %r189;
	or.b64  	%rd71, %rd69, %rd70;
	cvt.rn.f64.s64 	%fd3, %rd71;
	mul.f64 	%fd4, %fd3, 0d3BF921FB54442D19;
	cvt.rn.f32.f64 	%f217, %fd4;
	neg.f32 	%f218, %f217;
	setp.lt.s32 	%p22, %r186, 0;
	selp.f32 	%f1290, %f218, %f217, %p22;
$L__BB0_22:
	shl.b32 	%r191, %r7, 8;
	or.b32  	%r39, %r191, -2147483648;
	sub.s32 	%r40, 32, %r8;
	mul.rn.f32 	%f220, %f1290, %f1290;
	and.b32  	%r192, %r310, 1;
	setp.eq.b32 	%p23, %r192, 1;
	selp.f32 	%f221, 0f3F800000, %f1290, %p23;
	fma.rn.f32 	%f222, %f220, %f221, 0f00000000;
	fma.rn.f32 	%f223, %f220, 0f37CBAC00, 0fBAB607ED;
	selp.f32 	%f224, %f223, 0fB94D4153, %p23;
	selp.f32 	%f225, 0f3D2AAABB, 0f3C0885E4, %p23;
	fma.rn.f32 	%f226, %f224, %f220, %f225;
	selp.f32 	%f227, 0fBEFFFFFF, 0fBE2AAAA8, %p23;
	fma.rn.f32 	%f228, %f226, %f220, %f227;
	fma.rn.f32 	%f229, %f228, %f222, %f221;
	and.b32  	%r193, %r310, 2;
	setp.eq.s32 	%p24, %r193, 0;
	mov.f32 	%f230, 0f00000000;
	sub.f32 	%f231, %f230, %f229;
	selp.f32 	%f232, %f229, %f231, %p24;
	ld.shared.f32 	%f233, [%r11];
	ld.shared.f32 	%f234, [%r11+4];
	mul.f32 	%f235, %f9, 0fBF000000;
	mul.f32 	%f236, %f9, 0f3F000000;
	mul.f32 	%f237, %f10, 0fBF000000;
	mul.f32 	%f238, %f10, 0f3F000000;
	mul.f32 	%f239, %f232, %f237;
	fma.rn.f32 	%f240, %f18, %f235, %f239;
	add.f32 	%f22, %f233, %f240;
	mul.f32 	%f241, %f18, %f237;
	mul.f32 	%f242, %f232, %f235;
	sub.f32 	%f243, %f241, %f242;
	add.f32 	%f23, %f234, %f243;
	mul.f32 	%f244, %f232, %f238;
	fma.rn.f32 	%f245, %f18, %f235, %f244;
	add.f32 	%f24, %f233, %f245;
	mul.f32 	%f246, %f18, %f238;
	sub.f32 	%f247, %f246, %f242;
	add.f32 	%f25, %f234, %f247;
	fma.rn.f32 	%f248, %f18, %f236, %f244;
	add.f32 	%f26, %f233, %f248;
	mul.f32 	%f249, %f232, %f236;
	sub.f32 	%f250, %f246, %f249;
	add.f32 	%f27, %f234, %f250;
	fma.rn.f32 	%f251, %f18, %f236, %f239;
	add.f32 	%f28, %f233, %f251;
	sub.f32 	%f252, %f241, %f249;
	add.f32 	%f29, %f234, %f252;
	mov.u32 	%r314, %r9;
	mov.f32 	%f1291, %f8;
	@%p1 bra 	$L__BB0_28;
	mov.b64 	%rd190, 0;
	mov.b32 	%r311, 0;
$L__BB0_24:
	.pragma "nounroll";
	mul.wide.u32 	%rd73, %r311, 4;
	mov.u64 	%rd74, __cudart_i2opi_f;
	add.s64 	%rd75, %rd74, %rd73;
	ld.global.nc.u32 	%r195, [%rd75];
	mad.wide.u32 	%rd76, %r195, %r39, %rd190;
	shr.u64 	%rd190, %rd76, 32;
	add.s64 	%rd77, %rd3, %rd73;
	st.local.u32 	[%rd77], %rd76;
	add.s32 	%r311, %r311, 1;
	setp.ne.s32 	%p25, %r311, 6;
	@%p25 bra 	$L__BB0_24;
	setp.eq.s32 	%p26, %r8, 0;
	st.local.u32 	[%rd3+24], %rd190;
	shr.u32 	%r196, %r7, 23;
	and.b32  	%r197, %r196, 224;
	add.s32 	%r198, %r197, -128;
	shr.u32 	%r199, %r198, 5;
	mul.wide.u32 	%rd78, %r199, 4;
	sub.s64 	%rd22, %rd3, %rd78;
	ld.local.u32 	%r312, [%rd22+24];
	ld.local.u32 	%r313, [%rd22+20];
	@%p26 bra 	$L__BB0_27;
	shl.b32 	%r200, %r312, %r8;
	shr.u32 	%r201, %r313, %r40;
	add.s32 	%r312, %r201, %r200;
	shl.b32 	%r202, %r313, %r8;
	ld.local.u32 	%r203, [%rd22+16];
	shr.u32 	%r204, %r203, %r40;
	add.s32 	%r313, %r204, %r202;
$L__BB0_27:
	setp.lt.s32 	%p27, %r7, 0;
	shr.u32 	%r205, %r312, 30;
	shf.l.wrap.b32 	%r206, %r313, %r312, 2;
	shl.b32 	%r207, %r313, 2;
	shr.u32 	%r208, %r206, 31;
	add.s32 	%r209, %r208, %r205;
	neg.s32 	%r210, %r209;
	selp.b32 	%r314, %r210, %r209, %p27;
	xor.b32  	%r211, %r206, %r7;
	shr.s32 	%r212, %r206, 31;
	xor.b32  	%r213, %r212, %r206;
	xor.b32  	%r214, %r212, %r207;
	cvt.u64.u32 	%rd79, %r213;
	shl.b64 	%rd80, %rd79, 32;
	cvt.u64.u32 	%rd81, %r214;
	or.b64  	%rd82, %rd80, %rd81;
	cvt.rn.f64.s64 	%fd5, %rd82;
	mul.f64 	%fd6, %fd5, 0d3BF921FB54442D19;
	cvt.rn.f32.f64 	%f253, %fd6;
	neg.f32 	%f254, %f253;
	setp.lt.s32 	%p28, %r211, 0;
	selp.f32 	%f1291, %f254, %f253, %p28;
$L__BB0_28:
	add.s32 	%r215, %r314, 1;
	mul.rn.f32 	%f255, %f1291, %f1291;
	and.b32  	%r216, %r314, 1;
	setp.eq.b32 	%p29, %r216, 1;
	selp.f32 	%f256, %f1291, 0f3F800000, %p29;
	fma.rn.f32 	%f257, %f255, %f256, 0f00000000;
	fma.rn.f32 	%f258, %f255, 0f37CBAC00, 0fBAB607ED;
	selp.f32 	%f259, 0fB94D4153, %f258, %p29;
	selp.f32 	%f260, 0f3C0885E4, 0f3D2AAABB, %p29;
	fma.rn.f32 	%f261, %f259, %f255, %f260;
	selp.f32 	%f262, 0fBE2AAAA8, 0fBEFFFFFF, %p29;
	fma.rn.f32 	%f263, %f261, %f255, %f262;
	fma.rn.f32 	%f264, %f263, %f257, %f256;
	and.b32  	%r217, %r215, 2;
	setp.eq.s32 	%p30, %r217, 0;
	mov.f32 	%f265, 0f00000000;
	sub.f32 	%f266, %f265, %f264;
	selp.f32 	%f32, %f264, %f266, %p30;
	mov.u32 	%r318, %r9;
	mov.f32 	%f1292, %f8;
	@%p1 bra 	$L__BB0_34;
	mov.b64 	%rd191, 0;
	mov.b32 	%r315, 0;
$L__BB0_30:
	.pragma "nounroll";
	mul.wide.u32 	%rd84, %r315, 4;
	mov.u64 	%rd85, __cudart_i2opi_f;
	add.s64 	%rd86, %rd85, %rd84;
	ld.global.nc.u32 	%r219, [%rd86];
	mad.wide.u32 	%rd87, %r219, %r39, %rd191;
	shr.u64 	%rd191, %rd87, 32;
	add.s64 	%rd88, %rd2, %rd84;
	st.local.u32 	[%rd88], %rd87;
	add.s32 	%r315, %r315, 1;
	setp.ne.s32 	%p31, %r315, 6;
	@%p31 bra 	$L__BB0_30;
	setp.eq.s32 	%p32, %r8, 0;
	st.local.u32 	[%rd2+24], %rd191;
	shr.u32 	%r220, %r7, 23;
	and.b32  	%r221, %r220, 224;
	add.s32 	%r222, %r221, -128;
	shr.u32 	%r223, %r222, 5;
	mul.wide.u32 	%rd89, %r223, 4;
	sub.s64 	%rd25, %rd2, %rd89;
	ld.local.u32 	%r316, [%rd25+24];
	ld.local.u32 	%r317, [%rd25+20];
	@%p32 bra 	$L__BB0_33;
	shl.b32 	%r224, %r316, %r8;
	shr.u32 	%r225, %r317, %r40;
	add.s32 	%r316, %r225, %r224;
	shl.b32 	%r226, %r317, %r8;
	ld.local.u32 	%r227, [%rd25+16];
	shr.u32 	%r228, %r227, %r40;
	add.s32 	%r317, %r228, %r226;
$L__BB0_33:
	setp.lt.s32 	%p33, %r7, 0;
	shr.u32 	%r229, %r316, 30;
	shf.l.wrap.b32 	%r230, %r317, %r316, 2;
	shl.b32 	%r231, %r317, 2;
	shr.u32 	%r232, %r230, 31;
	add.s32 	%r233, %r232, %r229;
	neg.s32 	%r234, %r233;
	selp.b32 	%r318, %r234, %r233, %p33;
	xor.b32  	%r235, %r230, %r7;
	shr.s32 	%r236, %r230, 31;
	xor.b32  	%r237, %r236, %r230;
	xor.b32  	%r238, %r236, %r231;
	cvt.u64.u32 	%rd90, %r237;
	shl.b64 	%rd91, %rd90, 32;
	cvt.u64.u32 	%rd92, %r238;
	or.b64  	%rd93, %rd91, %rd92;
	cvt.rn.f64.s64 	%fd7, %rd93;
	mul.f64 	%fd8, %fd7, 0d3BF921FB54442D19;
	cvt.rn.f32.f64 	%f267, %fd8;
	neg.f32 	%f268, %f267;
	setp.lt.s32 	%p34, %r235, 0;
	selp.f32 	%f1292, %f268, %f267, %p34;
$L__BB0_34:
	mul.rn.f32 	%f269, %f1292, %f1292;
	and.b32  	%r240, %r318, 1;
	setp.eq.b32 	%p35, %r240, 1;
	selp.f32 	%f270, 0f3F800000, %f1292, %p35;
	fma.rn.f32 	%f271, %f269, %f270, 0f00000000;
	fma.rn.f32 	%f272, %f269, 0f37CBAC00, 0fBAB607ED;
	selp.f32 	%f273, %f272, 0fB94D4153, %p35;
	selp.f32 	%f274, 0f3D2AAABB, 0f3C0885E4, %p35;
	fma.rn.f32 	%f275, %f273, %f269, %f274;
	selp.f32 	%f276, 0fBEFFFFFF, 0fBE2AAAA8, %p35;
	fma.rn.f32 	%f277, %f275, %f269, %f276;
	fma.rn.f32 	%f278, %f277, %f271, %f270;
	and.b32  	%r241, %r318, 2;
	setp.eq.s32 	%p36, %r241, 0;
	mov.f32 	%f279, 0f00000000;
	sub.f32 	%f280, %f279, %f278;
	selp.f32 	%f281, %f278, %f280, %p36;
	mul.f32 	%f282, %f281, %f6;
	fma.rn.f32 	%f283, %f32, %f4, %f282;
	add.f32 	%f35, %f2, %f283;
	mul.f32 	%f284, %f32, %f6;
	mul.f32 	%f285, %f281, %f4;
	sub.f32 	%f286, %f284, %f285;
	add.f32 	%f36, %f3, %f286;
	mul.f32 	%f287, %f281, %f7;
	fma.rn.f32 	%f288, %f32, %f4, %f287;
	add.f32 	%f37, %f2, %f288;
	mul.f32 	%f289, %f32, %f7;
	sub.f32 	%f290, %f289, %f285;
	add.f32 	%f38, %f3, %f290;
	fma.rn.f32 	%f291, %f32, %f5, %f287;
	add.f32 	%f39, %f2, %f291;
	mul.f32 	%f292, %f281, %f5;
	sub.f32 	%f293, %f289, %f292;
	add.f32 	%f40, %f3, %f293;
	fma.rn.f32 	%f294, %f32, %f5, %f282;
	add.f32 	%f41, %f2, %f294;
	sub.f32 	%f295, %f284, %f292;
	add.f32 	%f42, %f3, %f295;
	sub.f32 	%f43, %f37, %f35;
	sub.f32 	%f44, %f38, %f36;
	sub.f32 	%f45, %f41, %f35;
	sub.f32 	%f46, %f42, %f36;
	mul.f32 	%f296, %f44, %f44;
	fma.rn.f32 	%f47, %f43, %f43, %f296;
	mul.f32 	%f297, %f46, %f46;
	fma.rn.f32 	%f48, %f45, %f45, %f297;
	sub.f32 	%f49, %f24, %f22;
	sub.f32 	%f50, %f25, %f23;
	sub.f32 	%f51, %f28, %f22;
	sub.f32 	%f52, %f29, %f23;
	mul.f32 	%f298, %f50, %f50;
	fma.rn.f32 	%f53, %f49, %f49, %f298;
	mul.f32 	%f299, %f52, %f52;
	fma.rn.f32 	%f54, %f51, %f51, %f299;
	sub.f32 	%f300, %f22, %f35;
	sub.f32 	%f301, %f23, %f36;
	mul.f32 	%f302, %f44, %f301;
	fma.rn.f32 	%f303, %f43, %f300, %f302;
	mul.f32 	%f304, %f46, %f301;
	fma.rn.f32 	%f305, %f45, %f300, %f304;
	setp.ltu.f32 	%p37, %f47, %f303;
	setp.ltu.f32 	%p38, %f303, 0f00000000;
	or.pred  	%p39, %p37, %p38;
	setp.ltu.f32 	%p40, %f48, %f305;
	setp.ltu.f32 	%p41, %f305, 0f00000000;
	or.pred  	%p42, %p40, %p41;
	or.pred  	%p44, %p39, %p42;
	mov.b32 	%r328, 0;
	@%p44 bra 	$L__BB0_36;
	st.local.v2.f32 	[%rd6], {%f22, %f23};
	mov.b32 	%r328, 1;
$L__BB0_36:
	sub.f32 	%f55, %f35, %f22;
	sub.f32 	%f56, %f36, %f23;
	mul.f32 	%f306, %f50, %f56;
	fma.rn.f32 	%f307, %f49, %f55, %f306;
	mul.f32 	%f308, %f52, %f56;
	fma.rn.f32 	%f309, %f51, %f55, %f308;
	setp.ltu.f32 	%p45, %f53, %f307;
	setp.ltu.f32 	%p46, %f307, 0f00000000;
	or.pred  	%p47, %p45, %p46;
	setp.ltu.f32 	%p48, %f54, %f309;
	setp.ltu.f32 	%p49, %f309, 0f00000000;
	or.pred  	%p50, %p48, %p49;
	or.pred  	%p52, %p47, %p50;
	@%p52 bra 	$L__BB0_38;
	shl.b32 	%r243, %r328, 1;
	mul.wide.u32 	%rd94, %r243, 4;
	add.s64 	%rd95, %rd6, %rd94;
	st.local.v2.f32 	[%rd95], {%f35, %f36};
	add.s32 	%r328, %r328, 1;
$L__BB0_38:
	sub.f32 	%f310, %f24, %f35;
	sub.f32 	%f311, %f25, %f36;
	mul.f32 	%f312, %f44, %f311;
	fma.rn.f32 	%f313, %f43, %f310, %f312;
	mul.f32 	%f314, %f46, %f311;
	fma.rn.f32 	%f315, %f45, %f310, %f314;
	setp.ltu.f32 	%p53, %f47, %f313;
	setp.ltu.f32 	%p54, %f313, 0f00000000;
	or.pred  	%p55, %p53, %p54;
	setp.ltu.f32 	%p56, %f48, %f315;
	setp.ltu.f32 	%p57, %f315, 0f00000000;
	or.pred  	%p58, %p56, %p57;
	or.pred  	%p60, %p55, %p58;
	@%p60 bra 	$L__BB0_40;
	shl.b32 	%r244, %r328, 1;
	mul.wide.u32 	%rd96, %r244, 4;
	add.s64 	%rd97, %rd6, %rd96;
	st.local.v2.f32 	[%rd97], {%f24, %f25};
	add.s32 	%r328, %r328, 1;
$L__BB0_40:
	sub.f32 	%f57, %f37, %f22;
	sub.f32 	%f58, %f38, %f23;
	mul.f32 	%f316, %f50, %f58;
	fma.rn.f32 	%f317, %f49, %f57, %f316;
	mul.f32 	%f318, %f52, %f58;
	fma.rn.f32 	%f319, %f51, %f57, %f318;
	setp.ltu.f32 	%p61, %f53, %f317;
	setp.ltu.f32 	%p62, %f317, 0f00000000;
	or.pred  	%p63, %p61, %p62;
	setp.ltu.f32 	%p64, %f54, %f319;
	setp.ltu.f32 	%p65, %f319, 0f00000000;
	or.pred  	%p66, %p64, %p65;
	or.pred  	%p68, %p63, %p66;
	@%p68 bra 	$L__BB0_42;
	shl.b32 	%r245, %r328, 1;
	mul.wide.u32 	%rd98, %r245, 4;
	add.s64 	%rd99, %rd6, %rd98;
	st.local.v2.f32 	[%rd99], {%f37, %f38};
	add.s32 	%r328, %r328, 1;
$L__BB0_42:
	sub.f32 	%f320, %f26, %f35;
	sub.f32 	%f321, %f27, %f36;
	mul.f32 	%f322, %f44, %f321;
	fma.rn.f32 	%f323, %f43, %f320, %f322;
	mul.f32 	%f324, %f46, %f321;
	fma.rn.f32 	%f325, %f45, %f320, %f324;
	setp.ltu.f32 	%p69, %f47, %f323;
	setp.ltu.f32 	%p70, %f323, 0f00000000;
	or.pred  	%p71, %p69, %p70;
	setp.ltu.f32 	%p72, %f48, %f325;
	setp.ltu.f32 	%p73, %f325, 0f00000000;
	or.pred  	%p74, %p72, %p73;
	or.pred  	%p76, %p71, %p74;
	@%p76 bra 	$L__BB0_44;
	shl.b32 	%r246, %r328, 1;
	mul.wide.u32 	%rd100, %r246, 4;
	add.s64 	%rd101, %rd6, %rd100;
	st.local.v2.f32 	[%rd101], {%f26, %f27};
	add.s32 	%r328, %r328, 1;
$L__BB0_44:
	sub.f32 	%f59, %f39, %f22;
	sub.f32 	%f60, %f40, %f23;
	mul.f32 	%f326, %f50, %f60;
	fma.rn.f32 	%f327, %f49, %f59, %f326;
	mul.f32 	%f328, %f52, %f60;
	fma.rn.f32 	%f329, %f51, %f59, %f328;
	setp.ltu.f32 	%p77, %f53, %f327;
	setp.ltu.f32 	%p78, %f327, 0f00000000;
	or.pred  	%p79, %p77, %p78;
	setp.ltu.f32 	%p80, %f54, %f329;
	setp.ltu.f32 	%p81, %f329, 0f00000000;
	or.pred  	%p82, %p80, %p81;
	or.pred  	%p84, %p79, %p82;
	@%p84 bra 	$L__BB0_46;
	shl.b32 	%r247, %r328, 1;
	mul.wide.u32 	%rd102, %r247, 4;
	add.s64 	%rd103, %rd6, %rd102;
	st.local.v2.f32 	[%rd103], {%f39, %f40};
	add.s32 	%r328, %r328, 1;
$L__BB0_46:
	sub.f32 	%f330, %f28, %f35;
	sub.f32 	%f331, %f29, %f36;
	mul.f32 	%f332, %f44, %f331;
	fma.rn.f32 	%f333, %f43, %f330, %f332;
	mul.f32 	%f334, %f46, %f331;
	fma.rn.f32 	%f335, %f45, %f330, %f334;
	setp.ltu.f32 	%p85, %f47, %f333;
	setp.ltu.f32 	%p86, %f333, 0f00000000;
	or.pred  	%p87, %p85, %p86;
	setp.ltu.f32 	%p88, %f48, %f335;
	setp.ltu.f32 	%p89, %f335, 0f00000000;
	or.pred  	%p90, %p88, %p89;
	or.pred  	%p92, %p87, %p90;
	@%p92 bra 	$L__BB0_48;
	shl.b32 	%r248, %r328, 1;
	mul.wide.u32 	%rd104, %r248, 4;
	add.s64 	%rd105, %rd6, %rd104;
	st.local.v2.f32 	[%rd105], {%f28, %f29};
	add.s32 	%r328, %r328, 1;
$L__BB0_48:
	sub.f32 	%f61, %f41, %f22;
	sub.f32 	%f62, %f42, %f23;
	mul.f32 	%f336, %f50, %f62;
	fma.rn.f32 	%f337, %f49, %f61, %f336;
	mul.f32 	%f338, %f52, %f62;
	fma.rn.f32 	%f339, %f51, %f61, %f338;
	setp.ltu.f32 	%p93, %f53, %f337;
	setp.ltu.f32 	%p94, %f337, 0f00000000;
	or.pred  	%p95, %p93, %p94;
	setp.ltu.f32 	%p96, %f54, %f339;
	setp.ltu.f32 	%p97, %f339, 0f00000000;
	or.pred  	%p98, %p96, %p97;
	or.pred  	%p100, %p95, %p98;
	@%p100 bra 	$L__BB0_50;
	shl.b32 	%r249, %r328, 1;
	mul.wide.u32 	%rd106, %r249, 4;
	add.s64 	%rd107, %rd6, %rd106;
	st.local.v2.f32 	[%rd107], {%f41, %f42};
	add.s32 	%r328, %r328, 1;
$L__BB0_50:
	mul.f32 	%f340, %f22, %f25;
	mul.f32 	%f341, %f23, %f24;
	sub.f32 	%f63, %f340, %f341;
	mul.f32 	%f342, %f55, %f58;
	mul.f32 	%f343, %f56, %f57;
	setp.gt.f32 	%p101, %f342, %f343;
	sub.f32 	%f64, %f38, %f25;
	sub.f32 	%f65, %f35, %f24;
	mul.f32 	%f66, %f65, %f64;
	sub.f32 	%f67, %f36, %f25;
	sub.f32 	%f68, %f37, %f24;
	mul.f32 	%f69, %f67, %f68;
	setp.leu.f32 	%p102, %f66, %f69;
	xor.pred  	%p103, %p101, %p102;
	@%p103 bra 	$L__BB0_53;
	mul.f32 	%f344, %f49, %f56;
	mul.f32 	%f345, %f50, %f55;
	setp.gt.f32 	%p104, %f344, %f345;
	mul.f32 	%f346, %f49, %f58;
	mul.f32 	%f347, %f50, %f57;
	setp.leu.f32 	%p105, %f346, %f347;
	xor.pred  	%p106, %p104, %p105;
	@%p106 bra 	$L__BB0_53;
	mul.f32 	%f348, %f35, %f38;
	mul.f32 	%f349, %f36, %f37;
	sub.f32 	%f350, %f348, %f349;
	mul.f32 	%f351, %f50, %f43;
	mul.f32 	%f352, %f49, %f44;
	sub.f32 	%f353, %f351, %f352;
	mul.f32 	%f354, %f63, %f43;
	mul.f32 	%f355, %f49, %f350;
	sub.f32 	%f356, %f354, %f355;
	mul.f32 	%f357, %f63, %f44;
	mul.f32 	%f358, %f50, %f350;
	sub.f32 	%f359, %f357, %f358;
	div.rn.f32 	%f360, %f356, %f353;
	div.rn.f32 	%f361, %f359, %f353;
	shl.b32 	%r250, %r328, 1;
	mul.wide.u32 	%rd108, %r250, 4;
	add.s64 	%rd109, %rd6, %rd108;
	st.local.v2.f32 	[%rd109], {%f360, %f361};
	add.s32 	%r328, %r328, 1;
$L__BB0_53:
	mul.f32 	%f70, %f57, %f60;
	mul.f32 	%f71, %f58, %f59;
	setp.gt.f32 	%p107, %f70, %f71;
	sub.f32 	%f72, %f40, %f25;
	mul.f32 	%f73, %f68, %f72;
	sub.f32 	%f74, %f39, %f24;
	mul.f32 	%f75, %f64, %f74;
	setp.leu.f32 	%p108, %f73, %f75;
	xor.pred  	%p109, %p107, %p108;
	@%p109 bra 	$L__BB0_56;
	mul.f32 	%f362, %f49, %f58;
	mul.f32 	%f363, %f50, %f57;
	setp.gt.f32 	%p110, %f362, %f363;
	mul.f32 	%f364, %f49, %f60;
	mul.f32 	%f365, %f50, %f59;
	setp.leu.f32 	%p111, %f364, %f365;
	xor.pred  	%p112, %p110, %p111;
	@%p112 bra 	$L__BB0_56;
	sub.f32 	%f366, %f39, %f37;
	sub.f32 	%f367, %f40, %f38;
	mul.f32 	%f368, %f37, %f40;
	mul.f32 	%f369, %f38, %f39;
	sub.f32 	%f370, %f368, %f369;
	mul.f32 	%f371, %f50, %f366;
	mul.f32 	%f372, %f49, %f367;
	sub.f32 	%f373, %f371, %f372;
	mul.f32 	%f374, %f63, %f366;
	mul.f32 	%f375, %f49, %f370;
	sub.f32 	%f376, %f374, %f375;
	mul.f32 	%f377, %f63, %f367;
	mul.f32 	%f378, %f50, %f370;
	sub.f32 	%f379, %f377, %f378;
	div.rn.f32 	%f380, %f376, %f373;
	div.rn.f32 	%f381, %f379, %f373;
	shl.b32 	%r251, %r328, 1;
	mul.wide.u32 	%rd110, %r251, 4;
	add.s64 	%rd111, %rd6, %rd110;
	st.local.v2.f32 	[%rd111], {%f380, %f381};
	add.s32 	%r328, %r328, 1;
$L__BB0_56:
	mul.f32 	%f76, %f59, %f62;
	mul.f32 	%f77, %f60, %f61;
	setp.gt.f32 	%p113, %f76, %f77;
	sub.f32 	%f78, %f42, %f25;
	mul.f32 	%f79, %f74, %f78;
	sub.f32 	%f80, %f41, %f24;
	mul.f32 	%f81, %f72, %f80;
	setp.leu.f32 	%p114, %f79, %f81;
	xor.pred  	%p115, %p113, %p114;
	@%p115 bra 	$L__BB0_59;
	mul.f32 	%f382, %f49, %f60;
	mul.f32 	%f383, %f50, %f59;
	setp.gt.f32 	%p116, %f382, %f383;
	mul.f32 	%f384, %f49, %f62;
	mul.f32 	%f385, %f50, %f61;
	setp.leu.f32 	%p117, %f384, %f385;
	xor.pred  	%p118, %p116, %p117;
	@%p118 bra 	$L__BB0_59;
	sub.f32 	%f386, %f41, %f39;
	sub.f32 	%f387, %f42, %f40;
	mul.f32 	%f388, %f39, %f42;
	mul.f32 	%f389, %f40, %f41;
	sub.f32 	%f390, %f388, %f389;
	mul.f32 	%f391, %f50, %f386;
	mul.f32 	%f392, %f49, %f387;
	sub.f32 	%f393, %f391, %f392;
	mul.f32 	%f394, %f63, %f386;
	mul.f32 	%f395, %f49, %f390;
	sub.f32 	%f396, %f394, %f395;
	mul.f32 	%f397, %f63, %f387;
	mul.f32 	%f398, %f50, %f390;
	sub.f32 	%f399, %f397, %f398;
	div.rn.f32 	%f400, %f396, %f393;
	div.rn.f32 	%f401, %f399, %f393;
	shl.b32 	%r252, %r328, 1;
	mul.wide.u32 	%rd112, %r252, 4;
	add.s64 	%rd113, %rd6, %rd112;
	st.local.v2.f32 	[%rd113], {%f400, %f401};
	add.s32 	%r328, %r328, 1;
$L__BB0_59:
	mul.f32 	%f82, %f61, %f56;
	mul.f32 	%f83, %f62, %f55;
	setp.gt.f32 	%p119, %f82, %f83;
	mul.f32 	%f84, %f80, %f67;
	mul.f32 	%f85, %f78, %f65;
	setp.leu.f32 	%p120, %f84, %f85;
	xor.pred  	%p121, %p119, %p120;
	@%p121 bra 	$L__BB0_62;
	mul.f32 	%f402, %f49, %f62;
	mul.f32 	%f403, %f50, %f61;
	setp.gt.f32 	%p122, %f402, %f403;
	mul.f32 	%f404, %f49, %f56;
	mul.f32 	%f405, %f50, %f55;
	setp.leu.f32 	%p123, %f404, %f405;
	xor.pred  	%p124, %p122, %p123;
	@%p124 bra 	$L__BB0_62;
	sub.f32 	%f406, %f35, %f41;
	sub.f32 	%f407, %f36, %f42;
	mul.f32 	%f408, %f41, %f36;
	mul.f32 	%f409, %f42, %f35;
	sub.f32 	%f410, %f408, %f409;
	mul.f32 	%f411, %f50, %f406;
	mul.f32 	%f412, %f49, %f407;
	sub.f32 	%f413, %f411, %f412;
	mul.f32 	%f414, %f63, %f406;
	mul.f32 	%f415, %f49, %f410;
	sub.f32 	%f416, %f414, %f415;
	mul.f32 	%f417, %f63, %f407;
	mul.f32 	%f418, %f50, %f410;
	sub.f32 	%f419, %f417, %f418;
	div.rn.f32 	%f420, %f416, %f413;
	div.rn.f32 	%f421, %f419, %f413;
	shl.b32 	%r253, %r328, 1;
	mul.wide.u32 	%rd114, %r253, 4;
	add.s64 	%rd115, %rd6, %rd114;
	st.local.v2.f32 	[%rd115], {%f420, %f421};
	add.s32 	%r328, %r328, 1;
$L__BB0_62:
	sub.f32 	%f86, %f26, %f24;
	sub.f32 	%f87, %f27, %f25;
	mul.f32 	%f422, %f24, %f27;
	mul.f32 	%f423, %f25, %f26;
	sub.f32 	%f88, %f422, %f423;
	setp.gt.f32 	%p125, %f66, %f69;
	sub.f32 	%f89, %f38, %f27;
	sub.f32 	%f90, %f35, %f26;
	mul.f32 	%f91, %f90, %f89;
	sub.f32 	%f92, %f36, %f27;
	sub.f32 	%f93, %f37, %f26;
	mul.f32 	%f94, %f92, %f93;
	setp.leu.f32 	%p126, %f91, %f94;
	xor.pred  	%p127, %p125, %p126;
	@%p127 bra 	$L__BB0_65;
	mul.f32 	%f424, %f86, %f67;
	mul.f32 	%f425, %f87, %f65;
	setp.gt.f32 	%p128, %f424, %f425;
	mul.f32 	%f426, %f86, %f64;
	mul.f32 	%f427, %f87, %f68;
	setp.leu.f32 	%p129, %f426, %f427;
	xor.pred  	%p130, %p128, %p129;
	@%p130 bra 	$L__BB0_65;
	mul.f32 	%f428, %f35, %f38;
	mul.f32 	%f429, %f36, %f37;
	sub.f32 	%f430, %f428, %f429;
	mul.f32 	%f431, %f87, %f43;
	mul.f32 	%f432, %f86, %f44;
	sub.f32 	%f433, %f431, %f432;
	mul.f32 	%f434, %f88, %f43;
	mul.f32 	%f435, %f86, %f430;
	sub.f32 	%f436, %f434, %f435;
	mul.f32 	%f437, %f88, %f44;
	mul.f32 	%f438, %f87, %f430;
	sub.f32 	%f439, %f437, %f438;
	div.rn.f32 	%f440, %f436, %f433;
	div.rn.f32 	%f441, %f439, %f433;
	shl.b32 	%r254, %r328, 1;
	mul.wide.u32 	%rd116, %r254, 4;
	add.s64 	%rd117, %rd6, %rd116;
	st.local.v2.f32 	[%rd117], {%f440, %f441};
	add.s32 	%r328, %r328, 1;
$L__BB0_65:
	setp.gt.f32 	%p131, %f73, %f75;
	sub.f32 	%f95, %f40, %f27;
	mul.f32 	%f96, %f93, %f95;
	sub.f32 	%f97, %f39, %f26;
	mul.f32 	%f98, %f89, %f97;
	setp.leu.f32 	%p132, %f96, %f98;
	xor.pred  	%p133, %p131, %p132;
	@%p133 bra 	$L__BB0_68;
	mul.f32 	%f442, %f86, %f64;
	mul.f32 	%f443, %f87, %f68;
	setp.gt.f32 	%p134, %f442, %f443;
	mul.f32 	%f444, %f86, %f72;
	mul.f32 	%f445, %f87, %f74;
	setp.leu.f32 	%p135, %f444, %f445;
	xor.pred  	%p136, %p134, %p135;
	@%p136 bra 	$L__BB0_68;
	sub.f32 	%f446, %f39, %f37;
	sub.f32 	%f447, %f40, %f38;
	mul.f32 	%f448, %f37, %f40;
	mul.f32 	%f449, %f38, %f39;
	sub.f32 	%f450, %f448, %f449;
	mul.f32 	%f451, %f87, %f446;
	mul.f32 	%f452, %f86, %f447;
	sub.f32 	%f453, %f451, %f452;
	mul.f32 	%f454, %f88, %f446;
	mul.f32 	%f455, %f86, %f450;
	sub.f32 	%f456, %f454, %f455;
	mul.f32 	%f457, %f88, %f447;
	mul.f32 	%f458, %f87, %f450;
	sub.f32 	%f459, %f457, %f458;
	div.rn.f32 	%f460, %f456, %f453;
	div.rn.f32 	%f461, %f459, %f453;
	shl.b32 	%r255, %r328, 1;
	mul.wide.u32 	%rd118, %r255, 4;
	add.s64 	%rd119, %rd6, %rd118;
	st.local.v2.f32 	[%rd119], {%f460, %f461};
	add.s32 	%r328, %r328, 1;
$L__BB0_68:
	setp.gt.f32 	%p137, %f79, %f81;
	sub.f32 	%f99, %f42, %f27;
	mul.f32 	%f100, %f97, %f99;
	sub.f32 	%f101, %f41, %f26;
	mul.f32 	%f102, %f95, %f101;
	setp.leu.f32 	%p138, %f100, %f102;
	xor.pred  	%p139, %p137, %p138;
	@%p139 bra 	$L__BB0_71;
	mul.f32 	%f462, %f86, %f72;
	mul.f32 	%f463, %f87, %f74;
	setp.gt.f32 	%p140, %f462, %f463;
	mul.f32 	%f464, %f86, %f78;
	mul.f32 	%f465, %f87, %f80;
	setp.leu.f32 	%p141, %f464, %f465;
	xor.pred  	%p142, %p140, %p141;
	@%p142 bra 	$L__BB0_71;
	sub.f32 	%f466, %f41, %f39;
	sub.f32 	%f467, %f42, %f40;
	mul.f32 	%f468, %f39, %f42;
	mul.f32 	%f469, %f40, %f41;
	sub.f32 	%f470, %f468, %f469;
	mul.f32 	%f471, %f87, %f466;
	mul.f32 	%f472, %f86, %f467;
	sub.f32 	%f473, %f471, %f472;
	mul.f32 	%f474, %f88, %f466;
	mul.f32 	%f475, %f86, %f470;
	sub.f32 	%f476, %f474, %f475;
	mul.f32 	%f477, %f88, %f467;
	mul.f32 	%f478, %f87, %f470;
	sub.f32 	%f479, %f477, %f478;
	div.rn.f32 	%f480, %f476, %f473;
	div.rn.f32 	%f481, %f479, %f473;
	shl.b32 	%r256, %r328, 1;
	mul.wide.u32 	%rd120, %r256, 4;
	add.s64 	%rd121, %rd6, %rd120;
	st.local.v2.f32 	[%rd121], {%f480, %f481};
	add.s32 	%r328, %r328, 1;
$L__BB0_71:
	setp.gt.f32 	%p143, %f84, %f85;
	mul.f32 	%f103, %f101, %f92;
	mul.f32 	%f104, %f99, %f90;
	setp.leu.f32 	%p144, %f103, %f104;
	xor.pred  	%p145, %p143, %p144;
	@%p145 bra 	$L__BB0_74;
	mul.f32 	%f482, %f86, %f78;
	mul.f32 	%f483, %f87, %f80;
	setp.gt.f32 	%p146, %f482, %f483;
	mul.f32 	%f484, %f86, %f67;
	mul.f32 	%f485, %f87, %f65;
	setp.leu.f32 	%p147, %f484, %f485;
	xor.pred  	%p148, %p146, %p147;
	@%p148 bra 	$L__BB0_74;
	sub.f32 	%f486, %f35, %f41;
	sub.f32 	%f487, %f36, %f42;
	mul.f32 	%f488, %f41, %f36;
	mul.f32 	%f489, %f42, %f35;
	sub.f32 	%f490, %f488, %f489;
	mul.f32 	%f491, %f87, %f486;
	mul.f32 	%f492, %f86, %f487;
	sub.f32 	%f493, %f491, %f492;
	mul.f32 	%f494, %f88, %f486;
	mul.f32 	%f495, %f86, %f490;
	sub.f32 	%f496, %f494, %f495;
	mul.f32 	%f497, %f88, %f487;
	mul.f32 	%f498, %f87, %f490;
	sub.f32 	%f499, %f497, %f498;
	div.rn.f32 	%f500, %f496, %f493;
	div.rn.f32 	%f501, %f499, %f493;
	shl.b32 	%r257, %r328, 1;
	mul.wide.u32 	%rd122, %r257, 4;
	add.s64 	%rd123, %rd6, %rd122;
	st.local.v2.f32 	[%rd123], {%f500, %f501};
	add.s32 	%r328, %r328, 1;
$L__BB0_74:
	sub.f32 	%f105, %f28, %f26;
	sub.f32 	%f106, %f29, %f27;
	mul.f32 	%f502, %f26, %f29;
	mul.f32 	%f503, %f27, %f28;
	sub.f32 	%f107, %f502, %f503;
	setp.gt.f32 	%p149, %f91, %f94;
	sub.f32 	%f108, %f38, %f29;
	sub.f32 	%f109, %f35, %f28;
	mul.f32 	%f110, %f109, %f108;
	sub.f32 	%f111, %f36, %f29;
	sub.f32 	%f112, %f37, %f28;
	mul.f32 	%f113, %f111, %f112;
	setp.leu.f32 	%p150, %f110, %f113;
	xor.pred  	%p151, %p149, %p150;
	@%p151 bra 	$L__BB0_77;
	mul.f32 	%f504, %f105, %f92;
	mul.f32 	%f505, %f106, %f90;
	setp.gt.f32 	%p152, %f504, %f505;
	mul.f32 	%f506, %f105, %f89;
	mul.f32 	%f507, %f106, %f93;
	setp.leu.f32 	%p153, %f506, %f507;
	xor.pred  	%p154, %p152, %p153;
	@%p154 bra 	$L__BB0_77;
	mul.f32 	%f508, %f35, %f38;
	mul.f32 	%f509, %f36, %f37;
	sub.f32 	%f510, %f508, %f509;
	mul.f32 	%f511, %f106, %f43;
	mul.f32 	%f512, %f105, %f44;
	sub.f32 	%f513, %f511, %f512;
	mul.f32 	%f514, %f107, %f43;
	mul.f32 	%f515, %f105, %f510;
	sub.f32 	%f516, %f514, %f515;
	mul.f32 	%f517, %f107, %f44;
	mul.f32 	%f518, %f106, %f510;
	sub.f32 	%f519, %f517, %f518;
	div.rn.f32 	%f520, %f516, %f513;
	div.rn.f32 	%f521, %f519, %f513;
	shl.b32 	%r258, %r328, 1;
	mul.wide.u32 	%rd124, %r258, 4;
	add.s64 	%rd125, %rd6, %rd124;
	st.local.v2.f32 	[%rd125], {%f520, %f521};
	add.s32 	%r328, %r328, 1;
$L__BB0_77:
	setp.gt.f32 	%p155, %f96, %f98;
	sub.f32 	%f114, %f40, %f29;
	mul.f32 	%f115, %f112, %f114;
	sub.f32 	%f116, %f39, %f28;
	mul.f32 	%f117, %f108, %f116;
	setp.leu.f32 	%p156, %f115, %f117;
	xor.pred  	%p157, %p155, %p156;
	@%p157 bra 	$L__BB0_80;
	mul.f32 	%f522, %f105, %f89;
	mul.f32 	%f523, %f106, %f93;
	setp.gt.f32 	%p158, %f522, %f523;
	mul.f32 	%f524, %f105, %f95;
	mul.f32 	%f525, %f106, %f97;
	setp.leu.f32 	%p159, %f524, %f525;
	xor.pred  	%p160, %p158, %p159;
	@%p160 bra 	$L__BB0_80;
	sub.f32 	%f526, %f39, %f37;
	sub.f32 	%f527, %f40, %f38;
	mul.f32 	%f528, %f37, %f40;
	mul.f32 	%f529, %f38, %f39;
	sub.f32 	%f530, %f528, %f529;
	mul.f32 	%f531, %f106, %f526;
	mul.f32 	%f532, %f105, %f527;
	sub.f32 	%f533, %f531, %f532;
	mul.f32 	%f534, %f107, %f526;
	mul.f32 	%f535, %f105, %f530;
	sub.f32 	%f536, %f534, %f535;
	mul.f32 	%f537, %f107, %f527;
	mul.f32 	%f538, %f106, %f530;
	sub.f32 	%f539, %f537, %f538;
	div.rn.f32 	%f540, %f536, %f533;
	div.rn.f32 	%f541, %f539, %f533;
	shl.b32 	%r259, %r328, 1;
	mul.wide.u32 	%rd126, %r259, 4;
	add.s64 	%rd127, %rd6, %rd126;
	st.local.v2.f32 	[%rd127], {%f540, %f541};
	add.s32 	%r328, %r328, 1;
$L__BB0_80:
	setp.gt.f32 	%p161, %f100, %f102;
	sub.f32 	%f118, %f42, %f29;
	mul.f32 	%f119, %f116, %f118;
	sub.f32 	%f120, %f41, %f28;
	mul.f32 	%f121, %f114, %f120;
	setp.leu.f32 	%p162, %f119, %f121;
	xor.pred  	%p163, %p161, %p162;
	@%p163 bra 	$L__BB0_83;
	mul.f32 	%f542, %f105, %f95;
	mul.f32 	%f543, %f106, %f97;
	setp.gt.f32 	%p164, %f542, %f543;
	mul.f32 	%f544, %f105, %f99;
	mul.f32 	%f545, %f106, %f101;
	setp.leu.f32 	%p165, %f544, %f545;
	xor.pred  	%p166, %p164, %p165;
	@%p166 bra 	$L__BB0_83;
	sub.f32 	%f546, %f41, %f39;
	sub.f32 	%f547, %f42, %f40;
	mul.f32 	%f548, %f39, %f42;
	mul.f32 	%f549, %f40, %f41;
	sub.f32 	%f550, %f548, %f549;
	mul.f32 	%f551, %f106, %f546;
	mul.f32 	%f552, %f105, %f547;
	sub.f32 	%f553, %f551, %f552;
	mul.f32 	%f554, %f107, %f546;
	mul.f32 	%f555, %f105, %f550;
	sub.f32 	%f556, %f554, %f555;
	mul.f32 	%f557, %f107, %f547;
	mul.f32 	%f558, %f106, %f550;
	sub.f32 	%f559, %f557, %f558;
	div.rn.f32 	%f560, %f556, %f553;
	div.rn.f32 	%f561, %f559, %f553;
	shl.b32 	%r260, %r328, 1;
	mul.wide.u32 	%rd128, %r260, 4;
	add.s64 	%rd129, %rd6, %rd128;
	st.local.v2.f32 	[%rd129], {%f560, %f561};
	add.s32 	%r328, %r328, 1;
$L__BB0_83:
	setp.gt.f32 	%p167, %f103, %f104;
	mul.f32 	%f122, %f120, %f111;
	mul.f32 	%f123, %f118, %f109;
	setp.leu.f32 	%p168, %f122, %f123;
	xor.pred  	%p169, %p167, %p168;
	@%p169 bra 	$L__BB0_86;
	mul.f32 	%f562, %f105, %f99;
	mul.f32 	%f563, %f106, %f101;
	setp.gt.f32 	%p170, %f562, %f563;
	mul.f32 	%f564, %f105, %f92;
	mul.f32 	%f565, %f106, %f90;
	setp.leu.f32 	%p171, %f564, %f565;
	xor.pred  	%p172, %p170, %p171;
	@%p172 bra 	$L__BB0_86;
	sub.f32 	%f566, %f35, %f41;
	sub.f32 	%f567, %f36, %f42;
	mul.f32 	%f568, %f41, %f36;
	mul.f32 	%f569, %f42, %f35;
	sub.f32 	%f570, %f568, %f569;
	mul.f32 	%f571, %f106, %f566;
	mul.f32 	%f572, %f105, %f567;
	sub.f32 	%f573, %f571, %f572;
	mul.f32 	%f574, %f107, %f566;
	mul.f32 	%f575, %f105, %f570;
	sub.f32 	%f576, %f574, %f575;
	mul.f32 	%f577, %f107, %f567;
	mul.f32 	%f578, %f106, %f570;
	sub.f32 	%f579, %f577, %f578;
	div.rn.f32 	%f580, %f576, %f573;
	div.rn.f32 	%f581, %f579, %f573;
	shl.b32 	%r261, %r328, 1;
	mul.wide.u32 	%rd130, %r261, 4;
	add.s64 	%rd131, %rd6, %rd130;
	st.local.v2.f32 	[%rd131], {%f580, %f581};
	add.s32 	%r328, %r328, 1;
$L__BB0_86:
	sub.f32 	%f124, %f22, %f28;
	sub.f32 	%f125, %f23, %f29;
	mul.f32 	%f582, %f28, %f23;
	mul.f32 	%f583, %f29, %f22;
	sub.f32 	%f126, %f582, %f583;
	setp.gt.f32 	%p173, %f110, %f113;
	sub.f32 	%f584, %f36, %f23;
	sub.f32 	%f585, %f37, %f22;
	mul.f32 	%f586, %f584, %f585;
	sub.f32 	%f587, %f35, %f22;
	sub.f32 	%f588, %f38, %f23;
	mul.f32 	%f589, %f587, %f588;
	setp.leu.f32 	%p174, %f589, %f586;
	xor.pred  	%p175, %p173, %p174;
	@%p175 bra 	$L__BB0_89;
	mul.f32 	%f590, %f124, %f111;
	mul.f32 	%f591, %f125, %f109;
	setp.gt.f32 	%p176, %f590, %f591;
	mul.f32 	%f592, %f124, %f108;
	mul.f32 	%f593, %f125, %f112;
	setp.leu.f32 	%p177, %f592, %f593;
	xor.pred  	%p178, %p176, %p177;
	@%p178 bra 	$L__BB0_89;
	mul.f32 	%f594, %f35, %f38;
	mul.f32 	%f595, %f36, %f37;
	sub.f32 	%f596, %f594, %f595;
	mul.f32 	%f597, %f125, %f43;
	mul.f32 	%f598, %f124, %f44;
	sub.f32 	%f599, %f597, %f598;
	mul.f32 	%f600, %f126, %f43;
	mul.f32 	%f601, %f124, %f596;
	sub.f32 	%f602, %f600, %f601;
	mul.f32 	%f603, %f126, %f44;
	mul.f32 	%f604, %f125, %f596;
	sub.f32 	%f605, %f603, %f604;
	div.rn.f32 	%f606, %f602, %f599;
	div.rn.f32 	%f607, %f605, %f599;
	shl.b32 	%r262, %r328, 1;
	mul.wide.u32 	%rd132, %r262, 4;
	add.s64 	%rd133, %rd6, %rd132;
	st.local.v2.f32 	[%rd133], {%f606, %f607};
	add.s32 	%r328, %r328, 1;
$L__BB0_89:
	setp.gt.f32 	%p179, %f115, %f117;
	setp.leu.f32 	%p180, %f70, %f71;
	xor.pred  	%p181, %p179, %p180;
	@%p181 bra 	$L__BB0_92;
	mul.f32 	%f608, %f124, %f108;
	mul.f32 	%f609, %f125, %f112;
	setp.gt.f32 	%p182, %f608, %f609;
	mul.f32 	%f610, %f124, %f114;
	mul.f32 	%f611, %f125, %f116;
	setp.leu.f32 	%p183, %f610, %f611;
	xor.pred  	%p184, %p182, %p183;
	@%p184 bra 	$L__BB0_92;
	sub.f32 	%f612, %f39, %f37;
	sub.f32 	%f613, %f40, %f38;
	mul.f32 	%f614, %f37, %f40;
	mul.f32 	%f615, %f38, %f39;
	sub.f32 	%f616, %f614, %f615;
	mul.f32 	%f617, %f125, %f612;
	mul.f32 	%f618, %f124, %f613;
	sub.f32 	%f619, %f617, %f618;
	mul.f32 	%f620, %f126, %f612;
	mul.f32 	%f621, %f124, %f616;
	sub.f32 	%f622, %f620, %f621;
	mul.f32 	%f623, %f126, %f613;
	mul.f32 	%f624, %f125, %f616;
	sub.f32 	%f625, %f623, %f624;
	div.rn.f32 	%f626, %f622, %f619;
	div.rn.f32 	%f627, %f625, %f619;
	shl.b32 	%r263, %r328, 1;
	mul.wide.u32 	%rd134, %r263, 4;
	add.s64 	%rd135, %rd6, %rd134;
	st.local.v2.f32 	[%rd135], {%f626, %f627};
	add.s32 	%r328, %r328, 1;
$L__BB0_92:
	setp.gt.f32 	%p185, %f119, %f121;
	setp.leu.f32 	%p186, %f76, %f77;
	xor.pred  	%p187, %p185, %p186;
	@%p187 bra 	$L__BB0_95;
	mul.f32 	%f628, %f124, %f114;
	mul.f32 	%f629, %f125, %f116;
	setp.gt.f32 	%p188, %f628, %f629;
	mul.f32 	%f630, %f124, %f118;
	mul.f32 	%f631, %f125, %f120;
	setp.leu.f32 	%p189, %f630, %f631;
	xor.pred  	%p190, %p188, %p189;
	@%p190 bra 	$L__BB0_95;
	sub.f32 	%f632, %f41, %f39;
	sub.f32 	%f633, %f42, %f40;
	mul.f32 	%f634, %f39, %f42;
	mul.f32 	%f635, %f40, %f41;
	sub.f32 	%f636, %f634, %f635;
	mul.f32 	%f637, %f125, %f632;
	mul.f32 	%f638, %f124, %f633;
	sub.f32 	%f639, %f637, %f638;
	mul.f32 	%f640, %f126, %f632;
	mul.f32 	%f641, %f124, %f636;
	sub.f32 	%f642, %f640, %f641;
	mul.f32 	%f643, %f126, %f633;
	mul.f32 	%f644, %f125, %f636;
	sub.f32 	%f645, %f643, %f644;
	div.rn.f32 	%f646, %f642, %f639;
	div.rn.f32 	%f647, %f645, %f639;
	shl.b32 	%r264, %r328, 1;
	mul.wide.u32 	%rd136, %r264, 4;
	add.s64 	%rd137, %rd6, %rd136;
	st.local.v2.f32 	[%rd137], {%f646, %f647};
	add.s32 	%r328, %r328, 1;
$L__BB0_95:
	setp.gt.f32 	%p191, %f122, %f123;
	setp.leu.f32 	%p192, %f82, %f83;
	xor.pred  	%p193, %p191, %p192;
	@%p193 bra 	$L__BB0_98;
	mul.f32 	%f648, %f124, %f118;
	mul.f32 	%f649, %f125, %f120;
	setp.gt.f32 	%p194, %f648, %f649;
	mul.f32 	%f650, %f124, %f111;
	mul.f32 	%f651, %f125, %f109;
	setp.leu.f32 	%p195, %f650, %f651;
	xor.pred  	%p196, %p194, %p195;
	@%p196 bra 	$L__BB0_98;
	sub.f32 	%f652, %f35, %f41;
	sub.f32 	%f653, %f36, %f42;
	mul.f32 	%f654, %f41, %f36;
	mul.f32 	%f655, %f42, %f35;
	sub.f32 	%f656, %f654, %f655;
	mul.f32 	%f657, %f125, %f652;
	mul.f32 	%f658, %f124, %f653;
	sub.f32 	%f659, %f657, %f658;
	mul.f32 	%f660, %f126, %f652;
	mul.f32 	%f661, %f124, %f656;
	sub.f32 	%f662, %f660, %f661;
	mul.f32 	%f663, %f126, %f653;
	mul.f32 	%f664, %f125, %f656;
	sub.f32 	%f665, %f663, %f664;
	div.rn.f32 	%f666, %f662, %f659;
	div.rn.f32 	%f667, %f665, %f659;
	shl.b32 	%r265, %r328, 1;
	mul.wide.u32 	%rd138, %r265, 4;
	add.s64 	%rd139, %rd6, %rd138;
	st.local.v2.f32 	[%rd139], {%f666, %f667};
	add.s32 	%r328, %r328, 1;
$L__BB0_98:
	setp.eq.s32 	%p197, %r328, 0;
	@%p197 bra 	$L__BB0_125;
	and.b32  	%r108, %r328, 15;
	setp.lt.u32 	%p198, %r328, 16;
	mov.b32 	%r344, 0;
	mov.f32 	%f1305, 0f00000000;
	mov.f32 	%f1306, %f1305;
	@%p198 bra 	$L__BB0_101;
	ld.local.v4.f32 	{%f670, %f671, %f672, %f673}, [%rd6];
	add.f32 	%f674, %f670, 0f00000000;
	add.f32 	%f675, %f671, 0f00000000;
	add.f32 	%f676, %f674, %f672;
	add.f32 	%f677, %f675, %f673;
	ld.local.v4.f32 	{%f678, %f679, %f680, %f681}, [%rd6+16];
	add.f32 	%f682, %f676, %f678;
	add.f32 	%f683, %f677, %f679;
	add.f32 	%f684, %f682, %f680;
	add.f32 	%f685, %f683, %f681;
	ld.local.v4.f32 	{%f686, %f687, %f688, %f689}, [%rd6+32];
	add.f32 	%f690, %f684, %f686;
	add.f32 	%f691, %f685, %f687;
	add.f32 	%f692, %f690, %f688;
	add.f32 	%f693, %f691, %f689;
	ld.local.v4.f32 	{%f694, %f695, %f696, %f697}, [%rd6+48];
	add.f32 	%f698, %f692, %f694;
	add.f32 	%f699, %f693, %f695;
	add.f32 	%f700, %f698, %f696;
	add.f32 	%f701, %f699, %f697;
	ld.local.v4.f32 	{%f702, %f703, %f704, %f705}, [%rd6+64];
	add.f32 	%f706, %f700, %f702;
	add.f32 	%f707, %f701, %f703;
	add.f32 	%f708, %f706, %f704;
	add.f32 	%f709, %f707, %f705;
	ld.local.v4.f32 	{%f710, %f711, %f712, %f713}, [%rd6+80];
	add.f32 	%f714, %f708, %f710;
	add.f32 	%f715, %f709, %f711;
	add.f32 	%f716, %f714, %f712;
	add.f32 	%f717, %f715, %f713;
	ld.local.v4.f32 	{%f718, %f719, %f720, %f721}, [%rd6+96];
	add.f32 	%f722, %f716, %f718;
	add.f32 	%f723, %f717, %f719;
	add.f32 	%f724, %f722, %f720;
	add.f32 	%f725, %f723, %f721;
	ld.local.v4.f32 	{%f726, %f727, %f728, %f729}, [%rd6+112];
	add.f32 	%f730, %f724, %f726;
	add.f32 	%f731, %f725, %f727;
	add.f32 	%f1305, %f730, %f728;
	add.f32 	%f1306, %f731, %f729;
	mov.b32 	%r344, 16;
$L__BB0_101:
	setp.eq.s32 	%p199, %r108, 0;
	@%p199 bra 	$L__BB0_111;
	and.b32  	%r110, %r328, 7;
	setp.lt.u32 	%p200, %r108, 8;
	@%p200 bra 	$L__BB0_104;
	shl.b32 	%r268, %r344, 1;
	mul.wide.u32 	%rd140, %r268, 4;
	add.s64 	%rd141, %rd6, %rd140;
	ld.local.v2.f32 	{%f733, %f734}, [%rd141];
	add.f32 	%f735, %f1305, %f733;
	add.f32 	%f736, %f1306, %f734;
	ld.local.v2.f32 	{%f737, %f738}, [%rd141+8];
	add.f32 	%f739, %f735, %f737;
	add.f32 	%f740, %f736, %f738;
	ld.local.v2.f32 	{%f741, %f742}, [%rd141+16];
	add.f32 	%f743, %f739, %f741;
	add.f32 	%f744, %f740, %f742;
	ld.local.v2.f32 	{%f745, %f746}, [%rd141+24];
	add.f32 	%f747, %f743, %f745;
	add.f32 	%f748, %f744, %f746;
	ld.local.v2.f32 	{%f749, %f750}, [%rd141+32];
	add.f32 	%f751, %f747, %f749;
	add.f32 	%f752, %f748, %f750;
	ld.local.v2.f32 	{%f753, %f754}, [%rd141+40];
	add.f32 	%f755, %f751, %f753;
	add.f32 	%f756, %f752, %f754;
	ld.local.v2.f32 	{%f757, %f758}, [%rd141+48];
	add.f32 	%f759, %f755, %f757;
	add.f32 	%f760, %f756, %f758;
	ld.local.v2.f32 	{%f761, %f762}, [%rd141+56];
	add.f32 	%f1305, %f759, %f761;
	add.f32 	%f1306, %f760, %f762;
	add.s32 	%r344, %r344, 8;
$L__BB0_104:
	setp.eq.s32 	%p201, %r110, 0;
	@%p201 bra 	$L__BB0_111;
	and.b32  	%r113, %r328, 3;
	setp.lt.u32 	%p202, %r110, 4;
	@%p202 bra 	$L__BB0_107;
	shl.b32 	%r269, %r344, 1;
	mul.wide.u32 	%rd142, %r269, 4;
	add.s64 	%rd143, %rd6, %rd142;
	ld.local.v2.f32 	{%f764, %f765}, [%rd143];
	add.f32 	%f766, %f1305, %f764;
	add.f32 	%f767, %f1306, %f765;
	ld.local.v2.f32 	{%f768, %f769}, [%rd143+8];
	add.f32 	%f770, %f766, %f768;
	add.f32 	%f771, %f767, %f769;
	ld.local.v2.f32 	{%f772, %f773}, [%rd143+16];
	add.f32 	%f774, %f770, %f772;
	add.f32 	%f775, %f771, %f773;
	ld.local.v2.f32 	{%f776, %f777}, [%rd143+24];
	add.f32 	%f1305, %f774, %f776;
	add.f32 	%f1306, %f775, %f777;
	add.s32 	%r344, %r344, 4;
$L__BB0_107:
	setp.eq.s32 	%p203, %r113, 0;
	@%p203 bra 	$L__BB0_111;
	shl.b32 	%r270, %r344, 1;
	mul.wide.u32 	%rd144, %r270, 4;
	add.s64 	%rd26, %rd6, %rd144;
	ld.local.v2.f32 	{%f778, %f779}, [%rd26];
	add.f32 	%f1305, %f1305, %f778;
	add.f32 	%f1306, %f1306, %f779;
	setp.eq.s32 	%p204, %r113, 1;
	@%p204 bra 	$L__BB0_111;
	ld.local.v2.f32 	{%f780, %f781}, [%rd26+8];
	add.f32 	%f1305, %f1305, %f780;
	add.f32 	%f1306, %f1306, %f781;
	setp.eq.s32 	%p205, %r113, 2;
	@%p205 bra 	$L__BB0_111;
	ld.local.v2.f32 	{%f782, %f783}, [%rd26+16];
	add.f32 	%f1305, %f1305, %f782;
	add.f32 	%f1306, %f1306, %f783;
$L__BB0_111:
	cvt.rn.f32.u32 	%f784, %r328;
	div.rn.f32 	%f153, %f1305, %f784;
	div.rn.f32 	%f154, %f1306, %f784;
	and.b32  	%r116, %r328, 3;
	setp.lt.u32 	%p206, %r328, 4;
	mov.b32 	%r346, 0;
	@%p206 bra 	$L__BB0_113;
	and.b32  	%r117, %r328, 16777212;
	ld.local.v4.f32 	{%f785, %f786, %f787, %f788}, [%rd6];
	sub.f32 	%f789, %f785, %f153;
	sub.f32 	%f790, %f786, %f154;
	mul.f32 	%f791, %f790, %f790;
	fma.rn.f32 	%f792, %f789, %f789, %f791;
	sqrt.rn.f32 	%f793, %f792;
	div.rn.f32 	%f794, %f789, %f793;
	div.rn.f32 	%f795, %f790, %f793;
	setp.lt.f32 	%p207, %f795, 0f00000000;
	mov.f32 	%f796, 0fC0000000;
	sub.f32 	%f797, %f796, %f794;
	selp.f32 	%f798, %f797, %f794, %p207;
	sub.f32 	%f799, %f787, %f153;
	sub.f32 	%f800, %f788, %f154;
	mul.f32 	%f801, %f800, %f800;
	fma.rn.f32 	%f802, %f799, %f799, %f801;
	sqrt.rn.f32 	%f803, %f802;
	div.rn.f32 	%f804, %f799, %f803;
	div.rn.f32 	%f805, %f800, %f803;
	setp.lt.f32 	%p208, %f805, 0f00000000;
	sub.f32 	%f806, %f796, %f804;
	selp.f32 	%f807, %f806, %f804, %p208;
	ld.local.v4.f32 	{%f808, %f809, %f810, %f811}, [%rd6+16];
	sub.f32 	%f812, %f808, %f153;
	sub.f32 	%f813, %f809, %f154;
	mul.f32 	%f814, %f813, %f813;
	fma.rn.f32 	%f815, %f812, %f812, %f814;
	sqrt.rn.f32 	%f816, %f815;
	div.rn.f32 	%f817, %f812, %f816;
	div.rn.f32 	%f818, %f813, %f816;
	setp.lt.f32 	%p209, %f818, 0f00000000;
	sub.f32 	%f819, %f796, %f817;
	selp.f32 	%f820, %f819, %f817, %p209;
	sub.f32 	%f821, %f810, %f153;
	sub.f32 	%f822, %f811, %f154;
	mul.f32 	%f823, %f822, %f822;
	fma.rn.f32 	%f824, %f821, %f821, %f823;
	sqrt.rn.f32 	%f825, %f824;
	div.rn.f32 	%f826, %f821, %f825;
	div.rn.f32 	%f827, %f822, %f825;
	setp.lt.f32 	%p210, %f827, 0f00000000;
	sub.f32 	%f828, %f796, %f826;
	selp.f32 	%f829, %f828, %f826, %p210;
	st.local.v4.f32 	[%rd1], {%f798, %f807, %f820, %f829};
	setp.ne.s32 	%p211, %r117, 4;
	mov.b32 	%r346, 4;
	@%p211 bra 	$L__BB0_141;
$L__BB0_113:
	setp.eq.s32 	%p236, %r116, 0;
	@%p236 bra 	$L__BB0_117;
	shl.b32 	%r278, %r346, 1;
	mul.wide.u32 	%rd145, %r278, 4;
	add.s64 	%rd27, %rd6, %rd145;
	ld.local.v2.f32 	{%f1055, %f1056}, [%rd27];
	sub.f32 	%f1057, %f1055, %f153;
	sub.f32 	%f1058, %f1056, %f154;
	mul.f32 	%f1059, %f1058, %f1058;
	fma.rn.f32 	%f1060, %f1057, %f1057, %f1059;
	sqrt.rn.f32 	%f1061, %f1060;
	div.rn.f32 	%f1062, %f1057, %f1061;
	div.rn.f32 	%f1063, %f1058, %f1061;
	setp.lt.f32 	%p237, %f1063, 0f00000000;
	mov.f32 	%f1064, 0fC0000000;
	sub.f32 	%f1065, %f1064, %f1062;
	selp.f32 	%f1066, %f1065, %f1062, %p237;
	mul.wide.u32 	%rd146, %r346, 4;
	add.s64 	%rd28, %rd1, %rd146;
	st.local.f32 	[%rd28], %f1066;
	setp.eq.s32 	%p238, %r116, 1;
	@%p238 bra 	$L__BB0_117;
	ld.local.v2.f32 	{%f1067, %f1068}, [%rd27+8];
	sub.f32 	%f1069, %f1067, %f153;
	sub.f32 	%f1070, %f1068, %f154;
	mul.f32 	%f1071, %f1070, %f1070;
	fma.rn.f32 	%f1072, %f1069, %f1069, %f1071;
	sqrt.rn.f32 	%f1073, %f1072;
	div.rn.f32 	%f1074, %f1069, %f1073;
	div.rn.f32 	%f1075, %f1070, %f1073;
	setp.lt.f32 	%p239, %f1075, 0f00000000;
	mov.f32 	%f1076, 0fC0000000;
	sub.f32 	%f1077, %f1076, %f1074;
	selp.f32 	%f1078, %f1077, %f1074, %p239;
	st.local.f32 	[%rd28+4], %f1078;
	setp.eq.s32 	%p240, %r116, 2;
	@%p240 bra 	$L__BB0_117;
	ld.local.v2.f32 	{%f1079, %f1080}, [%rd27+16];
	sub.f32 	%f1081, %f1079, %f153;
	sub.f32 	%f1082, %f1080, %f154;
	mul.f32 	%f1083, %f1082, %f1082;
	fma.rn.f32 	%f1084, %f1081, %f1081, %f1083;
	sqrt.rn.f32 	%f1085, %f1084;
	div.rn.f32 	%f1086, %f1081, %f1085;
	div.rn.f32 	%f1087, %f1082, %f1085;
	setp.lt.f32 	%p241, %f1087, 0f00000000;
	mov.f32 	%f1088, 0fC0000000;
	sub.f32 	%f1089, %f1088, %f1086;
	selp.f32 	%f1090, %f1089, %f1086, %p241;
	st.local.f32 	[%rd28+8], %f1090;
$L__BB0_117:
	setp.eq.s32 	%p242, %r328, 1;
	@%p242 bra 	$L__BB0_125;
	mov.b32 	%r347, 1;
$L__BB0_119:
	mul.wide.u32 	%rd147, %r347, 4;
	add.s64 	%rd148, %rd1, %rd147;
	ld.local.f32 	%f1091, [%rd148+-4];
	ld.local.f32 	%f155, [%rd148];
	setp.leu.f32 	%p243, %f1091, %f155;
	@%p243 bra 	$L__BB0_124;
	shl.b32 	%r280, %r347, 1;
	mul.wide.u32 	%rd149, %r280, 4;
	add.s64 	%rd150, %rd6, %rd149;
	ld.local.v2.f32 	{%f156, %f157}, [%rd150];
	mov.u32 	%r348, %r347;
$L__BB0_121:
	add.s32 	%r121, %r348, -1;
	mul.wide.u32 	%rd151, %r121, 4;
	add.s64 	%rd29, %rd1, %rd151;
	ld.local.f32 	%f158, [%rd29];
	setp.leu.f32 	%p244, %f158, %f155;
	mov.u32 	%r349, %r348;
	@%p244 bra 	$L__BB0_123;
	st.local.f32 	[%rd29+4], %f158;
	shl.b32 	%r282, %r348, 1;
	add.s32 	%r283, %r282, -2;
	mul.wide.u32 	%rd152, %r283, 4;
	add.s64 	%rd153, %rd6, %rd152;
	ld.local.v2.f32 	{%f1092, %f1093}, [%rd153];
	mul.wide.u32 	%rd154, %r282, 4;
	add.s64 	%rd155, %rd6, %rd154;
	st.local.v2.f32 	[%rd155], {%f1092, %f1093};
	setp.gt.s32 	%p245, %r348, 1;
	mov.b32 	%r349, 0;
	mov.u32 	%r348, %r121;
	@%p245 bra 	$L__BB0_121;
$L__BB0_123:
	mul.wide.s32 	%rd156, %r349, 4;
	add.s64 	%rd157, %rd1, %rd156;
	st.local.f32 	[%rd157], %f155;
	shl.b32 	%r284, %r349, 1;
	mul.wide.s32 	%rd158, %r284, 4;
	add.s64 	%rd159, %rd6, %rd158;
	st.local.v2.f32 	[%rd159], {%f156, %f157};
$L__BB0_124:
	add.s32 	%r347, %r347, 1;
	setp.ne.s32 	%p246, %r347, %r328;
	@%p246 bra 	$L__BB0_119;
$L__BB0_125:
	add.s32 	%r124, %r328, -2;
	setp.lt.s32 	%p247, %r328, 3;
	mov.f32 	%f1314, 0f00000000;
	@%p247 bra 	$L__BB0_137;
	ld.local.v2.f32 	{%f159, %f160}, [%rd6];
	add.s32 	%r286, %r328, -3;
	and.b32  	%r125, %r124, 7;
	setp.lt.u32 	%p248, %r286, 7;
	mov.f32 	%f1314, 0f00000000;
	mov.b32 	%r352, 0;
	@%p248 bra 	$L__BB0_129;
	and.b32  	%r352, %r124, -8;
	mov.f32 	%f1314, 0f00000000;
	mov.b32 	%r350, 0;
$L__BB0_128:
	.pragma "nounroll";
	shl.b32 	%r288, %r350, 1;
	mul.wide.u32 	%rd160, %r288, 4;
	add.s64 	%rd161, %rd6, %rd160;
	ld.local.v2.f32 	{%f1098, %f1099}, [%rd161+8];
	ld.local.v4.f32 	{%f1100, %f1101, %f1102, %f1103}, [%rd161+16];
	sub.f32 	%f1104, %f159, %f1100;
	sub.f32 	%f1105, %f1099, %f1101;
	mul.f32 	%f1106, %f1104, %f1105;
	sub.f32 	%f1107, %f160, %f1101;
	sub.f32 	%f1108, %f1098, %f1100;
	mul.f32 	%f1109, %f1108, %f1107;
	sub.f32 	%f1110, %f1106, %f1109;
	mul.f32 	%f1111, %f1110, 0f3F000000;
	abs.f32 	%f1112, %f1111;
	add.f32 	%f1113, %f1314, %f1112;
	sub.f32 	%f1114, %f159, %f1102;
	sub.f32 	%f1115, %f1101, %f1103;
	mul.f32 	%f1116, %f1114, %f1115;
	sub.f32 	%f1117, %f160, %f1103;
	sub.f32 	%f1118, %f1100, %f1102;
	mul.f32 	%f1119, %f1118, %f1117;
	sub.f32 	%f1120, %f1116, %f1119;
	mul.f32 	%f1121, %f1120, 0f3F000000;
	abs.f32 	%f1122, %f1121;
	add.f32 	%f1123, %f1113, %f1122;
	ld.local.v4.f32 	{%f1124, %f1125, %f1126, %f1127}, [%rd161+32];
	sub.f32 	%f1128, %f159, %f1124;
	sub.f32 	%f1129, %f1103, %f1125;
	mul.f32 	%f1130, %f1128, %f1129;
	sub.f32 	%f1131, %f160, %f1125;
	sub.f32 	%f1132, %f1102, %f1124;
	mul.f32 	%f1133, %f1132, %f1131;
	sub.f32 	%f1134, %f1130, %f1133;
	mul.f32 	%f1135, %f1134, 0f3F000000;
	abs.f32 	%f1136, %f1135;
	add.f32 	%f1137, %f1123, %f1136;
	sub.f32 	%f1138, %f159, %f1126;
	sub.f32 	%f1139, %f1125, %f1127;
	mul.f32 	%f1140, %f1138, %f1139;
	sub.f32 	%f1141, %f160, %f1127;
	sub.f32 	%f1142, %f1124, %f1126;
	mul.f32 	%f1143, %f1142, %f1141;
	sub.f32 	%f1144, %f1140, %f1143;
	mul.f32 	%f1145, %f1144, 0f3F000000;
	abs.f32 	%f1146, %f1145;
	add.f32 	%f1147, %f1137, %f1146;
	ld.local.v4.f32 	{%f1148, %f1149, %f1150, %f1151}, [%rd161+48];
	sub.f32 	%f1152, %f159, %f1148;
	sub.f32 	%f1153, %f1127, %f1149;
	mul.f32 	%f1154, %f1152, %f1153;
	sub.f32 	%f1155, %f160, %f1149;
	sub.f32 	%f1156, %f1126, %f1148;
	mul.f32 	%f1157, %f1156, %f1155;
	sub.f32 	%f1158, %f1154, %f1157;
	mul.f32 	%f1159, %f1158, 0f3F000000;
	abs.f32 	%f1160, %f1159;
	add.f32 	%f1161, %f1147, %f1160;
	sub.f32 	%f1162, %f159, %f1150;
	sub.f32 	%f1163, %f1149, %f1151;
	mul.f32 	%f1164, %f1162, %f1163;
	sub.f32 	%f1165, %f160, %f1151;
	sub.f32 	%f1166, %f1148, %f1150;
	mul.f32 	%f1167, %f1166, %f1165;
	sub.f32 	%f1168, %f1164, %f1167;
	mul.f32 	%f1169, %f1168, 0f3F000000;
	abs.f32 	%f1170, %f1169;
	add.f32 	%f1171, %f1161, %f1170;
	ld.local.v4.f32 	{%f1172, %f1173, %f1174, %f1175}, [%rd161+64];
	sub.f32 	%f1176, %f159, %f1172;
	sub.f32 	%f1177, %f1151, %f1173;
	mul.f32 	%f1178, %f1176, %f1177;
	sub.f32 	%f1179, %f160, %f1173;
	sub.f32 	%f1180, %f1150, %f1172;
	mul.f32 	%f1181, %f1180, %f1179;
	sub.f32 	%f1182, %f1178, %f1181;
	mul.f32 	%f1183, %f1182, 0f3F000000;
	abs.f32 	%f1184, %f1183;
	add.f32 	%f1185, %f1171, %f1184;
	sub.f32 	%f1186, %f159, %f1174;
	sub.f32 	%f1187, %f1173, %f1175;
	mul.f32 	%f1188, %f1186, %f1187;
	sub.f32 	%f1189, %f160, %f1175;
	sub.f32 	%f1190, %f1172, %f1174;
	mul.f32 	%f1191, %f1190, %f1189;
	sub.f32 	%f1192, %f1188, %f1191;
	mul.f32 	%f1193, %f1192, 0f3F000000;
	abs.f32 	%f1194, %f1193;
	add.f32 	%f1314, %f1185, %f1194;
	add.s32 	%r350, %r350, 8;
	setp.ne.s32 	%p249, %r350, %r352;
	@%p249 bra 	$L__BB0_128;
$L__BB0_129:
	setp.eq.s32 	%p250, %r125, 0;
	@%p250 bra 	$L__BB0_137;
	and.b32  	%r130, %r124, 3;
	setp.lt.u32 	%p251, %r125, 4;
	@%p251 bra 	$L__BB0_132;
	shl.b32 	%r289, %r352, 1;
	mul.wide.u32 	%rd162, %r289, 4;
	add.s64 	%rd163, %rd6, %rd162;
	ld.local.v2.f32 	{%f1196, %f1197}, [%rd163+8];
	add.s32 	%r290, %r289, 4;
	mul.wide.u32 	%rd164, %r290, 4;
	add.s64 	%rd165, %rd6, %rd164;
	ld.local.v2.f32 	{%f1198, %f1199}, [%rd165];
	sub.f32 	%f1200, %f159, %f1198;
	sub.f32 	%f1201, %f1197, %f1199;
	mul.f32 	%f1202, %f1200, %f1201;
	sub.f32 	%f1203, %f160, %f1199;
	sub.f32 	%f1204, %f1196, %f1198;
	mul.f32 	%f1205, %f1204, %f1203;
	sub.f32 	%f1206, %f1202, %f1205;
	mul.f32 	%f1207, %f1206, 0f3F000000;
	abs.f32 	%f1208, %f1207;
	add.f32 	%f1209, %f1314, %f1208;
	add.s32 	%r291, %r289, 6;
	mul.wide.u32 	%rd166, %r291, 4;
	add.s64 	%rd167, %rd6, %rd166;
	ld.local.v2.f32 	{%f1210, %f1211}, [%rd167];
	sub.f32 	%f1212, %f159, %f1210;
	sub.f32 	%f1213, %f1199, %f1211;
	mul.f32 	%f1214, %f1212, %f1213;
	sub.f32 	%f1215, %f160, %f1211;
	sub.f32 	%f1216, %f1198, %f1210;
	mul.f32 	%f1217, %f1216, %f1215;
	sub.f32 	%f1218, %f1214, %f1217;
	mul.f32 	%f1219, %f1218, 0f3F000000;
	abs.f32 	%f1220, %f1219;
	add.f32 	%f1221, %f1209, %f1220;
	add.s32 	%r292, %r289, 8;
	mul.wide.u32 	%rd168, %r292, 4;
	add.s64 	%rd169, %rd6, %rd168;
	ld.local.v2.f32 	{%f1222, %f1223}, [%rd169];
	sub.f32 	%f1224, %f159, %f1222;
	sub.f32 	%f1225, %f1211, %f1223;
	mul.f32 	%f1226, %f1224, %f1225;
	sub.f32 	%f1227, %f160, %f1223;
	sub.f32 	%f1228, %f1210, %f1222;
	mul.f32 	%f1229, %f1228, %f1227;
	sub.f32 	%f1230, %f1226, %f1229;
	mul.f32 	%f1231, %f1230, 0f3F000000;
	abs.f32 	%f1232, %f1231;
	add.f32 	%f1233, %f1221, %f1232;
	add.s32 	%r293, %r289, 10;
	mul.wide.u32 	%rd170, %r293, 4;
	add.s64 	%rd171, %rd6, %rd170;
	ld.local.v2.f32 	{%f1234, %f1235}, [%rd171];
	sub.f32 	%f1236, %f159, %f1234;
	sub.f32 	%f1237, %f1223, %f1235;
	mul.f32 	%f1238, %f1236, %f1237;
	sub.f32 	%f1239, %f160, %f1235;
	sub.f32 	%f1240, %f1222, %f1234;
	mul.f32 	%f1241, %f1240, %f1239;
	sub.f32 	%f1242, %f1238, %f1241;
	mul.f32 	%f1243, %f1242, 0f3F000000;
	abs.f32 	%f1244, %f1243;
	add.f32 	%f1314, %f1233, %f1244;
	sub.s32 	%r352, %r290, %r352;
$L__BB0_132:
	setp.eq.s32 	%p252, %r130, 0;
	@%p252 bra 	$L__BB0_137;
	setp.eq.s32 	%p253, %r130, 1;
	@%p253 bra 	$L__BB0_135;
	shl.b32 	%r294, %r352, 1;
	mul.wide.u32 	%rd172, %r294, 4;
	add.s64 	%rd173, %rd6, %rd172;
	ld.local.v2.f32 	{%f1246, %f1247}, [%rd173+8];
	add.s32 	%r295, %r294, 4;
	mul.wide.u32 	%rd174, %r295, 4;
	add.s64 	%rd175, %rd6, %rd174;
	ld.local.v2.f32 	{%f1248, %f1249}, [%rd175];
	sub.f32 	%f1250, %f159, %f1248;
	sub.f32 	%f1251, %f1247, %f1249;
	mul.f32 	%f1252, %f1250, %f1251;
	sub.f32 	%f1253, %f160, %f1249;
	sub.f32 	%f1254, %f1246, %f1248;
	mul.f32 	%f1255, %f1254, %f1253;
	sub.f32 	%f1256, %f1252, %f1255;
	mul.f32 	%f1257, %f1256, 0f3F000000;
	abs.f32 	%f1258, %f1257;
	add.f32 	%f1259, %f1314, %f1258;
	add.s32 	%r296, %r294, 6;
	mul.wide.u32 	%rd176, %r296, 4;
	add.s64 	%rd177, %rd6, %rd176;
	ld.local.v2.f32 	{%f1260, %f1261}, [%rd177];
	sub.f32 	%f1262, %f159, %f1260;
	sub.f32 	%f1263, %f1249, %f1261;
	mul.f32 	%f1264, %f1262, %f1263;
	sub.f32 	%f1265, %f160, %f1261;
	sub.f32 	%f1266, %f1248, %f1260;
	mul.f32 	%f1267, %f1266, %f1265;
	sub.f32 	%f1268, %f1264, %f1267;
	mul.f32 	%f1269, %f1268, 0f3F000000;
	abs.f32 	%f1270, %f1269;
	add.f32 	%f1314, %f1259, %f1270;
	add.s32 	%r352, %r352, 2;
$L__BB0_135:
	and.b32  	%r297, %r328, 1;
	setp.eq.b32 	%p254, %r297, 1;
	not.pred 	%p255, %p254;
	@%p255 bra 	$L__BB0_137;
	shl.b32 	%r298, %r352, 1;
	mul.wide.u32 	%rd178, %r298, 4;
	add.s64 	%rd179, %rd6, %rd178;
	ld.local.v2.f32 	{%f1271, %f1272}, [%rd179+8];
	ld.local.v2.f32 	{%f1273, %f1274}, [%rd179+16];
	sub.f32 	%f1275, %f159, %f1273;
	sub.f32 	%f1276, %f1272, %f1274;
	mul.f32 	%f1277, %f1275, %f1276;
	sub.f32 	%f1278, %f160, %f1274;
	sub.f32 	%f1279, %f1271, %f1273;
	mul.f32 	%f1280, %f1279, %f1278;
	sub.f32 	%f1281, %f1277, %f1280;
	mul.f32 	%f1282, %f1281, 0f3F000000;
	abs.f32 	%f1283, %f1282;
	add.f32 	%f1314, %f1314, %f1283;
$L__BB0_137:
	ld.param.u32 	%r299, [_Z22rotate_iou_kernel_evalllPKfS0_Pfi_param_5];
	setp.eq.s32 	%p256, %r299, 1;
	@%p256 bra 	$L__BB0_147;
	ld.param.u32 	%r300, [_Z22rotate_iou_kernel_evalllPKfS0_Pfi_param_5];
	setp.eq.s32 	%p257, %r300, 0;
	@%p257 bra 	$L__BB0_146;
	ld.param.u32 	%r301, [_Z22rotate_iou_kernel_evalllPKfS0_Pfi_param_5];
	setp.ne.s32 	%p258, %r301, -1;
	@%p258 bra 	$L__BB0_148;
	add.f32 	%f1286, %f11, %f1;
	sub.f32 	%f1287, %f1286, %f1314;
	setp.gt.f32 	%p261, %f1287, 0f00000000;
	div.rn.f32 	%f1288, %f1314, %f1287;
	selp.f32 	%f1314, %f1288, 0f00000000, %p261;
	bra.uni 	$L__BB0_148;
$L__BB0_141:
	ld.local.v4.f32 	{%f830, %f831, %f832, %f833}, [%rd6+32];
	sub.f32 	%f834, %f830, %f153;
	sub.f32 	%f835, %f831, %f154;
	mul.f32 	%f836, %f835, %f835;
	fma.rn.f32 	%f837, %f834, %f834, %f836;
	sqrt.rn.f32 	%f838, %f837;
	div.rn.f32 	%f839, %f834, %f838;
	div.rn.f32 	%f840, %f835, %f838;
	setp.lt.f32 	%p212, %f840, 0f00000000;
	mov.f32 	%f841, 0fC0000000;
	sub.f32 	%f842, %f841, %f839;
	selp.f32 	%f843, %f842, %f839, %p212;
	sub.f32 	%f844, %f832, %f153;
	sub.f32 	%f845, %f833, %f154;
	mul.f32 	%f846, %f845, %f845;
	fma.rn.f32 	%f847, %f844, %f844, %f846;
	sqrt.rn.f32 	%f848, %f847;
	div.rn.f32 	%f849, %f844, %f848;
	div.rn.f32 	%f850, %f845, %f848;
	setp.lt.f32 	%p213, %f850, 0f00000000;
	sub.f32 	%f851, %f841, %f849;
	selp.f32 	%f852, %f851, %f849, %p213;
	ld.local.v4.f32 	{%f853, %f854, %f855, %f856}, [%rd6+48];
	sub.f32 	%f857, %f853, %f153;
	sub.f32 	%f858, %f854, %f154;
	mul.f32 	%f859, %f858, %f858;
	fma.rn.f32 	%f860, %f857, %f857, %f859;
	sqrt.rn.f32 	%f861, %f860;
	div.rn.f32 	%f862, %f857, %f861;
	div.rn.f32 	%f863, %f858, %f861;
	setp.lt.f32 	%p214, %f863, 0f00000000;
	sub.f32 	%f864, %f841, %f862;
	selp.f32 	%f865, %f864, %f862, %p214;
	sub.f32 	%f866, %f855, %f153;
	sub.f32 	%f867, %f856, %f154;
	mul.f32 	%f868, %f867, %f867;
	fma.rn.f32 	%f869, %f866, %f866, %f868;
	sqrt.rn.f32 	%f870, %f869;
	div.rn.f32 	%f871, %f866, %f870;
	div.rn.f32 	%f872, %f867, %f870;
	setp.lt.f32 	%p215, %f872, 0f00000000;
	sub.f32 	%f873, %f841, %f871;
	selp.f32 	%f874, %f873, %f871, %p215;
	st.local.v4.f32 	[%rd1+16], {%f843, %f852, %f865, %f874};
	setp.eq.s32 	%p216, %r117, 8;
	mov.b32 	%r346, 8;
	@%p216 bra 	$L__BB0_113;
	ld.local.v4.f32 	{%f875, %f876, %f877, %f878}, [%rd6+64];
	sub.f32 	%f879, %f875, %f153;
	sub.f32 	%f880, %f876, %f154;
	mul.f32 	%f881, %f880, %f880;
	fma.rn.f32 	%f882, %f879, %f879, %f881;
	sqrt.rn.f32 	%f883, %f882;
	div.rn.f32 	%f884, %f879, %f883;
	div.rn.f32 	%f885, %f880, %f883;
	setp.lt.f32 	%p217, %f885, 0f00000000;
	mov.f32 	%f886, 0fC0000000;
	sub.f32 	%f887, %f886, %f884;
	selp.f32 	%f888, %f887, %f884, %p217;
	sub.f32 	%f889, %f877, %f153;
	sub.f32 	%f890, %f878, %f154;
	mul.f32 	%f891, %f890, %f890;
	fma.rn.f32 	%f892, %f889, %f889, %f891;
	sqrt.rn.f32 	%f893, %f892;
	div.rn.f32 	%f894, %f889, %f893;
	div.rn.f32 	%f895, %f890, %f893;
	setp.lt.f32 	%p218, %f895, 0f00000000;
	sub.f32 	%f896, %f886, %f894;
	selp.f32 	%f897, %f896, %f894, %p218;
	ld.local.v4.f32 	{%f898, %f899, %f900, %f901}, [%rd6+80];
	sub.f32 	%f902, %f898, %f153;
	sub.f32 	%f903, %f899, %f154;
	mul.f32 	%f904, %f903, %f903;
	fma.rn.f32 	%f905, %f902, %f902, %f904;
	sqrt.rn.f32 	%f906, %f905;
	div.rn.f32 	%f907, %f902, %f906;
	div.rn.f32 	%f908, %f903, %f906;
	setp.lt.f32 	%p219, %f908, 0f00000000;
	sub.f32 	%f909, %f886, %f907;
	selp.f32 	%f910, %f909, %f907, %p219;
	sub.f32 	%f911, %f900, %f153;
	sub.f32 	%f912, %f901, %f154;
	mul.f32 	%f913, %f912, %f912;
	fma.rn.f32 	%f914, %f911, %f911, %f913;
	sqrt.rn.f32 	%f915, %f914;
	div.rn.f32 	%f916, %f911, %f915;
	div.rn.f32 	%f917, %f912, %f915;
	setp.lt.f32 	%p220, %f917, 0f00000000;
	sub.f32 	%f918, %f886, %f916;
	selp.f32 	%f919, %f918, %f916, %p220;
	st.local.v4.f32 	[%rd1+32], {%f888, %f897, %f910, %f919};
	setp.eq.s32 	%p221, %r117, 12;
	mov.b32 	%r346, 12;
	@%p221 bra 	$L__BB0_113;
	ld.local.v4.f32 	{%f920, %f921, %f922, %f923}, [%rd6+96];
	sub.f32 	%f924, %f920, %f153;
	sub.f32 	%f925, %f921, %f154;
	mul.f32 	%f926, %f925, %f925;
	fma.rn.f32 	%f927, %f924, %f924, %f926;
	sqrt.rn.f32 	%f928, %f927;
	div.rn.f32 	%f929, %f924, %f928;
	div.rn.f32 	%f930, %f925, %f928;
	setp.lt.f32 	%p222, %f930, 0f00000000;
	mov.f32 	%f931, 0fC0000000;
	sub.f32 	%f932, %f931, %f929;
	selp.f32 	%f933, %f932, %f929, %p222;
	sub.f32 	%f934, %f922, %f153;
	sub.f32 	%f935, %f923, %f154;
	mul.f32 	%f936, %f935, %f935;
	fma.rn.f32 	%f937, %f934, %f934, %f936;
	sqrt.rn.f32 	%f938, %f937;
	div.rn.f32 	%f939, %f934, %f938;
	div.rn.f32 	%f940, %f935, %f938;
	setp.lt.f32 	%p223, %f940, 0f00000000;
	sub.f32 	%f941, %f931, %f939;
	selp.f32 	%f942, %f941, %f939, %p223;
	ld.local.v4.f32 	{%f943, %f944, %f945, %f946}, [%rd6+112];
	sub.f32 	%f947, %f943, %f153;
	sub.f32 	%f948, %f944, %f154;
	mul.f32 	%f949, %f948, %f948;
	fma.rn.f32 	%f950, %f947, %f947, %f949;
	sqrt.rn.f32 	%f951, %f950;
	div.rn.f32 	%f952, %f947, %f951;
	div.rn.f32 	%f953, %f948, %f951;
	setp.lt.f32 	%p224, %f953, 0f00000000;
	sub.f32 	%f954, %f931, %f952;
	selp.f32 	%f955, %f954, %f952, %p224;
	sub.f32 	%f956, %f945, %f153;
	sub.f32 	%f957, %f946, %f154;
	mul.f32 	%f958, %f957, %f957;
	fma.rn.f32 	%f959, %f956, %f956, %f958;
	sqrt.rn.f32 	%f960, %f959;
	div.rn.f32 	%f961, %f956, %f960;
	div.rn.f32 	%f962, %f957, %f960;
	setp.lt.f32 	%p225, %f962, 0f00000000;
	sub.f32 	%f963, %f931, %f961;
	selp.f32 	%f964, %f963, %f961, %p225;
	st.local.v4.f32 	[%rd1+48], {%f933, %f942, %f955, %f964};
	setp.eq.s32 	%p226, %r117, 16;
	mov.b32 	%r346, 16;
	@%p226 bra 	$L__BB0_113;
	ld.local.v4.f32 	{%f965, %f966, %f967, %f968}, [%rd6+128];
	sub.f32 	%f969, %f965, %f153;
	sub.f32 	%f970, %f966, %f154;
	mul.f32 	%f971, %f970, %f970;
	fma.rn.f32 	%f972, %f969, %f969, %f971;
	sqrt.rn.f32 	%f973, %f972;
	div.rn.f32 	%f974, %f969, %f973;
	div.rn.f32 	%f975, %f970, %f973;
	setp.lt.f32 	%p227, %f975, 0f00000000;
	mov.f32 	%f976, 0fC0000000;
	sub.f32 	%f977, %f976, %f974;
	selp.f32 	%f978, %f977, %f974, %p227;
	sub.f32 	%f979, %f967, %f153;
	sub.f32 	%f980, %f968, %f154;
	mul.f32 	%f981, %f980, %f980;
	fma.rn.f32 	%f982, %f979, %f979, %f981;
	sqrt.rn.f32 	%f983, %f982;
	div.rn.f32 	%f984, %f979, %f983;
	div.rn.f32 	%f985, %f980, %f983;
	setp.lt.f32 	%p228, %f985, 0f00000000;
	sub.f32 	%f986, %f976, %f984;
	selp.f32 	%f987, %f986, %f984, %p228;
	ld.local.v4.f32 	{%f988, %f989, %f990, %f991}, [%rd6+144];
	sub.f32 	%f992, %f988, %f153;
	sub.f32 	%f993, %f989, %f154;
	mul.f32 	%f994, %f993, %f993;
	fma.rn.f32 	%f995, %f992, %f992, %f994;
	sqrt.rn.f32 	%f996, %f995;
	div.rn.f32 	%f997, %f992, %f996;
	div.rn.f32 	%f998, %f993, %f996;
	setp.lt.f32 	%p229, %f998, 0f00000000;
	sub.f32 	%f999, %f976, %f997;
	selp.f32 	%f1000, %f999, %f997, %p229;
	sub.f32 	%f1001, %f990, %f153;
	sub.f32 	%f1002, %f991, %f154;
	mul.f32 	%f1003, %f1002, %f1002;
	fma.rn.f32 	%f1004, %f1001, %f1001, %f1003;
	sqrt.rn.f32 	%f1005, %f1004;
	div.rn.f32 	%f1006, %f1001, %f1005;
	div.rn.f32 	%f1007, %f1002, %f1005;
	setp.lt.f32 	%p230, %f1007, 0f00000000;
	sub.f32 	%f1008, %f976, %f1006;
	selp.f32 	%f1009, %f1008, %f1006, %p230;
	st.local.v4.f32 	[%rd1+64], {%f978, %f987, %f1000, %f1009};
	setp.eq.s32 	%p231, %r117, 20;
	mov.b32 	%r346, 20;
	@%p231 bra 	$L__BB0_113;
	ld.local.v4.f32 	{%f1010, %f1011, %f1012, %f1013}, [%rd6+160];
	sub.f32 	%f1014, %f1010, %f153;
	sub.f32 	%f1015, %f1011, %f154;
	mul.f32 	%f1016, %f1015, %f1015;
	fma.rn.f32 	%f1017, %f1014, %f1014, %f1016;
	sqrt.rn.f32 	%f1018, %f1017;
	div.rn.f32 	%f1019, %f1014, %f1018;
	div.rn.f32 	%f1020, %f1015, %f1018;
	setp.lt.f32 	%p232, %f1020, 0f00000000;
	mov.f32 	%f1021, 0fC0000000;
	sub.f32 	%f1022, %f1021, %f1019;
	selp.f32 	%f1023, %f1022, %f1019, %p232;
	sub.f32 	%f1024, %f1012, %f153;
	sub.f32 	%f1025, %f1013, %f154;
	mul.f32 	%f1026, %f1025, %f1025;
	fma.rn.f32 	%f1027, %f1024, %f1024, %f1026;
	sqrt.rn.f32 	%f1028, %f1027;
	div.rn.f32 	%f1029, %f1024, %f1028;
	div.rn.f32 	%f1030, %f1025, %f1028;
	setp.lt.f32 	%p233, %f1030, 0f00000000;
	sub.f32 	%f1031, %f1021, %f1029;
	selp.f32 	%f1032, %f1031, %f1029, %p233;
	ld.local.v4.f32 	{%f1033, %f1034, %f1035, %f1036}, [%rd6+176];
	sub.f32 	%f1037, %f1033, %f153;
	sub.f32 	%f1038, %f1034, %f154;
	mul.f32 	%f1039, %f1038, %f1038;
	fma.rn.f32 	%f1040, %f1037, %f1037, %f1039;
	sqrt.rn.f32 	%f1041, %f1040;
	div.rn.f32 	%f1042, %f1037, %f1041;
	div.rn.f32 	%f1043, %f1038, %f1041;
	setp.lt.f32 	%p234, %f1043, 0f00000000;
	sub.f32 	%f1044, %f1021, %f1042;
	selp.f32 	%f1045, %f1044, %f1042, %p234;
	sub.f32 	%f1046, %f1035, %f153;
	sub.f32 	%f1047, %f1036, %f154;
	mul.f32 	%f1048, %f1047, %f1047;
	fma.rn.f32 	%f1049, %f1046, %f1046, %f1048;
	sqrt.rn.f32 	%f1050, %f1049;
	div.rn.f32 	%f1051, %f1046, %f1050;
	div.rn.f32 	%f1052, %f1047, %f1050;
	setp.lt.f32 	%p235, %f1052, 0f00000000;
	sub.f32 	%f1053, %f1021, %f1051;
	selp.f32 	%f1054, %f1053, %f1051, %p235;
	st.local.v4.f32 	[%rd1+80], {%f1023, %f1032, %f1045, %f1054};
	mov.b32 	%r346, 24;
	bra.uni 	$L__BB0_113;
$L__BB0_146:
	setp.gt.f32 	%p260, %f11, 0f00000000;
	div.rn.f32 	%f1285, %f1314, %f11;
	selp.f32 	%f1314, %f1285, 0f00000000, %p260;
	bra.uni 	$L__BB0_148;
$L__BB0_147:
	setp.gt.f32 	%p259, %f1, 0f00000000;
	div.rn.f32 	%f1284, %f1314, %f1;
	selp.f32 	%f1314, %f1284, 0f00000000, %p259;
$L__BB0_148:
	ld.param.u64 	%rd185, [_Z22rotate_iou_kernel_evalllPKfS0_Pfi_param_4];
	cvt.u64.u32 	%rd180, %r302;
	add.s64 	%rd181, %rd9, %rd180;
	cvta.to.global.u64 	%rd182, %rd185;
	shl.b64 	%rd183, %rd181, 2;
	add.s64 	%rd184, %rd182, %rd183;
	st.global.f32 	[%rd184], %f1314;
	add.s32 	%r302, %r302, 1;
	setp.ne.s32 	%p262, %r302, %r3;
	@%p262 bra 	$L__BB0_6;
$L__BB0_149:
	ret;

}
	// .globl	_Z12iou2d_kerneliiPKfS0_Pfi
.visible .entry _Z12iou2d_kerneliiPKfS0_Pfi(
	.param .u32 _Z12iou2d_kerneliiPKfS0_Pfi_param_0,
	.param .u32 _Z12iou2d_kerneliiPKfS0_Pfi_param_1,
	.param .u64 .ptr .align 1 _Z12iou2d_kerneliiPKfS0_Pfi_param_2,
	.param .u64 .ptr .align 1 _Z12iou2d_kerneliiPKfS0_Pfi_param_3,
	.param .u64 .ptr .align 1 _Z12iou2d_kerneliiPKfS0_Pfi_param_4,
	.param .u32 _Z12iou2d_kerneliiPKfS0_Pfi_param_5
)
{
	.reg .pred 	%p<10>;
	.reg .b32 	%r<16>;
	.reg .b32 	%f<32>;
	.reg .b64 	%rd<23>;

	ld.param.u32 	%r4, [_Z12iou2d_kerneliiPKfS0_Pfi_param_0];
	ld.param.u32 	%r2, [_Z12iou2d_kerneliiPKfS0_Pfi_param_1];
	ld.param.u64 	%rd2, [_Z12iou2d_kerneliiPKfS0_Pfi_param_2];
	ld.param.u64 	%rd3, [_Z12iou2d_kerneliiPKfS0_Pfi_param_3];
	ld.param.u64 	%rd4, [_Z12iou2d_kerneliiPKfS0_Pfi_param_4];
	ld.param.u32 	%r3, [_Z12iou2d_kerneliiPKfS0_Pfi_param_5];
	cvta.to.global.u64 	%rd1, %rd4;
	mov.u32 	%r5, %ctaid.x;
	mov.u32 	%r6, %ntid.x;
	mov.u32 	%r7, %tid.x;
	mad.lo.s32 	%r1, %r5, %r6, %r7;
	mul.lo.s32 	%r8, %r2, %r4;
	setp.ge.s32 	%p1, %r1, %r8;
	@%p1 bra 	$L__BB1_12;
	cvta.to.global.u64 	%rd5, %rd2;
	cvta.to.global.u64 	%rd6, %rd3;
	div.s32 	%r9, %r1, %r2;
	mul.lo.s32 	%r10, %r9, %r2;
	sub.s32 	%r11, %r1, %r10;
	shl.b32 	%r12, %r9, 2;
	mul.wide.s32 	%rd7, %r12, 4;
	add.s64 	%rd8, %rd5, %rd7;
	ld.global.f32 	%f1, [%rd8];
	ld.global.f32 	%f2, [%rd8+4];
	ld.global.f32 	%f3, [%rd8+8];
	ld.global.f32 	%f4, [%rd8+12];
	shl.b32 	%r13, %r11, 2;
	mul.wide.s32 	%rd9, %r13, 4;
	add.s64 	%rd10, %rd6, %rd9;
	ld.global.f32 	%f5, [%rd10];
	ld.global.f32 	%f6, [%rd10+4];
	ld.global.f32 	%f7, [%rd10+8];
	ld.global.f32 	%f8, [%rd10+12];
	min.f32 	%f13, %f3, %f7;
	max.f32 	%f14, %f1, %f5;
	sub.f32 	%f9, %f13, %f14;
	setp.gtu.f32 	%p2, %f9, 0f00000000;
	@%p2 bra 	$L__BB1_3;
	mul.wide.s32 	%rd11, %r1, 4;
	add.s64 	%rd12, %rd1, %rd11;
	mov.b32 	%r14, 0;
	st.global.u32 	[%rd12], %r14;
	bra.uni 	$L__BB1_12;
$L__BB1_3:
	min.f32 	%f15, %f4, %f8;
	max.f32 	%f16, %f2, %f6;
	sub.f32 	%f10, %f15, %f16;
	setp.gtu.f32 	%p3, %f10, 0f00000000;
	@%p3 bra 	$L__BB1_5;
	mul.wide.s32 	%rd13, %r1, 4;
	add.s64 	%rd14, %rd1, %rd13;
	mov.b32 	%r15, 0;
	st.global.u32 	[%rd14], %r15;
	bra.uni 	$L__BB1_12;
$L__BB1_5:
	mul.f32 	%f11, %f9, %f10;
	sub.f32 	%f17, %f7, %f5;
	sub.f32 	%f18, %f8, %f6;
	mul.f32 	%f12, %f17, %f18;
	setp.eq.s32 	%p4, %r3, 1;
	@%p4 bra 	$L__BB1_10;
	setp.eq.s32 	%p5, %r3, 0;
	@%p5 bra 	$L__BB1_9;
	setp.ne.s32 	%p6, %r3, -1;
	@%p6 bra 	$L__BB1_11;
	sub.f32 	%f26, %f3, %f1;
	sub.f32 	%f27, %f4, %f2;
	fma.rn.f32 	%f28, %f26, %f27, %f12;
	sub.f32 	%f29, %f28, %f11;
	setp.gt.f32 	%p9, %f29, 0f00000000;
	div.rn.f32 	%f30, %f11, %f29;
	selp.f32 	%f31, %f30, 0f00000000, %p9;
	mul.wide.s32 	%rd19, %r1, 4;
	add.s64 	%rd20, %rd1, %rd19;
	st.global.f32 	[%rd20], %f31;
	bra.uni 	$L__BB1_12;
$L__BB1_9:
	sub.f32 	%f21, %f3, %f1;
	sub.f32 	%f22, %f4, %f2;
	mul.f32 	%f23, %f21, %f22;
	setp.gt.f32 	%p8, %f23, 0f00000000;
	div.rn.f32 	%f24, %f11, %f23;
	selp.f32 	%f25, %f24, 0f00000000, %p8;
	mul.wide.s32 	%rd17, %r1, 4;
	add.s64 	%rd18, %rd1, %rd17;
	st.global.f32 	[%rd18], %f25;
	bra.uni 	$L__BB1_12;
$L__BB1_10:
	setp.gt.f32 	%p7, %f12, 0f00000000;
	div.rn.f32 	%f19, %f11, %f12;
	selp.f32 	%f20, %f19, 0f00000000, %p7;
	mul.wide.s32 	%rd15, %r1, 4;
	add.s64 	%rd16, %rd1, %rd15;
	st.global.f32 	[%rd16], %f20;
	bra.uni 	$L__BB1_12;
$L__BB1_11:
	mul.wide.s32 	%rd21, %r1, 4;
	add.s64 	%rd22, %rd1, %rd21;
	st.global.f32 	[%rd22], %f11;
$L__BB1_12:
	ret;

}
	// .globl	_Z12iou3d_kerneliiPKfS0_Pfi
.visible .entry _Z12iou3d_kerneliiPKfS0_Pfi(
	.param .u32 _Z12iou3d_kerneliiPKfS0_Pfi_param_0,
	.param .u32 _Z12iou3d_kerneliiPKfS0_Pfi_param_1,
	.param .u64 .ptr .align 1 _Z12iou3d_kerneliiPKfS0_Pfi_param_2,
	.param .u64 .ptr .align 1 _Z12iou3d_kerneliiPKfS0_Pfi_param_3,
	.param .u64 .ptr .align 1 _Z12iou3d_kerneliiPKfS0_Pfi_param_4,
	.param .u32 _Z12iou3d_kerneliiPKfS0_Pfi_param_5
)
{
	.local .align 16 .b8 	__local_depot2[128];
	.reg .b64 	%SP;
	.reg .b64 	%SPL;
	.reg .pred 	%p<258>;
	.reg .b32 	%r<346>;
	.reg .b32 	%f<1312>;
	.reg .b64 	%rd<200>;
	.reg .b64 	%fd<9>;

	mov.u64 	%SPL, __local_depot2;
	ld.param.u32 	%r139, [_Z12iou3d_kerneliiPKfS0_Pfi_param_0];
	ld.param.u32 	%r137, [_Z12iou3d_kerneliiPKfS0_Pfi_param_1];
	ld.param.u64 	%rd48, [_Z12iou3d_kerneliiPKfS0_Pfi_param_2];
	ld.param.u64 	%rd49, [_Z12iou3d_kerneliiPKfS0_Pfi_param_3];
	ld.param.u64 	%rd50, [_Z12iou3d_kerneliiPKfS0_Pfi_param_4];
	cvta.to.global.u64 	%rd1, %rd50;
	add.u64 	%rd2, %SPL, 64;
	add.u64 	%rd3, %SPL, 64;
	add.u64 	%rd4, %SPL, 0;
	mov.u32 	%r140, %ctaid.x;
	mov.u32 	%r141, %ntid.x;
	mov.u32 	%r142, %tid.x;
	mad.lo.s32 	%r1, %r140, %r141, %r142;
	mul.lo.s32 	%r143, %r137, %r139;
	setp.ge.s32 	%p1, %r1, %r143;
	@%p1 bra 	$L__BB2_148;
	cvta.to.global.u64 	%rd54, %rd48;
	cvta.to.global.u64 	%rd55, %rd49;
	div.s32 	%r144, %r1, %r137;
	mul.lo.s32 	%r145, %r144, %r137;
	sub.s32 	%r146, %r1, %r145;
	mul.lo.s32 	%r147, %r144, 7;
	mul.wide.s32 	%rd56, %r147, 4;
	add.s64 	%rd5, %rd54, %rd56;
	ld.global.f32 	%f1, [%rd5];
	ld.global.f32 	%f2, [%rd5+8];
	ld.global.f32 	%f3, [%rd5+12];
	ld.global.f32 	%f4, [%rd5+20];
	ld.global.f32 	%f5, [%rd5+24];
	mul.lo.s32 	%r148, %r146, 7;
	mul.wide.s32 	%rd57, %r148, 4;
	add.s64 	%rd6, %rd55, %rd57;
	ld.global.f32 	%f6, [%rd6];
	ld.global.f32 	%f7, [%rd6+8];
	ld.global.f32 	%f8, [%rd6+12];
	ld.global.f32 	%f9, [%rd6+20];
	ld.global.f32 	%f10, [%rd6+24];
	mul.f32 	%f165, %f5, 0f3F22F983;
	cvt.rni.s32.f32 	%r300, %f165;
	cvt.rn.f32.s32 	%f166, %r300;
	fma.rn.f32 	%f167, %f166, 0fBFC90FDA, %f5;
	fma.rn.f32 	%f168, %f166, 0fB3A22168, %f167;
	fma.rn.f32 	%f1285, %f166, 0fA7C234C5, %f168;
	abs.f32 	%f12, %f5;
	setp.ltu.f32 	%p2, %f12, 0f47CE4780;
	mov.u32 	%r296, %r300;
	mov.f32 	%f1284, %f1285;
	@%p2 bra 	$L__BB2_9;
	setp.neu.f32 	%p3, %f12, 0f7F800000;
	@%p3 bra 	$L__BB2_4;
	mov.f32 	%f171, 0f00000000;
	mul.rn.f32 	%f1284, %f5, %f171;
	mov.b32 	%r296, 0;
	bra.uni 	$L__BB2_9;
$L__BB2_4:
	mov.b32 	%r3, %f5;
	shl.b32 	%r150, %r3, 8;
	or.b32  	%r4, %r150, -2147483648;
	mov.b64 	%rd186, 0;
	mov.b32 	%r293, 0;
	mov.u64 	%rd184, __cudart_i2opi_f;
	mov.u64 	%rd185, %rd3;
$L__BB2_5:
	.pragma "nounroll";
	ld.global.nc.u32 	%r151, [%rd184];
	mad.wide.u32 	%rd60, %r151, %r4, %rd186;
	shr.u64 	%rd186, %rd60, 32;
	st.local.u32 	[%rd185], %rd60;
	add.s32 	%r293, %r293, 1;
	add.s64 	%rd185, %rd185, 4;
	add.s64 	%rd184, %rd184, 4;
	setp.ne.s32 	%p4, %r293, 6;
	@%p4 bra 	$L__BB2_5;
	shr.u32 	%r152, %r3, 23;
	st.local.u32 	[%rd3+24], %rd186;
	and.b32  	%r7, %r152, 31;
	and.b32  	%r153, %r152, 224;
	add.s32 	%r154, %r153, -128;
	shr.u32 	%r155, %r154, 5;
	mul.wide.u32 	%rd61, %r155, 4;
	sub.s64 	%rd13, %rd3, %rd61;
	ld.local.u32 	%r294, [%rd13+24];
	ld.local.u32 	%r295, [%rd13+20];
	setp.eq.s32 	%p5, %r7, 0;
	@%p5 bra 	$L__BB2_8;
	shf.l.wrap.b32 	%r294, %r295, %r294, %r7;
	ld.local.u32 	%r156, [%rd13+16];
	shf.l.wrap.b32 	%r295, %r156, %r295, %r7;
$L__BB2_8:
	shr.u32 	%r157, %r294, 30;
	shf.l.wrap.b32 	%r158, %r295, %r294, 2;
	shl.b32 	%r159, %r295, 2;
	shr.u32 	%r160, %r158, 31;
	add.s32 	%r161, %r160, %r157;
	neg.s32 	%r162, %r161;
	setp.lt.s32 	%p6, %r3, 0;
	selp.b32 	%r296, %r162, %r161, %p6;
	xor.b32  	%r163, %r158, %r3;
	shr.s32 	%r164, %r158, 31;
	xor.b32  	%r165, %r164, %r158;
	xor.b32  	%r166, %r164, %r159;
	cvt.u64.u32 	%rd62, %r165;
	shl.b64 	%rd63, %rd62, 32;
	cvt.u64.u32 	%rd64, %r166;
	or.b64  	%rd65, %rd63, %rd64;
	cvt.rn.f64.s64 	%fd1, %rd65;
	mul.f64 	%fd2, %fd1, 0d3BF921FB54442D19;
	cvt.rn.f32.f64 	%f169, %fd2;
	neg.f32 	%f170, %f169;
	setp.lt.s32 	%p7, %r163, 0;
	selp.f32 	%f1284, %f170, %f169, %p7;
$L__BB2_9:
	setp.ltu.f32 	%p8, %f12, 0f47CE4780;
	add.s32 	%r168, %r296, 1;
	mul.rn.f32 	%f172, %f1284, %f1284;
	and.b32  	%r169, %r296, 1;
	setp.eq.b32 	%p9, %r169, 1;
	selp.f32 	%f173, %f1284, 0f3F800000, %p9;
	fma.rn.f32 	%f174, %f172, %f173, 0f00000000;
	fma.rn.f32 	%f175, %f172, 0f37CBAC00, 0fBAB607ED;
	selp.f32 	%f176, 0fB94D4153, %f175, %p9;
	selp.f32 	%f177, 0f3C0885E4, 0f3D2AAABB, %p9;
	fma.rn.f32 	%f178, %f176, %f172, %f177;
	selp.f32 	%f179, 0fBE2AAAA8, 0fBEFFFFFF, %p9;
	fma.rn.f32 	%f180, %f178, %f172, %f179;
	fma.rn.f32 	%f181, %f180, %f174, %f173;
	and.b32  	%r170, %r168, 2;
	setp.eq.s32 	%p10, %r170, 0;
	mov.f32 	%f182, 0f00000000;
	sub.f32 	%f183, %f182, %f181;
	selp.f32 	%f16, %f181, %f183, %p10;
	@%p8 bra 	$L__BB2_17;
	setp.neu.f32 	%p11, %f12, 0f7F800000;
	@%p11 bra 	$L__BB2_12;
	mov.f32 	%f186, 0f00000000;
	mul.rn.f32 	%f1285, %f5, %f186;
	mov.b32 	%r300, 0;
	bra.uni 	$L__BB2_17;
$L__BB2_12:
	mov.b32 	%r16, %f5;
	shl.b32 	%r172, %r16, 8;
	or.b32  	%r17, %r172, -2147483648;
	mov.b64 	%rd189, 0;
	mov.b32 	%r297, 0;
	mov.u64 	%rd187, __cudart_i2opi_f;
	mov.u64 	%rd188, %rd3;
$L__BB2_13:
	.pragma "nounroll";
	ld.global.nc.u32 	%r173, [%rd187];
	mad.wide.u32 	%rd68, %r173, %r17, %rd189;
	shr.u64 	%rd189, %rd68, 32;
	st.local.u32 	[%rd188], %rd68;
	add.s32 	%r297, %r297, 1;
	add.s64 	%rd188, %rd188, 4;
	add.s64 	%rd187, %rd187, 4;
	setp.ne.s32 	%p12, %r297, 6;
	@%p12 bra 	$L__BB2_13;
	shr.u32 	%r174, %r16, 23;
	st.local.u32 	[%rd3+24], %rd189;
	and.b32  	%r20, %r174, 31;
	and.b32  	%r175, %r174, 224;
	add.s32 	%r176, %r175, -128;
	shr.u32 	%r177, %r176, 5;
	mul.wide.u32 	%rd69, %r177, 4;
	sub.s64 	%rd20, %rd3, %rd69;
	ld.local.u32 	%r298, [%rd20+24];
	ld.local.u32 	%r299, [%rd20+20];
	setp.eq.s32 	%p13, %r20, 0;
	@%p13 bra 	$L__BB2_16;
	shf.l.wrap.b32 	%r298, %r299, %r298, %r20;
	ld.local.u32 	%r178, [%rd20+16];
	shf.l.wrap.b32 	%r299, %r178, %r299, %r20;
$L__BB2_16:
	shr.u32 	%r179, %r298, 30;
	shf.l.wrap.b32 	%r180, %r299, %r298, 2;
	shl.b32 	%r181, %r299, 2;
	shr.u32 	%r182, %r180, 31;
	add.s32 	%r183, %r182, %r179;
	neg.s32 	%r184, %r183;
	setp.lt.s32 	%p14, %r16, 0;
	selp.b32 	%r300, %r184, %r183, %p14;
	xor.b32  	%r185, %r180, %r16;
	shr.s32 	%r186, %r180, 31;
	xor.b32  	%r187, %r186, %r180;
	xor.b32  	%r188, %r186, %r181;
	cvt.u64.u32 	%rd70, %r187;
	shl.b64 	%rd71, %rd70, 32;
	cvt.u64.u32 	%rd72, %r188;
	or.b64  	%rd73, %rd71, %rd72;
	cvt.rn.f64.s64 	%fd3, %rd73;
	mul.f64 	%fd4, %fd3, 0d3BF921FB54442D19;
	cvt.rn.f32.f64 	%f184, %fd4;
	neg.f32 	%f185, %f184;
	setp.lt.s32 	%p15, %r185, 0;
	selp.f32 	%f1285, %f185, %f184, %p15;
$L__BB2_17:
	mul.rn.f32 	%f187, %f1285, %f1285;
	and.b32  	%r190, %r300, 1;
	setp.eq.b32 	%p16, %r190, 1;
	selp.f32 	%f188, 0f3F800000, %f1285, %p16;
	fma.rn.f32 	%f189, %f187, %f188, 0f00000000;
	fma.rn.f32 	%f190, %f187, 0f37CBAC00, 0fBAB607ED;
	selp.f32 	%f191, %f190, 0fB94D4153, %p16;
	selp.f32 	%f192, 0f3D2AAABB, 0f3C0885E4, %p16;
	fma.rn.f32 	%f193, %f191, %f187, %f192;
	selp.f32 	%f194, 0fBEFFFFFF, 0fBE2AAAA8, %p16;
	fma.rn.f32 	%f195, %f193, %f187, %f194;
	fma.rn.f32 	%f196, %f195, %f189, %f188;
	and.b32  	%r191, %r300, 2;
	setp.eq.s32 	%p17, %r191, 0;
	mov.f32 	%f197, 0f00000000;
	sub.f32 	%f198, %f197, %f196;
	selp.f32 	%f199, %f196, %f198, %p17;
	mul.f32 	%f200, %f3, 0fBF000000;
	mul.f32 	%f201, %f3, 0f3F000000;
	mul.f32 	%f202, %f4, 0fBF000000;
	mul.f32 	%f203, %f4, 0f3F000000;
	mul.f32 	%f204, %f199, %f202;
	fma.rn.f32 	%f205, %f16, %f200, %f204;
	add.f32 	%f20, %f1, %f205;
	mul.f32 	%f206, %f16, %f202;
	mul.f32 	%f207, %f199, %f200;
	sub.f32 	%f208, %f206, %f207;
	add.f32 	%f21, %f2, %f208;
	mul.f32 	%f209, %f199, %f203;
	fma.rn.f32 	%f210, %f16, %f200, %f209;
	add.f32 	%f22, %f1, %f210;
	mul.f32 	%f211, %f16, %f203;
	sub.f32 	%f212, %f211, %f207;
	add.f32 	%f23, %f2, %f212;
	fma.rn.f32 	%f213, %f16, %f201, %f209;
	add.f32 	%f24, %f1, %f213;
	mul.f32 	%f214, %f199, %f201;
	sub.f32 	%f215, %f211, %f214;
	add.f32 	%f25, %f2, %f215;
	fma.rn.f32 	%f216, %f16, %f201, %f204;
	add.f32 	%f26, %f1, %f216;
	sub.f32 	%f217, %f206, %f214;
	add.f32 	%f27, %f2, %f217;
	mul.f32 	%f218, %f10, 0f3F22F983;
	cvt.rni.s32.f32 	%r308, %f218;
	cvt.rn.f32.s32 	%f219, %r308;
	fma.rn.f32 	%f220, %f219, 0fBFC90FDA, %f10;
	fma.rn.f32 	%f221, %f219, 0fB3A22168, %f220;
	fma.rn.f32 	%f1287, %f219, 0fA7C234C5, %f221;
	abs.f32 	%f29, %f10;
	setp.ltu.f32 	%p18, %f29, 0f47CE4780;
	mov.u32 	%r304, %r308;
	mov.f32 	%f1286, %f1287;
	@%p18 bra 	$L__BB2_25;
	setp.neu.f32 	%p19, %f29, 0f7F800000;
	@%p19 bra 	$L__BB2_20;
	mov.f32 	%f224, 0f00000000;
	mul.rn.f32 	%f1286, %f10, %f224;
	mov.b32 	%r304, 0;
	bra.uni 	$L__BB2_25;
$L__BB2_20:
	mov.b32 	%r30, %f10;
	shl.b32 	%r193, %r30, 8;
	or.b32  	%r31, %r193, -2147483648;
	mov.b64 	%rd192, 0;
	mov.b32 	%r301, 0;
	mov.u64 	%rd190, __cudart_i2opi_f;
	mov.u64 	%rd191, %rd3;
$L__BB2_21:
	.pragma "nounroll";
	ld.global.nc.u32 	%r194, [%rd190];
	mad.wide.u32 	%rd76, %r194, %r31, %rd192;
	shr.u64 	%rd192, %rd76, 32;
	st.local.u32 	[%rd191], %rd76;
	add.s32 	%r301, %r301, 1;
	add.s64 	%rd191, %rd191, 4;
	add.s64 	%rd190, %rd190, 4;
	setp.ne.s32 	%p20, %r301, 6;
	@%p20 bra 	$L__BB2_21;
	shr.u32 	%r195, %r30, 23;
	st.local.u32 	[%rd3+24], %rd192;
	and.b32  	%r34, %r195, 31;
	and.b32  	%r196, %r195, 224;
	add.s32 	%r197, %r196, -128;
	shr.u32 	%r198, %r197, 5;
	mul.wide.u32 	%rd77, %r198, 4;
	sub.s64 	%rd27, %rd3, %rd77;
	ld.local.u32 	%r302, [%rd27+24];
	ld.local.u32 	%r303, [%rd27+20];
	setp.eq.s32 	%p21, %r34, 0;
	@%p21 bra 	$L__BB2_24;
	shf.l.wrap.b32 	%r302, %r303, %r302, %r34;
	ld.local.u32 	%r199, [%rd27+16];
	shf.l.wrap.b32 	%r303, %r199, %r303, %r34;
$L__BB2_24:
	shr.u32 	%r200, %r302, 30;
	shf.l.wrap.b32 	%r201, %r303, %r302, 2;
	shl.b32 	%r202, %r303, 2;
	shr.u32 	%r203, %r201, 31;
	add.s32 	%r204, %r203, %r200;
	neg.s32 	%r205, %r204;
	setp.lt.s32 	%p22, %r30, 0;
	selp.b32 	%r304, %r205, %r204, %p22;
	xor.b32  	%r206, %r201, %r30;
	shr.s32 	%r207, %r201, 31;
	xor.b32  	%r208, %r207, %r201;
	xor.b32  	%r209, %r207, %r202;
	cvt.u64.u32 	%rd78, %r208;
	shl.b64 	%rd79, %rd78, 32;
	cvt.u64.u32 	%rd80, %r209;
	or.b64  	%rd81, %rd79, %rd80;
	cvt.rn.f64.s64 	%fd5, %rd81;
	mul.f64 	%fd6, %fd5, 0d3BF921FB54442D19;
	cvt.rn.f32.f64 	%f222, %fd6;
	neg.f32 	%f223, %f222;
	setp.lt.s32 	%p23, %r206, 0;
	selp.f32 	%f1286, %f223, %f222, %p23;
$L__BB2_25:
	setp.ltu.f32 	%p24, %f29, 0f47CE4780;
	add.s32 	%r211, %r304, 1;
	mul.rn.f32 	%f225, %f1286, %f1286;
	and.b32  	%r212, %r304, 1;
	setp.eq.b32 	%p25, %r212, 1;
	selp.f32 	%f226, %f1286, 0f3F800000, %p25;
	fma.rn.f32 	%f227, %f225, %f226, 0f00000000;
	fma.rn.f32 	%f228, %f225, 0f37CBAC00, 0fBAB607ED;
	selp.f32 	%f229, 0fB94D4153, %f228, %p25;
	selp.f32 	%f230, 0f3C0885E4, 0f3D2AAABB, %p25;
	fma.rn.f32 	%f231, %f229, %f225, %f230;
	selp.f32 	%f232, 0fBE2AAAA8, 0fBEFFFFFF, %p25;
	fma.rn.f32 	%f233, %f231, %f225, %f232;
	fma.rn.f32 	%f234, %f233, %f227, %f226;
	and.b32  	%r213, %r211, 2;
	setp.eq.s32 	%p26, %r213, 0;
	mov.f32 	%f235, 0f00000000;
	sub.f32 	%f236, %f235, %f234;
	selp.f32 	%f33, %f234, %f236, %p26;
	@%p24 bra 	$L__BB2_33;
	setp.neu.f32 	%p27, %f29, 0f7F800000;
	@%p27 bra 	$L__BB2_28;
	mov.f32 	%f239, 0f00000000;
	mul.rn.f32 	%f1287, %f10, %f239;
	mov.b32 	%r308, 0;
	bra.uni 	$L__BB2_33;
$L__BB2_28:
	mov.b32 	%r43, %f10;
	shl.b32 	%r215, %r43, 8;
	or.b32  	%r44, %r215, -2147483648;
	mov.b64 	%rd195, 0;
	mov.b32 	%r305, 0;
	mov.u64 	%rd193, __cudart_i2opi_f;
	mov.u64 	%rd194, %rd3;
$L__BB2_29:
	.pragma "nounroll";
	ld.global.nc.u32 	%r216, [%rd193];
	mad.wide.u32 	%rd84, %r216, %r44, %rd195;
	shr.u64 	%rd195, %rd84, 32;
	st.local.u32 	[%rd194], %rd84;
	add.s32 	%r305, %r305, 1;
	add.s64 	%rd194, %rd194, 4;
	add.s64 	%rd193, %rd193, 4;
	setp.ne.s32 	%p28, %r305, 6;
	@%p28 bra 	$L__BB2_29;
	shr.u32 	%r217, %r43, 23;
	st.local.u32 	[%rd3+24], %rd195;
	and.b32  	%r47, %r217, 31;
	and.b32  	%r218, %r217, 224;
	add.s32 	%r219, %r218, -128;
	shr.u32 	%r220, %r219, 5;
	mul.wide.u32 	%rd85, %r220, 4;
	sub.s64 	%rd34, %rd3, %rd85;
	ld.local.u32 	%r306, [%rd34+24];
	ld.local.u32 	%r307, [%rd34+20];
	setp.eq.s32 	%p29, %r47, 0;
	@%p29 bra 	$L__BB2_32;
	shf.l.wrap.b32 	%r306, %r307, %r306, %r47;
	ld.local.u32 	%r221, [%rd34+16];
	shf.l.wrap.b32 	%r307, %r221, %r307, %r47;
$L__BB2_32:
	shr.u32 	%r222, %r306, 30;
	shf.l.wrap.b32 	%r223, %r307, %r306, 2;
	shl.b32 	%r224, %r307, 2;
	shr.u32 	%r225, %r223, 31;
	add.s32 	%r226, %r225, %r222;
	neg.s32 	%r227, %r226;
	setp.lt.s32 	%p30, %r43, 0;
	selp.b32 	%r308, %r227, %r226, %p30;
	xor.b32  	%r228, %r223, %r43;
	shr.s32 	%r229, %r223, 31;
	xor.b32  	%r230, %r229, %r223;
	xor.b32  	%r231, %r229, %r224;
	cvt.u64.u32 	%rd86, %r230;
	shl.b64 	%rd87, %rd86, 32;
	cvt.u64.u32 	%rd88, %r231;
	or.b64  	%rd89, %rd87, %rd88;
	cvt.rn.f64.s64 	%fd7, %rd89;
	mul.f64 	%fd8, %fd7, 0d3BF921FB54442D19;
	cvt.rn.f32.f64 	%f237, %fd8;
	neg.f32 	%f238, %f237;
	setp.lt.s32 	%p31, %r228, 0;
	selp.f32 	%f1287, %f238, %f237, %p31;
$L__BB2_33:
	mul.rn.f32 	%f240, %f1287, %f1287;
	and.b32  	%r234, %r308, 1;
	setp.eq.b32 	%p32, %r234, 1;
	selp.f32 	%f241, 0f3F800000, %f1287, %p32;
	fma.rn.f32 	%f242, %f240, %f241, 0f00000000;
	fma.rn.f32 	%f243, %f240, 0f37CBAC00, 0fBAB607ED;
	selp.f32 	%f244, %f243, 0fB94D4153, %p32;
	selp.f32 	%f245, 0f3D2AAABB, 0f3C0885E4, %p32;
	fma.rn.f32 	%f246, %f244, %f240, %f245;
	selp.f32 	%f247, 0fBEFFFFFF, 0fBE2AAAA8, %p32;
	fma.rn.f32 	%f248, %f246, %f240, %f247;
	fma.rn.f32 	%f249, %f248, %f242, %f241;
	and.b32  	%r235, %r308, 2;
	setp.eq.s32 	%p33, %r235, 0;
	mov.f32 	%f250, 0f00000000;
	sub.f32 	%f251, %f250, %f249;
	selp.f32 	%f252, %f249, %f251, %p33;
	mul.f32 	%f253, %f8, 0fBF000000;
	mul.f32 	%f254, %f8, 0f3F000000;
	mul.f32 	%f255, %f9, 0fBF000000;
	mul.f32 	%f256, %f9, 0f3F000000;
	mul.f32 	%f257, %f252, %f255;
	fma.rn.f32 	%f258, %f33, %f253, %f257;
	add.f32 	%f37, %f6, %f258;
	mul.f32 	%f259, %f33, %f255;
	mul.f32 	%f260, %f252, %f253;
	sub.f32 	%f261, %f259, %f260;
	add.f32 	%f38, %f7, %f261;
	mul.f32 	%f262, %f252, %f256;
	fma.rn.f32 	%f263, %f33, %f253, %f262;
	add.f32 	%f39, %f6, %f263;
	mul.f32 	%f264, %f33, %f256;
	sub.f32 	%f265, %f264, %f260;
	add.f32 	%f40, %f7, %f265;
	fma.rn.f32 	%f266, %f33, %f254, %f262;
	add.f32 	%f41, %f6, %f266;
	mul.f32 	%f267, %f252, %f254;
	sub.f32 	%f268, %f264, %f267;
	add.f32 	%f42, %f7, %f268;
	fma.rn.f32 	%f269, %f33, %f254, %f257;
	add.f32 	%f43, %f6, %f269;
	sub.f32 	%f270, %f259, %f267;
	add.f32 	%f44, %f7, %f270;
	sub.f32 	%f45, %f39, %f37;
	sub.f32 	%f46, %f40, %f38;
	sub.f32 	%f47, %f43, %f37;
	sub.f32 	%f48, %f44, %f38;
	mul.f32 	%f271, %f46, %f46;
	fma.rn.f32 	%f49, %f45, %f45, %f271;
	mul.f32 	%f272, %f48, %f48;
	fma.rn.f32 	%f50, %f47, %f47, %f272;
	sub.f32 	%f51, %f22, %f20;
	sub.f32 	%f52, %f23, %f21;
	sub.f32 	%f53, %f26, %f20;
	sub.f32 	%f54, %f27, %f21;
	mul.f32 	%f273, %f52, %f52;
	fma.rn.f32 	%f55, %f51, %f51, %f273;
	mul.f32 	%f274, %f54, %f54;
	fma.rn.f32 	%f56, %f53, %f53, %f274;
	sub.f32 	%f275, %f20, %f37;
	sub.f32 	%f276, %f21, %f38;
	mul.f32 	%f277, %f46, %f276;
	fma.rn.f32 	%f278, %f45, %f275, %f277;
	mul.f32 	%f279, %f48, %f276;
	fma.rn.f32 	%f280, %f47, %f275, %f279;
	setp.ltu.f32 	%p34, %f49, %f278;
	setp.ltu.f32 	%p35, %f278, 0f00000000;
	or.pred  	%p36, %p34, %p35;
	setp.ltu.f32 	%p37, %f50, %f280;
	setp.ltu.f32 	%p38, %f280, 0f00000000;
	or.pred  	%p39, %p37, %p38;
	or.pred  	%p41, %p36, %p39;
	mov.b32 	%r318, 0;
	@%p41 bra 	$L__BB2_35;
	st.local.v2.f32 	[%rd4], {%f20, %f21};
	mov.b32 	%r318, 1;
$L__BB2_35:
	sub.f32 	%f57, %f37, %f20;
	sub.f32 	%f58, %f38, %f21;
	mul.f32 	%f281, %f52, %f58;
	fma.rn.f32 	%f282, %f51, %f57, %f281;
	mul.f32 	%f283, %f54, %f58;
	fma.rn.f32 	%f284, %f53, %f57, %f283;
	setp.ltu.f32 	%p42, %f55, %f282;
	setp.ltu.f32 	%p43, %f282, 0f00000000;
	or.pred  	%p44, %p42, %p43;
	setp.ltu.f32 	%p45, %f56, %f284;
	setp.ltu.f32 	%p46, %f284, 0f00000000;
	or.pred  	%p47, %p45, %p46;
	or.pred  	%p49, %p44, %p47;
	@%p49 bra 	$L__BB2_37;
	shl.b32 	%r237, %r318, 1;
	mul.wide.u32 	%rd90, %r237, 4;
	add.s64 	%rd91, %rd4, %rd90;
	st.local.v2.f32 	[%rd91], {%f37, %f38};
	add.s32 	%r318, %r318, 1;
$L__BB2_37:
	sub.f32 	%f285, %f22, %f37;
	sub.f32 	%f286, %f23, %f38;
	mul.f32 	%f287, %f46, %f286;
	fma.rn.f32 	%f288, %f45, %f285, %f287;
	mul.f32 	%f289, %f48, %f286;
	fma.rn.f32 	%f290, %f47, %f285, %f289;
	setp.ltu.f32 	%p50, %f49, %f288;
	setp.ltu.f32 	%p51, %f288, 0f00000000;
	or.pred  	%p52, %p50, %p51;
	setp.ltu.f32 	%p53, %f50, %f290;
	setp.ltu.f32 	%p54, %f290, 0f00000000;
	or.pred  	%p55, %p53, %p54;
	or.pred  	%p57, %p52, %p55;
	@%p57 bra 	$L__BB2_39;
	shl.b32 	%r238, %r318, 1;
	mul.wide.u32 	%rd92, %r238, 4;
	add.s64 	%rd93, %rd4, %rd92;
	st.local.v2.f32 	[%rd93], {%f22, %f23};
	add.s32 	%r318, %r318, 1;
$L__BB2_39:
	sub.f32 	%f59, %f39, %f20;
	sub.f32 	%f60, %f40, %f21;
	mul.f32 	%f291, %f52, %f60;
	fma.rn.f32 	%f292, %f51, %f59, %f291;
	mul.f32 	%f293, %f54, %f60;
	fma.rn.f32 	%f294, %f53, %f59, %f293;
	setp.ltu.f32 	%p58, %f55, %f292;
	setp.ltu.f32 	%p59, %f292, 0f00000000;
	or.pred  	%p60, %p58, %p59;
	setp.ltu.f32 	%p61, %f56, %f294;
	setp.ltu.f32 	%p62, %f294, 0f00000000;
	or.pred  	%p63, %p61, %p62;
	or.pred  	%p65, %p60, %p63;
	@%p65 bra 	$L__BB2_41;
	shl.b32 	%r239, %r318, 1;
	mul.wide.u32 	%rd94, %r239, 4;
	add.s64 	%rd95, %rd4, %rd94;
	st.local.v2.f32 	[%rd95], {%f39, %f40};
	add.s32 	%r318, %r318, 1;
$L__BB2_41:
	sub.f32 	%f295, %f24, %f37;
	sub.f32 	%f296, %f25, %f38;
	mul.f32 	%f297, %f46, %f296;
	fma.rn.f32 	%f298, %f45, %f295, %f297;
	mul.f32 	%f299, %f48, %f296;
	fma.rn.f32 	%f300, %f47, %f295, %f299;
	setp.ltu.f32 	%p66, %f49, %f298;
	setp.ltu.f32 	%p67, %f298, 0f00000000;
	or.pred  	%p68, %p66, %p67;
	setp.ltu.f32 	%p69, %f50, %f300;
	setp.ltu.f32 	%p70, %f300, 0f00000000;
	or.pred  	%p71, %p69, %p70;
	or.pred  	%p73, %p68, %p71;
	@%p73 bra 	$L__BB2_43;
	shl.b32 	%r240, %r318, 1;
	mul.wide.u32 	%rd96, %r240, 4;
	add.s64 	%rd97, %rd4, %rd96;
	st.local.v2.f32 	[%rd97], {%f24, %f25};
	add.s32 	%r318, %r318, 1;
$L__BB2_43:
	sub.f32 	%f61, %f41, %f20;
	sub.f32 	%f62, %f42, %f21;
	mul.f32 	%f301, %f52, %f62;
	fma.rn.f32 	%f302, %f51, %f61, %f301;
	mul.f32 	%f303, %f54, %f62;
	fma.rn.f32 	%f304, %f53, %f61, %f303;
	setp.ltu.f32 	%p74, %f55, %f302;
	setp.ltu.f32 	%p75, %f302, 0f00000000;
	or.pred  	%p76, %p74, %p75;
	setp.ltu.f32 	%p77, %f56, %f304;
	setp.ltu.f32 	%p78, %f304, 0f00000000;
	or.pred  	%p79, %p77, %p78;
	or.pred  	%p81, %p76, %p79;
	@%p81 bra 	$L__BB2_45;
	shl.b32 	%r241, %r318, 1;
	mul.wide.u32 	%rd98, %r241, 4;
	add.s64 	%rd99, %rd4, %rd98;
	st.local.v2.f32 	[%rd99], {%f41, %f42};
	add.s32 	%r318, %r318, 1;
$L__BB2_45:
	sub.f32 	%f305, %f26, %f37;
	sub.f32 	%f306, %f27, %f38;
	mul.f32 	%f307, %f46, %f306;
	fma.rn.f32 	%f308, %f45, %f305, %f307;
	mul.f32 	%f309, %f48, %f306;
	fma.rn.f32 	%f310, %f47, %f305, %f309;
	setp.ltu.f32 	%p82, %f49, %f308;
	setp.ltu.f32 	%p83, %f308, 0f00000000;
	or.pred  	%p84, %p82, %p83;
	setp.ltu.f32 	%p85, %f50, %f310;
	setp.ltu.f32 	%p86, %f310, 0f00000000;
	or.pred  	%p87, %p85, %p86;
	or.pred  	%p89, %p84, %p87;
	@%p89 bra 	$L__BB2_47;
	shl.b32 	%r242, %r318, 1;
	mul.wide.u32 	%rd100, %r242, 4;
	add.s64 	%rd101, %rd4, %rd100;
	st.local.v2.f32 	[%rd101], {%f26, %f27};
	add.s32 	%r318, %r318, 1;
$L__BB2_47:
	sub.f32 	%f63, %f43, %f20;
	sub.f32 	%f64, %f44, %f21;
	mul.f32 	%f311, %f52, %f64;
	fma.rn.f32 	%f312, %f51, %f63, %f311;
	mul.f32 	%f313, %f54, %f64;
	fma.rn.f32 	%f314, %f53, %f63, %f313;
	setp.ltu.f32 	%p90, %f55, %f312;
	setp.ltu.f32 	%p91, %f312, 0f00000000;
	or.pred  	%p92, %p90, %p91;
	setp.ltu.f32 	%p93, %f56, %f314;
	setp.ltu.f32 	%p94, %f314, 0f00000000;
	or.pred  	%p95, %p93, %p94;
	or.pred  	%p97, %p92, %p95;
	@%p97 bra 	$L__BB2_49;
	shl.b32 	%r243, %r318, 1;
	mul.wide.u32 	%rd102, %r243, 4;
	add.s64 	%rd103, %rd4, %rd102;
	st.local.v2.f32 	[%rd103], {%f43, %f44};
	add.s32 	%r318, %r318, 1;
$L__BB2_49:
	mul.f32 	%f315, %f57, %f60;
	mul.f32 	%f316, %f58, %f59;
	setp.gt.f32 	%p98, %f315, %f316;
	sub.f32 	%f65, %f40, %f23;
	sub.f32 	%f66, %f37, %f22;
	mul.f32 	%f67, %f66, %f65;
	sub.f32 	%f68, %f38, %f23;
	sub.f32 	%f69, %f39, %f22;
	mul.f32 	%f70, %f68, %f69;
	setp.leu.f32 	%p99, %f67, %f70;
	xor.pred  	%p100, %p98, %p99;
	@%p100 bra 	$L__BB2_52;
	mul.f32 	%f317, %f51, %f58;
	mul.f32 	%f318, %f52, %f57;
	setp.gt.f32 	%p101, %f317, %f318;
	mul.f32 	%f319, %f51, %f60;
	mul.f32 	%f320, %f52, %f59;
	setp.leu.f32 	%p102, %f319, %f320;
	xor.pred  	%p103, %p101, %p102;
	@%p103 bra 	$L__BB2_52;
	mul.f32 	%f321, %f37, %f40;
	mul.f32 	%f322, %f38, %f39;
	sub.f32 	%f323, %f321, %f322;
	mul.f32 	%f324, %f52, %f45;
	mul.f32 	%f325, %f51, %f46;
	sub.f32 	%f326, %f324, %f325;
	mul.f32 	%f327, %f20, %f23;
	mul.f32 	%f328, %f21, %f22;
	sub.f32 	%f329, %f327, %f328;
	mul.f32 	%f330, %f329, %f45;
	mul.f32 	%f331, %f51, %f323;
	sub.f32 	%f332, %f330, %f331;
	mul.f32 	%f333, %f329, %f46;
	mul.f32 	%f334, %f52, %f323;
	sub.f32 	%f335, %f333, %f334;
	div.rn.f32 	%f336, %f332, %f326;
	div.rn.f32 	%f337, %f335, %f326;
	shl.b32 	%r244, %r318, 1;
	mul.wide.u32 	%rd104, %r244, 4;
	add.s64 	%rd105, %rd4, %rd104;
	st.local.v2.f32 	[%rd105], {%f336, %f337};
	add.s32 	%r318, %r318, 1;
$L__BB2_52:
	mul.f32 	%f71, %f59, %f62;
	mul.f32 	%f72, %f60, %f61;
	setp.gt.f32 	%p104, %f71, %f72;
	sub.f32 	%f73, %f42, %f23;
	mul.f32 	%f338, %f69, %f73;
	sub.f32 	%f74, %f41, %f22;
	mul.f32 	%f339, %f65, %f74;
	setp.leu.f32 	%p105, %f338, %f339;
	xor.pred  	%p106, %p104, %p105;
	@%p106 bra 	$L__BB2_55;
	mul.f32 	%f340, %f51, %f60;
	mul.f32 	%f341, %f52, %f59;
	setp.gt.f32 	%p107, %f340, %f341;
	mul.f32 	%f342, %f51, %f62;
	mul.f32 	%f343, %f52, %f61;
	setp.leu.f32 	%p108, %f342, %f343;
	xor.pred  	%p109, %p107, %p108;
	@%p109 bra 	$L__BB2_55;
	sub.f32 	%f344, %f41, %f39;
	sub.f32 	%f345, %f42, %f40;
	mul.f32 	%f346, %f39, %f42;
	mul.f32 	%f347, %f40, %f41;
	sub.f32 	%f348, %f346, %f347;
	mul.f32 	%f349, %f52, %f344;
	mul.f32 	%f350, %f51, %f345;
	sub.f32 	%f351, %f349, %f350;
	mul.f32 	%f352, %f20, %f23;
	mul.f32 	%f353, %f21, %f22;
	sub.f32 	%f354, %f352, %f353;
	mul.f32 	%f355, %f354, %f344;
	mul.f32 	%f356, %f51, %f348;
	sub.f32 	%f357, %f355, %f356;
	mul.f32 	%f358, %f354, %f345;
	mul.f32 	%f359, %f52, %f348;
	sub.f32 	%f360, %f358, %f359;
	div.rn.f32 	%f361, %f357, %f351;
	div.rn.f32 	%f362, %f360, %f351;
	shl.b32 	%r245, %r318, 1;
	mul.wide.u32 	%rd106, %r245, 4;
	add.s64 	%rd107, %rd4, %rd106;
	st.local.v2.f32 	[%rd107], {%f361, %f362};
	add.s32 	%r318, %r318, 1;
$L__BB2_55:
	mul.f32 	%f75, %f61, %f64;
	mul.f32 	%f76, %f62, %f63;
	setp.gt.f32 	%p110, %f75, %f76;
	sub.f32 	%f77, %f44, %f23;
	mul.f32 	%f363, %f74, %f77;
	sub.f32 	%f78, %f43, %f22;
	mul.f32 	%f364, %f73, %f78;
	setp.leu.f32 	%p111, %f363, %f364;
	xor.pred  	%p112, %p110, %p111;
	@%p112 bra 	$L__BB2_58;
	mul.f32 	%f365, %f51, %f62;
	mul.f32 	%f366, %f52, %f61;
	setp.gt.f32 	%p113, %f365, %f366;
	mul.f32 	%f367, %f51, %f64;
	mul.f32 	%f368, %f52, %f63;
	setp.leu.f32 	%p114, %f367, %f368;
	xor.pred  	%p115, %p113, %p114;
	@%p115 bra 	$L__BB2_58;
	sub.f32 	%f369, %f43, %f41;
	sub.f32 	%f370, %f44, %f42;
	mul.f32 	%f371, %f41, %f44;
	mul.f32 	%f372, %f42, %f43;
	sub.f32 	%f373, %f371, %f372;
	mul.f32 	%f374, %f52, %f369;
	mul.f32 	%f375, %f51, %f370;
	sub.f32 	%f376, %f374, %f375;
	mul.f32 	%f377, %f20, %f23;
	mul.f32 	%f378, %f21, %f22;
	sub.f32 	%f379, %f377, %f378;
	mul.f32 	%f380, %f379, %f369;
	mul.f32 	%f381, %f51, %f373;
	sub.f32 	%f382, %f380, %f381;
	mul.f32 	%f383, %f379, %f370;
	mul.f32 	%f384, %f52, %f373;
	sub.f32 	%f385, %f383, %f384;
	div.rn.f32 	%f386, %f382, %f376;
	div.rn.f32 	%f387, %f385, %f376;
	shl.b32 	%r246, %r318, 1;
	mul.wide.u32 	%rd108, %r246, 4;
	add.s64 	%rd109, %rd4, %rd108;
	st.local.v2.f32 	[%rd109], {%f386, %f387};
	add.s32 	%r318, %r318, 1;
$L__BB2_58:
	mul.f32 	%f79, %f63, %f58;
	mul.f32 	%f80, %f64, %f57;
	setp.gt.f32 	%p116, %f79, %f80;
	mul.f32 	%f388, %f78, %f68;
	mul.f32 	%f389, %f77, %f66;
	setp.leu.f32 	%p117, %f388, %f389;
	xor.pred  	%p118, %p116, %p117;
	@%p118 bra 	$L__BB2_61;
	mul.f32 	%f390, %f51, %f64;
	mul.f32 	%f391, %f52, %f63;
	setp.gt.f32 	%p119, %f390, %f391;
	mul.f32 	%f392, %f51, %f58;
	mul.f32 	%f393, %f52, %f57;
	setp.leu.f32 	%p120, %f392, %f393;
	xor.pred  	%p121, %p119, %p120;
	@%p121 bra 	$L__BB2_61;
	sub.f32 	%f394, %f37, %f43;
	sub.f32 	%f395, %f38, %f44;
	mul.f32 	%f396, %f43, %f38;
	mul.f32 	%f397, %f44, %f37;
	sub.f32 	%f398, %f396, %f397;
	mul.f32 	%f399, %f52, %f394;
	mul.f32 	%f400, %f51, %f395;
	sub.f32 	%f401, %f399, %f400;
	mul.f32 	%f402, %f20, %f23;
	mul.f32 	%f403, %f21, %f22;
	sub.f32 	%f404, %f402, %f403;
	mul.f32 	%f405, %f404, %f394;
	mul.f32 	%f406, %f51, %f398;
	sub.f32 	%f407, %f405, %f406;
	mul.f32 	%f408, %f404, %f395;
	mul.f32 	%f409, %f52, %f398;
	sub.f32 	%f410, %f408, %f409;
	div.rn.f32 	%f411, %f407, %f401;
	div.rn.f32 	%f412, %f410, %f401;
	shl.b32 	%r247, %r318, 1;
	mul.wide.u32 	%rd110, %r247, 4;
	add.s64 	%rd111, %rd4, %rd110;
	st.local.v2.f32 	[%rd111], {%f411, %f412};
	add.s32 	%r318, %r318, 1;
$L__BB2_61:
	sub.f32 	%f81, %f24, %f22;
	sub.f32 	%f82, %f25, %f23;
	mul.f32 	%f413, %f22, %f25;
	mul.f32 	%f414, %f23, %f24;
	sub.f32 	%f83, %f413, %f414;
	setp.gt.f32 	%p122, %f67, %f70;
	sub.f32 	%f84, %f40, %f25;
	sub.f32 	%f85, %f37, %f24;
	mul.f32 	%f415, %f85, %f84;
	sub.f32 	%f86, %f38, %f25;
	sub.f32 	%f87, %f39, %f24;
	mul.f32 	%f416, %f86, %f87;
	setp.leu.f32 	%p123, %f415, %f416;
	xor.pred  	%p124, %p122, %p123;
	@%p124 bra 	$L__BB2_64;
	mul.f32 	%f417, %f81, %f68;
	mul.f32 	%f418, %f82, %f66;
	setp.gt.f32 	%p125, %f417, %f418;
	mul.f32 	%f419, %f81, %f65;
	mul.f32 	%f420, %f82, %f69;
	setp.leu.f32 	%p126, %f419, %f420;
	xor.pred  	%p127, %p125, %p126;
	@%p127 bra 	$L__BB2_64;
	mul.f32 	%f421, %f37, %f40;
	mul.f32 	%f422, %f38, %f39;
	sub.f32 	%f423, %f421, %f422;
	mul.f32 	%f424, %f82, %f45;
	mul.f32 	%f425, %f81, %f46;
	sub.f32 	%f426, %f424, %f425;
	mul.f32 	%f427, %f83, %f45;
	mul.f32 	%f428, %f81, %f423;
	sub.f32 	%f429, %f427, %f428;
	mul.f32 	%f430, %f83, %f46;
	mul.f32 	%f431, %f82, %f423;
	sub.f32 	%f432, %f430, %f431;
	div.rn.f32 	%f433, %f429, %f426;
	div.rn.f32 	%f434, %f432, %f426;
	shl.b32 	%r248, %r318, 1;
	mul.wide.u32 	%rd112, %r248, 4;
	add.s64 	%rd113, %rd4, %rd112;
	st.local.v2.f32 	[%rd113], {%f433, %f434};
	add.s32 	%r318, %r318, 1;
$L__BB2_64:
	mul.f32 	%f435, %f69, %f73;
	mul.f32 	%f436, %f65, %f74;
	setp.gt.f32 	%p128, %f435, %f436;
	sub.f32 	%f88, %f42, %f25;
	mul.f32 	%f437, %f87, %f88;
	sub.f32 	%f89, %f41, %f24;
	mul.f32 	%f438, %f84, %f89;
	setp.leu.f32 	%p129, %f437, %f438;
	xor.pred  	%p130, %p128, %p129;
	@%p130 bra 	$L__BB2_67;
	mul.f32 	%f439, %f81, %f65;
	mul.f32 	%f440, %f82, %f69;
	setp.gt.f32 	%p131, %f439, %f440;
	mul.f32 	%f441, %f81, %f73;
	mul.f32 	%f442, %f82, %f74;
	setp.leu.f32 	%p132, %f441, %f442;
	xor.pred  	%p133, %p131, %p132;
	@%p133 bra 	$L__BB2_67;
	sub.f32 	%f443, %f41, %f39;
	sub.f32 	%f444, %f42, %f40;
	mul.f32 	%f445, %f39, %f42;
	mul.f32 	%f446, %f40, %f41;
	sub.f32 	%f447, %f445, %f446;
	mul.f32 	%f448, %f82, %f443;
	mul.f32 	%f449, %f81, %f444;
	sub.f32 	%f450, %f448, %f449;
	mul.f32 	%f451, %f83, %f443;
	mul.f32 	%f452, %f81, %f447;
	sub.f32 	%f453, %f451, %f452;
	mul.f32 	%f454, %f83, %f444;
	mul.f32 	%f455, %f82, %f447;
	sub.f32 	%f456, %f454, %f455;
	div.rn.f32 	%f457, %f453, %f450;
	div.rn.f32 	%f458, %f456, %f450;
	shl.b32 	%r249, %r318, 1;
	mul.wide.u32 	%rd114, %r249, 4;
	add.s64 	%rd115, %rd4, %rd114;
	st.local.v2.f32 	[%rd115], {%f457, %f458};
	add.s32 	%r318, %r318, 1;
$L__BB2_67:
	mul.f32 	%f459, %f74, %f77;
	mul.f32 	%f460, %f73, %f78;
	setp.gt.f32 	%p134, %f459, %f460;
	sub.f32 	%f90, %f44, %f25;
	mul.f32 	%f461, %f89, %f90;
	sub.f32 	%f91, %f43, %f24;
	mul.f32 	%f92, %f88, %f91;
	setp.leu.f32 	%p135, %f461, %f92;
	xor.pred  	%p136, %p134, %p135;
	@%p136 bra 	$L__BB2_70;
	mul.f32 	%f462, %f81, %f73;
	mul.f32 	%f463, %f82, %f74;
	setp.gt.f32 	%p137, %f462, %f463;
	mul.f32 	%f464, %f81, %f77;
	mul.f32 	%f465, %f82, %f78;
	setp.leu.f32 	%p138, %f464, %f465;
	xor.pred  	%p139, %p137, %p138;
	@%p139 bra 	$L__BB2_70;
	sub.f32 	%f466, %f43, %f41;
	sub.f32 	%f467, %f44, %f42;
	mul.f32 	%f468, %f41, %f44;
	mul.f32 	%f469, %f42, %f43;
	sub.f32 	%f470, %f468, %f469;
	mul.f32 	%f471, %f82, %f466;
	mul.f32 	%f472, %f81, %f467;
	sub.f32 	%f473, %f471, %f472;
	mul.f32 	%f474, %f83, %f466;
	mul.f32 	%f475, %f81, %f470;
	sub.f32 	%f476, %f474, %f475;
	mul.f32 	%f477, %f83, %f467;
	mul.f32 	%f478, %f82, %f470;
	sub.f32 	%f479, %f477, %f478;
	div.rn.f32 	%f480, %f476, %f473;
	div.rn.f32 	%f481, %f479, %f473;
	shl.b32 	%r250, %r318, 1;
	mul.wide.u32 	%rd116, %r250, 4;
	add.s64 	%rd117, %rd4, %rd116;
	st.local.v2.f32 	[%rd117], {%f480, %f481};
	add.s32 	%r318, %r318, 1;
$L__BB2_70:
	mul.f32 	%f482, %f77, %f66;
	mul.f32 	%f483, %f78, %f68;
	setp.gt.f32 	%p140, %f483, %f482;
	mul.f32 	%f484, %f91, %f86;
	mul.f32 	%f93, %f90, %f85;
	setp.leu.f32 	%p141, %f484, %f93;
	xor.pred  	%p142, %p140, %p141;
	@%p142 bra 	$L__BB2_73;
	mul.f32 	%f485, %f81, %f77;
	mul.f32 	%f486, %f82, %f78;
	setp.gt.f32 	%p143, %f485, %f486;
	mul.f32 	%f487, %f81, %f68;
	mul.f32 	%f488, %f82, %f66;
	setp.leu.f32 	%p144, %f487, %f488;
	xor.pred  	%p145, %p143, %p144;
	@%p145 bra 	$L__BB2_73;
	sub.f32 	%f489, %f37, %f43;
	sub.f32 	%f490, %f38, %f44;
	mul.f32 	%f491, %f43, %f38;
	mul.f32 	%f492, %f44, %f37;
	sub.f32 	%f493, %f491, %f492;
	mul.f32 	%f494, %f82, %f489;
	mul.f32 	%f495, %f81, %f490;
	sub.f32 	%f496, %f494, %f495;
	mul.f32 	%f497, %f83, %f489;
	mul.f32 	%f498, %f81, %f493;
	sub.f32 	%f499, %f497, %f498;
	mul.f32 	%f500, %f83, %f490;
	mul.f32 	%f501, %f82, %f493;
	sub.f32 	%f502, %f500, %f501;
	div.rn.f32 	%f503, %f499, %f496;
	div.rn.f32 	%f504, %f502, %f496;
	shl.b32 	%r251, %r318, 1;
	mul.wide.u32 	%rd118, %r251, 4;
	add.s64 	%rd119, %rd4, %rd118;
	st.local.v2.f32 	[%rd119], {%f503, %f504};
	add.s32 	%r318, %r318, 1;
$L__BB2_73:
	sub.f32 	%f94, %f26, %f24;
	sub.f32 	%f95, %f27, %f25;
	mul.f32 	%f505, %f24, %f27;
	mul.f32 	%f506, %f25, %f26;
	sub.f32 	%f96, %f505, %f506;
	mul.f32 	%f507, %f85, %f84;
	mul.f32 	%f508, %f86, %f87;
	setp.gt.f32 	%p146, %f507, %f508;
	sub.f32 	%f97, %f40, %f27;
	sub.f32 	%f98, %f37, %f26;
	mul.f32 	%f99, %f98, %f97;
	sub.f32 	%f100, %f38, %f27;
	sub.f32 	%f101, %f39, %f26;
	mul.f32 	%f102, %f100, %f101;
	setp.leu.f32 	%p147, %f99, %f102;
	xor.pred  	%p148, %p146, %p147;
	@%p148 bra 	$L__BB2_76;
	mul.f32 	%f509, %f94, %f86;
	mul.f32 	%f510, %f95, %f85;
	setp.gt.f32 	%p149, %f509, %f510;
	mul.f32 	%f511, %f94, %f84;
	mul.f32 	%f512, %f95, %f87;
	setp.leu.f32 	%p150, %f511, %f512;
	xor.pred  	%p151, %p149, %p150;
	@%p151 bra 	$L__BB2_76;
	mul.f32 	%f513, %f37, %f40;
	mul.f32 	%f514, %f38, %f39;
	sub.f32 	%f515, %f513, %f514;
	mul.f32 	%f516, %f95, %f45;
	mul.f32 	%f517, %f94, %f46;
	sub.f32 	%f518, %f516, %f517;
	mul.f32 	%f519, %f96, %f45;
	mul.f32 	%f520, %f94, %f515;
	sub.f32 	%f521, %f519, %f520;
	mul.f32 	%f522, %f96, %f46;
	mul.f32 	%f523, %f95, %f515;
	sub.f32 	%f524, %f522, %f523;
	div.rn.f32 	%f525, %f521, %f518;
	div.rn.f32 	%f526, %f524, %f518;
	shl.b32 	%r252, %r318, 1;
	mul.wide.u32 	%rd120, %r252, 4;
	add.s64 	%rd121, %rd4, %rd120;
	st.local.v2.f32 	[%rd121], {%f525, %f526};
	add.s32 	%r318, %r318, 1;
$L__BB2_76:
	mul.f32 	%f527, %f87, %f88;
	mul.f32 	%f528, %f84, %f89;
	setp.gt.f32 	%p152, %f527, %f528;
	sub.f32 	%f103, %f42, %f27;
	mul.f32 	%f104, %f101, %f103;
	sub.f32 	%f105, %f41, %f26;
	mul.f32 	%f106, %f97, %f105;
	setp.leu.f32 	%p153, %f104, %f106;
	xor.pred  	%p154, %p152, %p153;
	@%p154 bra 	$L__BB2_79;
	mul.f32 	%f529, %f94, %f84;
	mul.f32 	%f530, %f95, %f87;
	setp.gt.f32 	%p155, %f529, %f530;
	mul.f32 	%f531, %f94, %f88;
	mul.f32 	%f532, %f95, %f89;
	setp.leu.f32 	%p156, %f531, %f532;
	xor.pred  	%p157, %p155, %p156;
	@%p157 bra 	$L__BB2_79;
	sub.f32 	%f533, %f41, %f39;
	sub.f32 	%f534, %f42, %f40;
	mul.f32 	%f535, %f39, %f42;
	mul.f32 	%f536, %f40, %f41;
	sub.f32 	%f537, %f535, %f536;
	mul.f32 	%f538, %f95, %f533;
	mul.f32 	%f539, %f94, %f534;
	sub.f32 	%f540, %f538, %f539;
	mul.f32 	%f541, %f96, %f533;
	mul.f32 	%f542, %f94, %f537;
	sub.f32 	%f543, %f541, %f542;
	mul.f32 	%f544, %f96, %f534;
	mul.f32 	%f545, %f95, %f537;
	sub.f32 	%f546, %f544, %f545;
	div.rn.f32 	%f547, %f543, %f540;
	div.rn.f32 	%f548, %f546, %f540;
	shl.b32 	%r253, %r318, 1;
	mul.wide.u32 	%rd122, %r253, 4;
	add.s64 	%rd123, %rd4, %rd122;
	st.local.v2.f32 	[%rd123], {%f547, %f548};
	add.s32 	%r318, %r318, 1;
$L__BB2_79:
	mul.f32 	%f549, %f89, %f90;
	setp.gt.f32 	%p158, %f549, %f92;
	sub.f32 	%f107, %f44, %f27;
	mul.f32 	%f108, %f105, %f107;
	sub.f32 	%f109, %f43, %f26;
	mul.f32 	%f110, %f103, %f109;
	setp.leu.f32 	%p159, %f108, %f110;
	xor.pred  	%p160, %p158, %p159;
	@%p160 bra 	$L__BB2_82;
	mul.f32 	%f550, %f94, %f88;
	mul.f32 	%f551, %f95, %f89;
	setp.gt.f32 	%p161, %f550, %f551;
	mul.f32 	%f552, %f94, %f90;
	mul.f32 	%f553, %f95, %f91;
	setp.leu.f32 	%p162, %f552, %f553;
	xor.pred  	%p163, %p161, %p162;
	@%p163 bra 	$L__BB2_82;
	sub.f32 	%f554, %f43, %f41;
	sub.f32 	%f555, %f44, %f42;
	mul.f32 	%f556, %f41, %f44;
	mul.f32 	%f557, %f42, %f43;
	sub.f32 	%f558, %f556, %f557;
	mul.f32 	%f559, %f95, %f554;
	mul.f32 	%f560, %f94, %f555;
	sub.f32 	%f561, %f559, %f560;
	mul.f32 	%f562, %f96, %f554;
	mul.f32 	%f563, %f94, %f558;
	sub.f32 	%f564, %f562, %f563;
	mul.f32 	%f565, %f96, %f555;
	mul.f32 	%f566, %f95, %f558;
	sub.f32 	%f567, %f565, %f566;
	div.rn.f32 	%f568, %f564, %f561;
	div.rn.f32 	%f569, %f567, %f561;
	shl.b32 	%r254, %r318, 1;
	mul.wide.u32 	%rd124, %r254, 4;
	add.s64 	%rd125, %rd4, %rd124;
	st.local.v2.f32 	[%rd125], {%f568, %f569};
	add.s32 	%r318, %r318, 1;
$L__BB2_82:
	mul.f32 	%f570, %f91, %f86;
	setp.gt.f32 	%p164, %f570, %f93;
	mul.f32 	%f111, %f109, %f100;
	mul.f32 	%f112, %f107, %f98;
	setp.leu.f32 	%p165, %f111, %f112;
	xor.pred  	%p166, %p164, %p165;
	@%p166 bra 	$L__BB2_85;
	mul.f32 	%f571, %f94, %f90;
	mul.f32 	%f572, %f95, %f91;
	setp.gt.f32 	%p167, %f571, %f572;
	mul.f32 	%f573, %f94, %f86;
	mul.f32 	%f574, %f95, %f85;
	setp.leu.f32 	%p168, %f573, %f574;
	xor.pred  	%p169, %p167, %p168;
	@%p169 bra 	$L__BB2_85;
	sub.f32 	%f575, %f37, %f43;
	sub.f32 	%f576, %f38, %f44;
	mul.f32 	%f577, %f43, %f38;
	mul.f32 	%f578, %f44, %f37;
	sub.f32 	%f579, %f577, %f578;
	mul.f32 	%f580, %f95, %f575;
	mul.f32 	%f581, %f94, %f576;
	sub.f32 	%f582, %f580, %f581;
	mul.f32 	%f583, %f96, %f575;
	mul.f32 	%f584, %f94, %f579;
	sub.f32 	%f585, %f583, %f584;
	mul.f32 	%f586, %f96, %f576;
	mul.f32 	%f587, %f95, %f579;
	sub.f32 	%f588, %f586, %f587;
	div.rn.f32 	%f589, %f585, %f582;
	div.rn.f32 	%f590, %f588, %f582;
	shl.b32 	%r255, %r318, 1;
	mul.wide.u32 	%rd126, %r255, 4;
	add.s64 	%rd127, %rd4, %rd126;
	st.local.v2.f32 	[%rd127], {%f589, %f590};
	add.s32 	%r318, %r318, 1;
$L__BB2_85:
	sub.f32 	%f113, %f20, %f26;
	sub.f32 	%f114, %f21, %f27;
	mul.f32 	%f591, %f26, %f21;
	mul.f32 	%f592, %f27, %f20;
	sub.f32 	%f115, %f591, %f592;
	setp.gt.f32 	%p170, %f99, %f102;
	sub.f32 	%f593, %f37, %f20;
	sub.f32 	%f594, %f40, %f21;
	mul.f32 	%f595, %f593, %f594;
	sub.f32 	%f596, %f38, %f21;
	sub.f32 	%f597, %f39, %f20;
	mul.f32 	%f598, %f596, %f597;
	setp.leu.f32 	%p171, %f595, %f598;
	xor.pred  	%p172, %p170, %p171;
	@%p172 bra 	$L__BB2_88;
	mul.f32 	%f599, %f113, %f100;
	mul.f32 	%f600, %f114, %f98;
	setp.gt.f32 	%p173, %f599, %f600;
	mul.f32 	%f601, %f113, %f97;
	mul.f32 	%f602, %f114, %f101;
	setp.leu.f32 	%p174, %f601, %f602;
	xor.pred  	%p175, %p173, %p174;
	@%p175 bra 	$L__BB2_88;
	mul.f32 	%f603, %f37, %f40;
	mul.f32 	%f604, %f38, %f39;
	sub.f32 	%f605, %f603, %f604;
	mul.f32 	%f606, %f114, %f45;
	mul.f32 	%f607, %f113, %f46;
	sub.f32 	%f608, %f606, %f607;
	mul.f32 	%f609, %f115, %f45;
	mul.f32 	%f610, %f113, %f605;
	sub.f32 	%f611, %f609, %f610;
	mul.f32 	%f612, %f115, %f46;
	mul.f32 	%f613, %f114, %f605;
	sub.f32 	%f614, %f612, %f613;
	div.rn.f32 	%f615, %f611, %f608;
	div.rn.f32 	%f616, %f614, %f608;
	shl.b32 	%r256, %r318, 1;
	mul.wide.u32 	%rd128, %r256, 4;
	add.s64 	%rd129, %rd4, %rd128;
	st.local.v2.f32 	[%rd129], {%f615, %f616};
	add.s32 	%r318, %r318, 1;
$L__BB2_88:
	setp.gt.f32 	%p176, %f104, %f106;
	setp.leu.f32 	%p177, %f71, %f72;
	xor.pred  	%p178, %p176, %p177;
	@%p178 bra 	$L__BB2_91;
	mul.f32 	%f617, %f113, %f97;
	mul.f32 	%f618, %f114, %f101;
	setp.gt.f32 	%p179, %f617, %f618;
	mul.f32 	%f619, %f113, %f103;
	mul.f32 	%f620, %f114, %f105;
	setp.leu.f32 	%p180, %f619, %f620;
	xor.pred  	%p181, %p179, %p180;
	@%p181 bra 	$L__BB2_91;
	sub.f32 	%f621, %f41, %f39;
	sub.f32 	%f622, %f42, %f40;
	mul.f32 	%f623, %f39, %f42;
	mul.f32 	%f624, %f40, %f41;
	sub.f32 	%f625, %f623, %f624;
	mul.f32 	%f626, %f114, %f621;
	mul.f32 	%f627, %f113, %f622;
	sub.f32 	%f628, %f626, %f627;
	mul.f32 	%f629, %f115, %f621;
	mul.f32 	%f630, %f113, %f625;
	sub.f32 	%f631, %f629, %f630;
	mul.f32 	%f632, %f115, %f622;
	mul.f32 	%f633, %f114, %f625;
	sub.f32 	%f634, %f632, %f633;
	div.rn.f32 	%f635, %f631, %f628;
	div.rn.f32 	%f636, %f634, %f628;
	shl.b32 	%r257, %r318, 1;
	mul.wide.u32 	%rd130, %r257, 4;
	add.s64 	%rd131, %rd4, %rd130;
	st.local.v2.f32 	[%rd131], {%f635, %f636};
	add.s32 	%r318, %r318, 1;
$L__BB2_91:
	setp.gt.f32 	%p182, %f108, %f110;
	setp.leu.f32 	%p183, %f75, %f76;
	xor.pred  	%p184, %p182, %p183;
	@%p184 bra 	$L__BB2_94;
	mul.f32 	%f637, %f113, %f103;
	mul.f32 	%f638, %f114, %f105;
	setp.gt.f32 	%p185, %f637, %f638;
	mul.f32 	%f639, %f113, %f107;
	mul.f32 	%f640, %f114, %f109;
	setp.leu.f32 	%p186, %f639, %f640;
	xor.pred  	%p187, %p185, %p186;
	@%p187 bra 	$L__BB2_94;
	sub.f32 	%f641, %f43, %f41;
	sub.f32 	%f642, %f44, %f42;
	mul.f32 	%f643, %f41, %f44;
	mul.f32 	%f644, %f42, %f43;
	sub.f32 	%f645, %f643, %f644;
	mul.f32 	%f646, %f114, %f641;
	mul.f32 	%f647, %f113, %f642;
	sub.f32 	%f648, %f646, %f647;
	mul.f32 	%f649, %f115, %f641;
	mul.f32 	%f650, %f113, %f645;
	sub.f32 	%f651, %f649, %f650;
	mul.f32 	%f652, %f115, %f642;
	mul.f32 	%f653, %f114, %f645;
	sub.f32 	%f654, %f652, %f653;
	div.rn.f32 	%f655, %f651, %f648;
	div.rn.f32 	%f656, %f654, %f648;
	shl.b32 	%r258, %r318, 1;
	mul.wide.u32 	%rd132, %r258, 4;
	add.s64 	%rd133, %rd4, %rd132;
	st.local.v2.f32 	[%rd133], {%f655, %f656};
	add.s32 	%r318, %r318, 1;
$L__BB2_94:
	setp.gt.f32 	%p188, %f111, %f112;
	setp.leu.f32 	%p189, %f79, %f80;
	xor.pred  	%p190, %p188, %p189;
	@%p190 bra 	$L__BB2_97;
	mul.f32 	%f657, %f113, %f107;
	mul.f32 	%f658, %f114, %f109;
	setp.gt.f32 	%p191, %f657, %f658;
	mul.f32 	%f659, %f113, %f100;
	mul.f32 	%f660, %f114, %f98;
	setp.leu.f32 	%p192, %f659, %f660;
	xor.pred  	%p193, %p191, %p192;
	@%p193 bra 	$L__BB2_97;
	sub.f32 	%f661, %f37, %f43;
	sub.f32 	%f662, %f38, %f44;
	mul.f32 	%f663, %f43, %f38;
	mul.f32 	%f664, %f44, %f37;
	sub.f32 	%f665, %f663, %f664;
	mul.f32 	%f666, %f114, %f661;
	mul.f32 	%f667, %f113, %f662;
	sub.f32 	%f668, %f666, %f667;
	mul.f32 	%f669, %f115, %f661;
	mul.f32 	%f670, %f113, %f665;
	sub.f32 	%f671, %f669, %f670;
	mul.f32 	%f672, %f115, %f662;
	mul.f32 	%f673, %f114, %f665;
	sub.f32 	%f674, %f672, %f673;
	div.rn.f32 	%f675, %f671, %f668;
	div.rn.f32 	%f676, %f674, %f668;
	shl.b32 	%r259, %r318, 1;
	mul.wide.u32 	%rd134, %r259, 4;
	add.s64 	%rd135, %rd4, %rd134;
	st.local.v2.f32 	[%rd135], {%f675, %f676};
	add.s32 	%r318, %r318, 1;
$L__BB2_97:
	setp.eq.s32 	%p194, %r318, 0;
	@%p194 bra 	$L__BB2_122;
	and.b32  	%r103, %r318, 15;
	setp.lt.u32 	%p195, %r318, 16;
	mov.b32 	%r334, 0;
	mov.f32 	%f1302, 0f00000000;
	mov.f32 	%f1303, %f1302;
	@%p195 bra 	$L__BB2_100;
	ld.local.v4.f32 	{%f679, %f680, %f681, %f682}, [%rd4];
	add.f32 	%f683, %f679, 0f00000000;
	add.f32 	%f684, %f680, 0f00000000;
	add.f32 	%f685, %f683, %f681;
	add.f32 	%f686, %f684, %f682;
	ld.local.v4.f32 	{%f687, %f688, %f689, %f690}, [%rd4+16];
	add.f32 	%f691, %f685, %f687;
	add.f32 	%f692, %f686, %f688;
	add.f32 	%f693, %f691, %f689;
	add.f32 	%f694, %f692, %f690;
	ld.local.v4.f32 	{%f695, %f696, %f697, %f698}, [%rd4+32];
	add.f32 	%f699, %f693, %f695;
	add.f32 	%f700, %f694, %f696;
	add.f32 	%f701, %f699, %f697;
	add.f32 	%f702, %f700, %f698;
	ld.local.v4.f32 	{%f703, %f704, %f705, %f706}, [%rd4+48];
	add.f32 	%f707, %f701, %f703;
	add.f32 	%f708, %f702, %f704;
	add.f32 	%f709, %f707, %f705;
	add.f32 	%f710, %f708, %f706;
	ld.local.v4.f32 	{%f711, %f712, %f713, %f714}, [%rd4+64];
	add.f32 	%f715, %f709, %f711;
	add.f32 	%f716, %f710, %f712;
	add.f32 	%f717, %f715, %f713;
	add.f32 	%f718, %f716, %f714;
	ld.local.v4.f32 	{%f719, %f720, %f721, %f722}, [%rd4+80];
	add.f32 	%f723, %f717, %f719;
	add.f32 	%f724, %f718, %f720;
	add.f32 	%f725, %f723, %f721;
	add.f32 	%f726, %f724, %f722;
	ld.local.v4.f32 	{%f727, %f728, %f729, %f730}, [%rd4+96];
	add.f32 	%f731, %f725, %f727;
	add.f32 	%f732, %f726, %f728;
	add.f32 	%f733, %f731, %f729;
	add.f32 	%f734, %f732, %f730;
	ld.local.v4.f32 	{%f735, %f736, %f737, %f738}, [%rd4+112];
	add.f32 	%f739, %f733, %f735;
	add.f32 	%f740, %f734, %f736;
	add.f32 	%f1302, %f739, %f737;
	add.f32 	%f1303, %f740, %f738;
	mov.b32 	%r334, 16;
$L__BB2_100:
	setp.eq.s32 	%p196, %r103, 0;
	@%p196 bra 	$L__BB2_109;
	and.b32  	%r105, %r318, 7;
	setp.lt.u32 	%p197, %r103, 8;
	@%p197 bra 	$L__BB2_103;
	shl.b32 	%r262, %r334, 1;
	mul.wide.u32 	%rd136, %r262, 4;
	add.s64 	%rd137, %rd4, %rd136;
	ld.local.v2.f32 	{%f742, %f743}, [%rd137];
	add.f32 	%f744, %f1302, %f742;
	add.f32 	%f745, %f1303, %f743;
	ld.local.v2.f32 	{%f746, %f747}, [%rd137+8];
	add.f32 	%f748, %f744, %f746;
	add.f32 	%f749, %f745, %f747;
	ld.local.v2.f32 	{%f750, %f751}, [%rd137+16];
	add.f32 	%f752, %f748, %f750;
	add.f32 	%f753, %f749, %f751;
	ld.local.v2.f32 	{%f754, %f755}, [%rd137+24];
	add.f32 	%f756, %f752, %f754;
	add.f32 	%f757, %f753, %f755;
	ld.local.v2.f32 	{%f758, %f759}, [%rd137+32];
	add.f32 	%f760, %f756, %f758;
	add.f32 	%f761, %f757, %f759;
	ld.local.v2.f32 	{%f762, %f763}, [%rd137+40];
	add.f32 	%f764, %f760, %f762;
	add.f32 	%f765, %f761, %f763;
	ld.local.v2.f32 	{%f766, %f767}, [%rd137+48];
	add.f32 	%f768, %f764, %f766;
	add.f32 	%f769, %f765, %f767;
	ld.local.v2.f32 	{%f770, %f771}, [%rd137+56];
	add.f32 	%f1302, %f768, %f770;
	add.f32 	%f1303, %f769, %f771;
	add.s32 	%r334, %r334, 8;
$L__BB2_103:
	setp.eq.s32 	%p198, %r105, 0;
	@%p198 bra 	$L__BB2_109;
	and.b32  	%r108, %r318, 3;
	setp.lt.u32 	%p199, %r105, 4;
	@%p199 bra 	$L__BB2_106;
	shl.b32 	%r263, %r334, 1;
	mul.wide.u32 	%rd138, %r263, 4;
	add.s64 	%rd139, %rd4, %rd138;
	ld.local.v2.f32 	{%f773, %f774}, [%rd139];
	add.f32 	%f775, %f1302, %f773;
	add.f32 	%f776, %f1303, %f774;
	ld.local.v2.f32 	{%f777, %f778}, [%rd139+8];
	add.f32 	%f779, %f775, %f777;
	add.f32 	%f780, %f776, %f778;
	ld.local.v2.f32 	{%f781, %f782}, [%rd139+16];
	add.f32 	%f783, %f779, %f781;
	add.f32 	%f784, %f780, %f782;
	ld.local.v2.f32 	{%f785, %f786}, [%rd139+24];
	add.f32 	%f1302, %f783, %f785;
	add.f32 	%f1303, %f784, %f786;
	add.s32 	%r334, %r334, 4;
$L__BB2_106:
	setp.eq.s32 	%p200, %r108, 0;
	@%p200 bra 	$L__BB2_109;
	mul.wide.u32 	%rd140, %r334, 8;
	add.s64 	%rd196, %rd4, %rd140;
	neg.s32 	%r336, %r108;
$L__BB2_108:
	.pragma "nounroll";
	ld.local.v2.f32 	{%f787, %f788}, [%rd196];
	add.f32 	%f1302, %f1302, %f787;
	add.f32 	%f1303, %f1303, %f788;
	add.s64 	%rd196, %rd196, 8;
	add.s32 	%r336, %r336, 1;
	setp.ne.s32 	%p201, %r336, 0;
	@%p201 bra 	$L__BB2_108;
$L__BB2_109:
	cvt.rn.f32.u32 	%f789, %r318;
	div.rn.f32 	%f140, %f1302, %f789;
	div.rn.f32 	%f141, %f1303, %f789;
	and.b32  	%r114, %r318, 3;
	setp.lt.u32 	%p202, %r318, 4;
	mov.b32 	%r337, 0;
	@%p202 bra 	$L__BB2_111;
	and.b32  	%r115, %r318, 16777212;
	ld.local.v4.f32 	{%f790, %f791, %f792, %f793}, [%rd4];
	sub.f32 	%f794, %f790, %f140;
	sub.f32 	%f795, %f791, %f141;
	mul.f32 	%f796, %f795, %f795;
	fma.rn.f32 	%f797, %f794, %f794, %f796;
	sqrt.rn.f32 	%f798, %f797;
	div.rn.f32 	%f799, %f794, %f798;
	div.rn.f32 	%f800, %f795, %f798;
	setp.lt.f32 	%p203, %f800, 0f00000000;
	mov.f32 	%f801, 0fC0000000;
	sub.f32 	%f802, %f801, %f799;
	selp.f32 	%f803, %f802, %f799, %p203;
	sub.f32 	%f804, %f792, %f140;
	sub.f32 	%f805, %f793, %f141;
	mul.f32 	%f806, %f805, %f805;
	fma.rn.f32 	%f807, %f804, %f804, %f806;
	sqrt.rn.f32 	%f808, %f807;
	div.rn.f32 	%f809, %f804, %f808;
	div.rn.f32 	%f810, %f805, %f808;
	setp.lt.f32 	%p204, %f810, 0f00000000;
	sub.f32 	%f811, %f801, %f809;
	selp.f32 	%f812, %f811, %f809, %p204;
	ld.local.v4.f32 	{%f813, %f814, %f815, %f816}, [%rd4+16];
	sub.f32 	%f817, %f813, %f140;
	sub.f32 	%f818, %f814, %f141;
	mul.f32 	%f819, %f818, %f818;
	fma.rn.f32 	%f820, %f817, %f817, %f819;
	sqrt.rn.f32 	%f821, %f820;
	div.rn.f32 	%f822, %f817, %f821;
	div.rn.f32 	%f823, %f818, %f821;
	setp.lt.f32 	%p205, %f823, 0f00000000;
	sub.f32 	%f824, %f801, %f822;
	selp.f32 	%f825, %f824, %f822, %p205;
	sub.f32 	%f826, %f815, %f140;
	sub.f32 	%f827, %f816, %f141;
	mul.f32 	%f828, %f827, %f827;
	fma.rn.f32 	%f829, %f826, %f826, %f828;
	sqrt.rn.f32 	%f830, %f829;
	div.rn.f32 	%f831, %f826, %f830;
	div.rn.f32 	%f832, %f827, %f830;
	setp.lt.f32 	%p206, %f832, 0f00000000;
	sub.f32 	%f833, %f801, %f831;
	selp.f32 	%f834, %f833, %f831, %p206;
	st.local.v4.f32 	[%rd2], {%f803, %f812, %f825, %f834};
	setp.ne.s32 	%p207, %r115, 4;
	mov.b32 	%r337, 4;
	@%p207 bra 	$L__BB2_136;
$L__BB2_111:
	setp.eq.s32 	%p232, %r114, 0;
	@%p232 bra 	$L__BB2_114;
	mul.wide.u32 	%rd141, %r337, 4;
	add.s64 	%rd198, %rd2, %rd141;
	mul.wide.u32 	%rd142, %r337, 8;
	add.s64 	%rd197, %rd4, %rd142;
	neg.s32 	%r338, %r114;
$L__BB2_113:
	.pragma "nounroll";
	ld.local.v2.f32 	{%f1060, %f1061}, [%rd197];
	sub.f32 	%f1062, %f1060, %f140;
	sub.f32 	%f1063, %f1061, %f141;
	mul.f32 	%f1064, %f1063, %f1063;
	fma.rn.f32 	%f1065, %f1062, %f1062, %f1064;
	sqrt.rn.f32 	%f1066, %f1065;
	div.rn.f32 	%f1067, %f1062, %f1066;
	div.rn.f32 	%f1068, %f1063, %f1066;
	setp.lt.f32 	%p233, %f1068, 0f00000000;
	mov.f32 	%f1069, 0fC0000000;
	sub.f32 	%f1070, %f1069, %f1067;
	selp.f32 	%f1071, %f1070, %f1067, %p233;
	st.local.f32 	[%rd198], %f1071;
	add.s64 	%rd198, %rd198, 4;
	add.s64 	%rd197, %rd197, 8;
	add.s32 	%r338, %r338, 1;
	setp.ne.s32 	%p234, %r338, 0;
	@%p234 bra 	$L__BB2_113;
$L__BB2_114:
	setp.eq.s32 	%p235, %r318, 1;
	@%p235 bra 	$L__BB2_122;
	mov.b32 	%r339, 1;
$L__BB2_116:
	mul.wide.u32 	%rd143, %r339, 4;
	add.s64 	%rd144, %rd2, %rd143;
	ld.local.f32 	%f1072, [%rd144+-4];
	ld.local.f32 	%f142, [%rd144];
	setp.leu.f32 	%p236, %f1072, %f142;
	@%p236 bra 	$L__BB2_121;
	shl.b32 	%r272, %r339, 1;
	mul.wide.u32 	%rd145, %r272, 4;
	add.s64 	%rd146, %rd4, %rd145;
	ld.local.v2.f32 	{%f143, %f144}, [%rd146];
	mov.u32 	%r340, %r339;
$L__BB2_118:
	add.s32 	%r122, %r340, -1;
	mul.wide.u32 	%rd147, %r122, 4;
	add.s64 	%rd44, %rd2, %rd147;
	ld.local.f32 	%f145, [%rd44];
	setp.leu.f32 	%p237, %f145, %f142;
	mov.u32 	%r341, %r340;
	@%p237 bra 	$L__BB2_120;
	st.local.f32 	[%rd44+4], %f145;
	shl.b32 	%r274, %r340, 1;
	add.s32 	%r275, %r274, -2;
	mul.wide.u32 	%rd148, %r275, 4;
	add.s64 	%rd149, %rd4, %rd148;
	ld.local.v2.f32 	{%f1073, %f1074}, [%rd149];
	mul.wide.u32 	%rd150, %r274, 4;
	add.s64 	%rd151, %rd4, %rd150;
	st.local.v2.f32 	[%rd151], {%f1073, %f1074};
	setp.gt.s32 	%p238, %r340, 1;
	mov.b32 	%r341, 0;
	mov.u32 	%r340, %r122;
	@%p238 bra 	$L__BB2_118;
$L__BB2_120:
	mul.wide.s32 	%rd152, %r341, 4;
	add.s64 	%rd153, %rd2, %rd152;
	st.local.f32 	[%rd153], %f142;
	shl.b32 	%r276, %r341, 1;
	mul.wide.s32 	%rd154, %r276, 4;
	add.s64 	%rd155, %rd4, %rd154;
	st.local.v2.f32 	[%rd155], {%f143, %f144};
$L__BB2_121:
	add.s32 	%r339, %r339, 1;
	setp.ne.s32 	%p239, %r339, %r318;
	@%p239 bra 	$L__BB2_116;
$L__BB2_122:
	add.s32 	%r125, %r318, -2;
	setp.lt.s32 	%p240, %r318, 3;
	mov.f32 	%f1311, 0f00000000;
	@%p240 bra 	$L__BB2_134;
	ld.local.v2.f32 	{%f146, %f147}, [%rd4];
	add.s32 	%r278, %r318, -3;
	and.b32  	%r126, %r125, 7;
	setp.lt.u32 	%p241, %r278, 7;
	mov.f32 	%f1311, 0f00000000;
	mov.b32 	%r344, 0;
	@%p241 bra 	$L__BB2_126;
	and.b32  	%r344, %r125, -8;
	neg.s32 	%r342, %r344;
	add.s64 	%rd199, %rd4, 32;
	mov.f32 	%f1311, 0f00000000;
$L__BB2_125:
	.pragma "nounroll";
	ld.local.v2.f32 	{%f1079, %f1080}, [%rd199+-24];
	ld.local.v4.f32 	{%f1081, %f1082, %f1083, %f1084}, [%rd199+-16];
	sub.f32 	%f1085, %f146, %f1081;
	sub.f32 	%f1086, %f1080, %f1082;
	mul.f32 	%f1087, %f1085, %f1086;
	sub.f32 	%f1088, %f147, %f1082;
	sub.f32 	%f1089, %f1079, %f1081;
	mul.f32 	%f1090, %f1089, %f1088;
	sub.f32 	%f1091, %f1087, %f1090;
	mul.f32 	%f1092, %f1091, 0f3F000000;
	abs.f32 	%f1093, %f1092;
	add.f32 	%f1094, %f1311, %f1093;
	sub.f32 	%f1095, %f146, %f1083;
	sub.f32 	%f1096, %f1082, %f1084;
	mul.f32 	%f1097, %f1095, %f1096;
	sub.f32 	%f1098, %f147, %f1084;
	sub.f32 	%f1099, %f1081, %f1083;
	mul.f32 	%f1100, %f1099, %f1098;
	sub.f32 	%f1101, %f1097, %f1100;
	mul.f32 	%f1102, %f1101, 0f3F000000;
	abs.f32 	%f1103, %f1102;
	add.f32 	%f1104, %f1094, %f1103;
	ld.local.v4.f32 	{%f1105, %f1106, %f1107, %f1108}, [%rd199];
	sub.f32 	%f1109, %f146, %f1105;
	sub.f32 	%f1110, %f1084, %f1106;
	mul.f32 	%f1111, %f1109, %f1110;
	sub.f32 	%f1112, %f147, %f1106;
	sub.f32 	%f1113, %f1083, %f1105;
	mul.f32 	%f1114, %f1113, %f1112;
	sub.f32 	%f1115, %f1111, %f1114;
	mul.f32 	%f1116, %f1115, 0f3F000000;
	abs.f32 	%f1117, %f1116;
	add.f32 	%f1118, %f1104, %f1117;
	sub.f32 	%f1119, %f146, %f1107;
	sub.f32 	%f1120, %f1106, %f1108;
	mul.f32 	%f1121, %f1119, %f1120;
	sub.f32 	%f1122, %f147, %f1108;
	sub.f32 	%f1123, %f1105, %f1107;
	mul.f32 	%f1124, %f1123, %f1122;
	sub.f32 	%f1125, %f1121, %f1124;
	mul.f32 	%f1126, %f1125, 0f3F000000;
	abs.f32 	%f1127, %f1126;
	add.f32 	%f1128, %f1118, %f1127;
	ld.local.v4.f32 	{%f1129, %f1130, %f1131, %f1132}, [%rd199+16];
	sub.f32 	%f1133, %f146, %f1129;
	sub.f32 	%f1134, %f1108, %f1130;
	mul.f32 	%f1135, %f1133, %f1134;
	sub.f32 	%f1136, %f147, %f1130;
	sub.f32 	%f1137, %f1107, %f1129;
	mul.f32 	%f1138, %f1137, %f1136;
	sub.f32 	%f1139, %f1135, %f1138;
	mul.f32 	%f1140, %f1139, 0f3F000000;
	abs.f32 	%f1141, %f1140;
	add.f32 	%f1142, %f1128, %f1141;
	sub.f32 	%f1143, %f146, %f1131;
	sub.f32 	%f1144, %f1130, %f1132;
	mul.f32 	%f1145, %f1143, %f1144;
	sub.f32 	%f1146, %f147, %f1132;
	sub.f32 	%f1147, %f1129, %f1131;
	mul.f32 	%f1148, %f1147, %f1146;
	sub.f32 	%f1149, %f1145, %f1148;
	mul.f32 	%f1150, %f1149, 0f3F000000;
	abs.f32 	%f1151, %f1150;
	add.f32 	%f1152, %f1142, %f1151;
	ld.local.v4.f32 	{%f1153, %f1154, %f1155, %f1156}, [%rd199+32];
	sub.f32 	%f1157, %f146, %f1153;
	sub.f32 	%f1158, %f1132, %f1154;
	mul.f32 	%f1159, %f1157, %f1158;
	sub.f32 	%f1160, %f147, %f1154;
	sub.f32 	%f1161, %f1131, %f1153;
	mul.f32 	%f1162, %f1161, %f1160;
	sub.f32 	%f1163, %f1159, %f1162;
	mul.f32 	%f1164, %f1163, 0f3F000000;
	abs.f32 	%f1165, %f1164;
	add.f32 	%f1166, %f1152, %f1165;
	sub.f32 	%f1167, %f146, %f1155;
	sub.f32 	%f1168, %f1154, %f1156;
	mul.f32 	%f1169, %f1167, %f1168;
	sub.f32 	%f1170, %f147, %f1156;
	sub.f32 	%f1171, %f1153, %f1155;
	mul.f32 	%f1172, %f1171, %f1170;
	sub.f32 	%f1173, %f1169, %f1172;
	mul.f32 	%f1174, %f1173, 0f3F000000;
	abs.f32 	%f1175, %f1174;
	add.f32 	%f1311, %f1166, %f1175;
	add.s32 	%r342, %r342, 8;
	add.s64 	%rd199, %rd199, 64;
	setp.ne.s32 	%p242, %r342, 0;
	@%p242 bra 	$L__BB2_125;
$L__BB2_126:
	setp.eq.s32 	%p243, %r126, 0;
	@%p243 bra 	$L__BB2_134;
	and.b32  	%r132, %r125, 3;
	setp.lt.u32 	%p244, %r126, 4;
	@%p244 bra 	$L__BB2_129;
	shl.b32 	%r279, %r344, 1;
	mul.wide.u32 	%rd156, %r279, 4;
	add.s64 	%rd157, %rd4, %rd156;
	ld.local.v2.f32 	{%f1177, %f1178}, [%rd157+8];
	add.s32 	%r280, %r279, 4;
	mul.wide.u32 	%rd158, %r280, 4;
	add.s64 	%rd159, %rd4, %rd158;
	ld.local.v2.f32 	{%f1179, %f1180}, [%rd159];
	sub.f32 	%f1181, %f146, %f1179;
	sub.f32 	%f1182, %f1178, %f1180;
	mul.f32 	%f1183, %f1181, %f1182;
	sub.f32 	%f1184, %f147, %f1180;
	sub.f32 	%f1185, %f1177, %f1179;
	mul.f32 	%f1186, %f1185, %f1184;
	sub.f32 	%f1187, %f1183, %f1186;
	mul.f32 	%f1188, %f1187, 0f3F000000;
	abs.f32 	%f1189, %f1188;
	add.f32 	%f1190, %f1311, %f1189;
	add.s32 	%r281, %r279, 6;
	mul.wide.u32 	%rd160, %r281, 4;
	add.s64 	%rd161, %rd4, %rd160;
	ld.local.v2.f32 	{%f1191, %f1192}, [%rd161];
	sub.f32 	%f1193, %f146, %f1191;
	sub.f32 	%f1194, %f1180, %f1192;
	mul.f32 	%f1195, %f1193, %f1194;
	sub.f32 	%f1196, %f147, %f1192;
	sub.f32 	%f1197, %f1179, %f1191;
	mul.f32 	%f1198, %f1197, %f1196;
	sub.f32 	%f1199, %f1195, %f1198;
	mul.f32 	%f1200, %f1199, 0f3F000000;
	abs.f32 	%f1201, %f1200;
	add.f32 	%f1202, %f1190, %f1201;
	add.s32 	%r282, %r279, 8;
	mul.wide.u32 	%rd162, %r282, 4;
	add.s64 	%rd163, %rd4, %rd162;
	ld.local.v2.f32 	{%f1203, %f1204}, [%rd163];
	sub.f32 	%f1205, %f146, %f1203;
	sub.f32 	%f1206, %f1192, %f1204;
	mul.f32 	%f1207, %f1205, %f1206;
	sub.f32 	%f1208, %f147, %f1204;
	sub.f32 	%f1209, %f1191, %f1203;
	mul.f32 	%f1210, %f1209, %f1208;
	sub.f32 	%f1211, %f1207, %f1210;
	mul.f32 	%f1212, %f1211, 0f3F000000;
	abs.f32 	%f1213, %f1212;
	add.f32 	%f1214, %f1202, %f1213;
	add.s32 	%r283, %r279, 10;
	mul.wide.u32 	%rd164, %r283, 4;
	add.s64 	%rd165, %rd4, %rd164;
	ld.local.v2.f32 	{%f1215, %f1216}, [%rd165];
	sub.f32 	%f1217, %f146, %f1215;
	sub.f32 	%f1218, %f1204, %f1216;
	mul.f32 	%f1219, %f1217, %f1218;
	sub.f32 	%f1220, %f147, %f1216;
	sub.f32 	%f1221, %f1203, %f1215;
	mul.f32 	%f1222, %f1221, %f1220;
	sub.f32 	%f1223, %f1219, %f1222;
	mul.f32 	%f1224, %f1223, 0f3F000000;
	abs.f32 	%f1225, %f1224;
	add.f32 	%f1311, %f1214, %f1225;
	sub.s32 	%r344, %r280, %r344;
$L__BB2_129:
	setp.eq.s32 	%p245, %r132, 0;
	@%p245 bra 	$L__BB2_134;
	setp.eq.s32 	%p246, %r132, 1;
	@%p246 bra 	$L__BB2_132;
	shl.b32 	%r284, %r344, 1;
	mul.wide.u32 	%rd166, %r284, 4;
	add.s64 	%rd167, %rd4, %rd166;
	ld.local.v2.f32 	{%f1227, %f1228}, [%rd167+8];
	add.s32 	%r285, %r284, 4;
	mul.wide.u32 	%rd168, %r285, 4;
	add.s64 	%rd169, %rd4, %rd168;
	ld.local.v2.f32 	{%f1229, %f1230}, [%rd169];
	sub.f32 	%f1231, %f146, %f1229;
	sub.f32 	%f1232, %f1228, %f1230;
	mul.f32 	%f1233, %f1231, %f1232;
	sub.f32 	%f1234, %f147, %f1230;
	sub.f32 	%f1235, %f1227, %f1229;
	mul.f32 	%f1236, %f1235, %f1234;
	sub.f32 	%f1237, %f1233, %f1236;
	mul.f32 	%f1238, %f1237, 0f3F000000;
	abs.f32 	%f1239, %f1238;
	add.f32 	%f1240, %f1311, %f1239;
	add.s32 	%r286, %r284, 6;
	mul.wide.u32 	%rd170, %r286, 4;
	add.s64 	%rd171, %rd4, %rd170;
	ld.local.v2.f32 	{%f1241, %f1242}, [%rd171];
	sub.f32 	%f1243, %f146, %f1241;
	sub.f32 	%f1244, %f1230, %f1242;
	mul.f32 	%f1245, %f1243, %f1244;
	sub.f32 	%f1246, %f147, %f1242;
	sub.f32 	%f1247, %f1229, %f1241;
	mul.f32 	%f1248, %f1247, %f1246;
	sub.f32 	%f1249, %f1245, %f1248;
	mul.f32 	%f1250, %f1249, 0f3F000000;
	abs.f32 	%f1251, %f1250;
	add.f32 	%f1311, %f1240, %f1251;
	add.s32 	%r344, %r344, 2;
$L__BB2_132:
	and.b32  	%r287, %r318, 1;
	setp.eq.b32 	%p247, %r287, 1;
	not.pred 	%p248, %p247;
	@%p248 bra 	$L__BB2_134;
	shl.b32 	%r288, %r344, 1;
	mul.wide.u32 	%rd172, %r288, 4;
	add.s64 	%rd173, %rd4, %rd172;
	ld.local.v2.f32 	{%f1252, %f1253}, [%rd173+8];
	ld.local.v2.f32 	{%f1254, %f1255}, [%rd173+16];
	sub.f32 	%f1256, %f146, %f1254;
	sub.f32 	%f1257, %f1253, %f1255;
	mul.f32 	%f1258, %f1256, %f1257;
	sub.f32 	%f1259, %f147, %f1255;
	sub.f32 	%f1260, %f1252, %f1254;
	mul.f32 	%f1261, %f1260, %f1259;
	sub.f32 	%f1262, %f1258, %f1261;
	mul.f32 	%f1263, %f1262, 0f3F000000;
	abs.f32 	%f1264, %f1263;
	add.f32 	%f1311, %f1311, %f1264;
$L__BB2_134:
	ld.global.f32 	%f1265, [%rd5+4];
	ld.global.f32 	%f160, [%rd5+16];
	ld.global.f32 	%f1266, [%rd6+4];
	ld.global.f32 	%f161, [%rd6+16];
	min.f32 	%f1267, %f1265, %f1266;
	sub.f32 	%f1268, %f1265, %f160;
	sub.f32 	%f1269, %f1266, %f161;
	max.f32 	%f1270, %f1268, %f1269;
	sub.f32 	%f1271, %f1267, %f1270;
	setp.gt.f32 	%p249, %f1271, 0f00000000;
	setp.gt.f32 	%p250, %f1311, 0f00000000;
	mul.f32 	%f1272, %f1311, %f1271;
	selp.f32 	%f1273, %f1272, 0f00000000, %p250;
	selp.f32 	%f162, %f1273, 0f00000000, %p249;
	setp.gtu.f32 	%p251, %f162, 0f00000000;
	@%p251 bra 	$L__BB2_141;
	mul.wide.s32 	%rd174, %r1, 4;
	add.s64 	%rd175, %rd1, %rd174;
	mov.b32 	%r289, 0;
	st.global.u32 	[%rd175], %r289;
	bra.uni 	$L__BB2_148;
$L__BB2_136:
	ld.local.v4.f32 	{%f835, %f836, %f837, %f838}, [%rd4+32];
	sub.f32 	%f839, %f835, %f140;
	sub.f32 	%f840, %f836, %f141;
	mul.f32 	%f841, %f840, %f840;
	fma.rn.f32 	%f842, %f839, %f839, %f841;
	sqrt.rn.f32 	%f843, %f842;
	div.rn.f32 	%f844, %f839, %f843;
	div.rn.f32 	%f845, %f840, %f843;
	setp.lt.f32 	%p208, %f845, 0f00000000;
	mov.f32 	%f846, 0fC0000000;
	sub.f32 	%f847, %f846, %f844;
	selp.f32 	%f848, %f847, %f844, %p208;
	sub.f32 	%f849, %f837, %f140;
	sub.f32 	%f850, %f838, %f141;
	mul.f32 	%f851, %f850, %f850;
	fma.rn.f32 	%f852, %f849, %f849, %f851;
	sqrt.rn.f32 	%f853, %f852;
	div.rn.f32 	%f854, %f849, %f853;
	div.rn.f32 	%f855, %f850, %f853;
	setp.lt.f32 	%p209, %f855, 0f00000000;
	sub.f32 	%f856, %f846, %f854;
	selp.f32 	%f857, %f856, %f854, %p209;
	ld.local.v4.f32 	{%f858, %f859, %f860, %f861}, [%rd4+48];
	sub.f32 	%f862, %f858, %f140;
	sub.f32 	%f863, %f859, %f141;
	mul.f32 	%f864, %f863, %f863;
	fma.rn.f32 	%f865, %f862, %f862, %f864;
	sqrt.rn.f32 	%f866, %f865;
	div.rn.f32 	%f867, %f862, %f866;
	div.rn.f32 	%f868, %f863, %f866;
	setp.lt.f32 	%p210, %f868, 0f00000000;
	sub.f32 	%f869, %f846, %f867;
	selp.f32 	%f870, %f869, %f867, %p210;
	sub.f32 	%f871, %f860, %f140;
	sub.f32 	%f872, %f861, %f141;
	mul.f32 	%f873, %f872, %f872;
	fma.rn.f32 	%f874, %f871, %f871, %f873;
	sqrt.rn.f32 	%f875, %f874;
	div.rn.f32 	%f876, %f871, %f875;
	div.rn.f32 	%f877, %f872, %f875;
	setp.lt.f32 	%p211, %f877, 0f00000000;
	sub.f32 	%f878, %f846, %f876;
	selp.f32 	%f879, %f878, %f876, %p211;
	st.local.v4.f32 	[%rd2+16], {%f848, %f857, %f870, %f879};
	setp.eq.s32 	%p212, %r115, 8;
	mov.b32 	%r337, 8;
	@%p212 bra 	$L__BB2_111;
	ld.local.v4.f32 	{%f880, %f881, %f882, %f883}, [%rd4+64];
	sub.f32 	%f884, %f880, %f140;
	sub.f32 	%f885, %f881, %f141;
	mul.f32 	%f886, %f885, %f885;
	fma.rn.f32 	%f887, %f884, %f884, %f886;
	sqrt.rn.f32 	%f888, %f887;
	div.rn.f32 	%f889, %f884, %f888;
	div.rn.f32 	%f890, %f885, %f888;
	setp.lt.f32 	%p213, %f890, 0f00000000;
	mov.f32 	%f891, 0fC0000000;
	sub.f32 	%f892, %f891, %f889;
	selp.f32 	%f893, %f892, %f889, %p213;
	sub.f32 	%f894, %f882, %f140;
	sub.f32 	%f895, %f883, %f141;
	mul.f32 	%f896, %f895, %f895;
	fma.rn.f32 	%f897, %f894, %f894, %f896;
	sqrt.rn.f32 	%f898, %f897;
	div.rn.f32 	%f899, %f894, %f898;
	div.rn.f32 	%f900, %f895, %f898;
	setp.lt.f32 	%p214, %f900, 0f00000000;
	sub.f32 	%f901, %f891, %f899;
	selp.f32 	%f902, %f901, %f899, %p214;
	ld.local.v4.f32 	{%f903, %f904, %f905, %f906}, [%rd4+80];
	sub.f32 	%f907, %f903, %f140;
	sub.f32 	%f908, %f904, %f141;
	mul.f32 	%f909, %f908, %f908;
	fma.rn.f32 	%f910, %f907, %f907, %f909;
	sqrt.rn.f32 	%f911, %f910;
	div.rn.f32 	%f912, %f907, %f911;
	div.rn.f32 	%f913, %f908, %f911;
	setp.lt.f32 	%p215, %f913, 0f00000000;
	sub.f32 	%f914, %f891, %f912;
	selp.f32 	%f915, %f914, %f912, %p215;
	sub.f32 	%f916, %f905, %f140;
	sub.f32 	%f917, %f906, %f141;
	mul.f32 	%f918, %f917, %f917;
	fma.rn.f32 	%f919, %f916, %f916, %f918;
	sqrt.rn.f32 	%f920, %f919;
	div.rn.f32 	%f921, %f916, %f920;
	div.rn.f32 	%f922, %f917, %f920;
	setp.lt.f32 	%p216, %f922, 0f00000000;
	sub.f32 	%f923, %f891, %f921;
	selp.f32 	%f924, %f923, %f921, %p216;
	st.local.v4.f32 	[%rd2+32], {%f893, %f902, %f915, %f924};
	setp.eq.s32 	%p217, %r115, 12;
	mov.b32 	%r337, 12;
	@%p217 bra 	$L__BB2_111;
	ld.local.v4.f32 	{%f925, %f926, %f927, %f928}, [%rd4+96];
	sub.f32 	%f929, %f925, %f140;
	sub.f32 	%f930, %f926, %f141;
	mul.f32 	%f931, %f930, %f930;
	fma.rn.f32 	%f932, %f929, %f929, %f931;
	sqrt.rn.f32 	%f933, %f932;
	div.rn.f32 	%f934, %f929, %f933;
	div.rn.f32 	%f935, %f930, %f933;
	setp.lt.f32 	%p218, %f935, 0f00000000;
	mov.f32 	%f936, 0fC0000000;
	sub.f32 	%f937, %f936, %f934;
	selp.f32 	%f938, %f937, %f934, %p218;
	sub.f32 	%f939, %f927, %f140;
	sub.f32 	%f940, %f928, %f141;
	mul.f32 	%f941, %f940, %f940;
	fma.rn.f32 	%f942, %f939, %f939, %f941;
	sqrt.rn.f32 	%f943, %f942;
	div.rn.f32 	%f944, %f939, %f943;
	div.rn.f32 	%f945, %f940, %f943;
	setp.lt.f32 	%p219, %f945, 0f00000000;
	sub.f32 	%f946, %f936, %f944;
	selp.f32 	%f947, %f946, %f944, %p219;
	ld.local.v4.f32 	{%f948, %f949, %f950, %f951}, [%rd4+112];
	sub.f32 	%f952, %f948, %f140;
	sub.f32 	%f953, %f949, %f141;
	mul.f32 	%f954, %f953, %f953;
	fma.rn.f32 	%f955, %f952, %f952, %f954;
	sqrt.rn.f32 	%f956, %f955;
	div.rn.f32 	%f957, %f952, %f956;
	div.rn.f32 	%f958, %f953, %f956;
	setp.lt.f32 	%p220, %f958, 0f00000000;
	sub.f32 	%f959, %f936, %f957;
	selp.f32 	%f960, %f959, %f957, %p220;
	sub.f32 	%f961, %f950, %f140;
	sub.f32 	%f962, %f951, %f141;
	mul.f32 	%f963, %f962, %f962;
	fma.rn.f32 	%f964, %f961, %f961, %f963;
	sqrt.rn.f32 	%f965, %f964;
	div.rn.f32 	%f966, %f961, %f965;
	div.rn.f32 	%f967, %f962, %f965;
	setp.lt.f32 	%p221, %f967, 0f00000000;
	sub.f32 	%f968, %f936, %f966;
	selp.f32 	%f969, %f968, %f966, %p221;
	st.local.v4.f32 	[%rd2+48], {%f938, %f947, %f960, %f969};
	setp.eq.s32 	%p222, %r115, 16;
	mov.b32 	%r337, 16;
	@%p222 bra 	$L__BB2_111;
	ld.local.v4.f32 	{%f970, %f971, %f972, %f973}, [%rd4+128];
	sub.f32 	%f974, %f970, %f140;
	sub.f32 	%f975, %f971, %f141;
	mul.f32 	%f976, %f975, %f975;
	fma.rn.f32 	%f977, %f974, %f974, %f976;
	sqrt.rn.f32 	%f978, %f977;
	div.rn.f32 	%f979, %f974, %f978;
	div.rn.f32 	%f980, %f975, %f978;
	setp.lt.f32 	%p223, %f980, 0f00000000;
	mov.f32 	%f981, 0fC0000000;
	sub.f32 	%f982, %f981, %f979;
	selp.f32 	%f983, %f982, %f979, %p223;
	sub.f32 	%f984, %f972, %f140;
	sub.f32 	%f985, %f973, %f141;
	mul.f32 	%f986, %f985, %f985;
	fma.rn.f32 	%f987, %f984, %f984, %f986;
	sqrt.rn.f32 	%f988, %f987;
	div.rn.f32 	%f989, %f984, %f988;
	div.rn.f32 	%f990, %f985, %f988;
	setp.lt.f32 	%p224, %f990, 0f00000000;
	sub.f32 	%f991, %f981, %f989;
	selp.f32 	%f992, %f991, %f989, %p224;
	ld.local.v4.f32 	{%f993, %f994, %f995, %f996}, [%rd4+144];
	sub.f32 	%f997, %f993, %f140;
	sub.f32 	%f998, %f994, %f141;
	mul.f32 	%f999, %f998, %f998;
	fma.rn.f32 	%f1000, %f997, %f997, %f999;
	sqrt.rn.f32 	%f1001, %f1000;
	div.rn.f32 	%f1002, %f997, %f1001;
	div.rn.f32 	%f1003, %f998, %f1001;
	setp.lt.f32 	%p225, %f1003, 0f00000000;
	sub.f32 	%f1004, %f981, %f1002;
	selp.f32 	%f1005, %f1004, %f1002, %p225;
	sub.f32 	%f1006, %f995, %f140;
	sub.f32 	%f1007, %f996, %f141;
	mul.f32 	%f1008, %f1007, %f1007;
	fma.rn.f32 	%f1009, %f1006, %f1006, %f1008;
	sqrt.rn.f32 	%f1010, %f1009;
	div.rn.f32 	%f1011, %f1006, %f1010;
	div.rn.f32 	%f1012, %f1007, %f1010;
	setp.lt.f32 	%p226, %f1012, 0f00000000;
	sub.f32 	%f1013, %f981, %f1011;
	selp.f32 	%f1014, %f1013, %f1011, %p226;
	st.local.v4.f32 	[%rd2+64], {%f983, %f992, %f1005, %f1014};
	setp.eq.s32 	%p227, %r115, 20;
	mov.b32 	%r337, 20;
	@%p227 bra 	$L__BB2_111;
	ld.local.v4.f32 	{%f1015, %f1016, %f1017, %f1018}, [%rd4+160];
	sub.f32 	%f1019, %f1015, %f140;
	sub.f32 	%f1020, %f1016, %f141;
	mul.f32 	%f1021, %f1020, %f1020;
	fma.rn.f32 	%f1022, %f1019, %f1019, %f1021;
	sqrt.rn.f32 	%f1023, %f1022;
	div.rn.f32 	%f1024, %f1019, %f1023;
	div.rn.f32 	%f1025, %f1020, %f1023;
	setp.lt.f32 	%p228, %f1025, 0f00000000;
	mov.f32 	%f1026, 0fC0000000;
	sub.f32 	%f1027, %f1026, %f1024;
	selp.f32 	%f1028, %f1027, %f1024, %p228;
	sub.f32 	%f1029, %f1017, %f140;
	sub.f32 	%f1030, %f1018, %f141;
	mul.f32 	%f1031, %f1030, %f1030;
	fma.rn.f32 	%f1032, %f1029, %f1029, %f1031;
	sqrt.rn.f32 	%f1033, %f1032;
	div.rn.f32 	%f1034, %f1029, %f1033;
	div.rn.f32 	%f1035, %f1030, %f1033;
	setp.lt.f32 	%p229, %f1035, 0f00000000;
	sub.f32 	%f1036, %f1026, %f1034;
	selp.f32 	%f1037, %f1036, %f1034, %p229;
	ld.local.v4.f32 	{%f1038, %f1039, %f1040, %f1041}, [%rd4+176];
	sub.f32 	%f1042, %f1038, %f140;
	sub.f32 	%f1043, %f1039, %f141;
	mul.f32 	%f1044, %f1043, %f1043;
	fma.rn.f32 	%f1045, %f1042, %f1042, %f1044;
	sqrt.rn.f32 	%f1046, %f1045;
	div.rn.f32 	%f1047, %f1042, %f1046;
	div.rn.f32 	%f1048, %f1043, %f1046;
	setp.lt.f32 	%p230, %f1048, 0f00000000;
	sub.f32 	%f1049, %f1026, %f1047;
	selp.f32 	%f1050, %f1049, %f1047, %p230;
	sub.f32 	%f1051, %f1040, %f140;
	sub.f32 	%f1052, %f1041, %f141;
	mul.f32 	%f1053, %f1052, %f1052;
	fma.rn.f32 	%f1054, %f1051, %f1051, %f1053;
	sqrt.rn.f32 	%f1055, %f1054;
	div.rn.f32 	%f1056, %f1051, %f1055;
	div.rn.f32 	%f1057, %f1052, %f1055;
	setp.lt.f32 	%p231, %f1057, 0f00000000;
	sub.f32 	%f1058, %f1026, %f1056;
	selp.f32 	%f1059, %f1058, %f1056, %p231;
	st.local.v4.f32 	[%rd2+80], {%f1028, %f1037, %f1050, %f1059};
	mov.b32 	%r337, 24;
	bra.uni 	$L__BB2_111;
$L__BB2_141:
	ld.param.u32 	%r290, [_Z12iou3d_kerneliiPKfS0_Pfi_param_5];
	mul.f32 	%f1274, %f3, %f160;
	mul.f32 	%f163, %f1274, %f4;
	mul.f32 	%f1275, %f8, %f161;
	mul.f32 	%f164, %f1275, %f9;
	setp.eq.s32 	%p252, %r290, 1;
	@%p252 bra 	$L__BB2_146;
	ld.param.u32 	%r291, [_Z12iou3d_kerneliiPKfS0_Pfi_param_5];
	setp.eq.s32 	%p253, %r291, 0;
	@%p253 bra 	$L__BB2_145;
	ld.param.u32 	%r292, [_Z12iou3d_kerneliiPKfS0_Pfi_param_5];
	setp.ne.s32 	%p254, %r292, -1;
	@%p254 bra 	$L__BB2_147;
	add.f32 	%f1280, %f163, %f164;
	sub.f32 	%f1281, %f1280, %f162;
	setp.gt.f32 	%p257, %f1281, 0f00000000;
	div.rn.f32 	%f1282, %f162, %f1281;
	selp.f32 	%f1283, %f1282, 0f00000000, %p257;
	mul.wide.s32 	%rd180, %r1, 4;
	add.s64 	%rd181, %rd1, %rd180;
	st.global.f32 	[%rd181], %f1283;
	bra.uni 	$L__BB2_148;
$L__BB2_145:
	setp.gt.f32 	%p256, %f163, 0f00000000;
	div.rn.f32 	%f1278, %f162, %f163;
	selp.f32 	%f1279, %f1278, 0f00000000, %p256;
	mul.wide.s32 	%rd178, %r1, 4;
	add.s64 	%rd179, %rd1, %rd178;
	st.global.f32 	[%rd179], %f1279;
	bra.uni 	$L__BB2_148;
$L__BB2_146:
	setp.gt.f32 	%p255, %f164, 0f00000000;
	div.rn.f32 	%f1276, %f162, %f164;
	selp.f32 	%f1277, %f1276, 0f00000000, %p255;
	mul.wide.s32 	%rd176, %r1, 4;
	add.s64 	%rd177, %rd1, %rd176;
	st.global.f32 	[%rd177], %f1277;
	bra.uni 	$L__BB2_148;
$L__BB2_147:
	mul.wide.s32 	%rd182, %r1, 4;
	add.s64 	%rd183, %rd1, %rd182;
	st.global.f32 	[%rd183], %f162;
$L__BB2_148:
	ret;

}


// ===== COMPILED SASS (sm_100) =====

	.target	sm_100

	.elftype	@"ET_EXEC"


//--------------------- .note.nv.tkinfo           --------------------------
	.section	.note.nv.tkinfo,"",@"SHT_NOTE"
	.sectionflags	@"SHF_NOTE_NV_TKINFO"
	.tkinfo
        /*0018*/ 	.word	0x00000002
        /*0030*/ 	.string	""
        /*0030*/ 	.string	"ptxas"
        /*0030*/ 	.string	"Cuda compilation tools, release 13.0, V13.0.88"
        /*0030*/ 	.string	"Build cuda_13.0.r13.0/compiler.36424714_0"
        /*0030*/ 	.string	"-arch sm_100 -m 64 "



//--------------------- .note.nv.cuinfo           --------------------------
	.section	.note.nv.cuinfo,"",@"SHT_NOTE"
	.sectionflags	@"SHF_NOTE_NV_CUINFO"
        /*0018*/ 	.short	0x0002
        /*001a*/ 	.short	0x0064
        /*001c*/ 	.short	0x0082
	.zero		2


//--------------------- .nv.info                  --------------------------
	.section	.nv.info,"",@"SHT_CUDA_INFO"
	.align	4


	//----- nvinfo : EIATTR_REGCOUNT
	.align		4
        /*0000*/ 	.byte	0x04, 0x2f
        /*0002*/ 	.short	(.L_2 - .L_1)
	.align		4
.L_1:
        /*0004*/ 	.word	index@(_Z22rotate_iou_kernel_evalllPKfS0_Pfi)
        /*0008*/ 	.word	0x00000050


	//----- nvinfo : EIATTR_FRAME_SIZE
	.align		4
.L_2:
        /*000c*/ 	.byte	0x04, 0x11
        /*000e*/ 	.short	(.L_4 - .L_3)
	.align		4
.L_3:
        /*0010*/ 	.word	index@($__internal_4_$__cuda_sm3x_div_rn_noftz_f32_slowpath)
        /*0014*/ 	.word	0x00000080


	//----- nvinfo : EIATTR_FRAME_SIZE
	.align		4
.L_4:
        /*0018*/ 	.byte	0x04, 0x11
        /*001a*/ 	.short	(.L_6 - .L_5)
	.align		4
.L_5:
        /*001c*/ 	.word	index@($__internal_3_$__cuda_sm20_sqrt_rn_f32_slowpath)
        /*0020*/ 	.word	0x00000080


	//----- nvinfo : EIATTR_FRAME_SIZE
	.align		4
.L_6:
        /*0024*/ 	.byte	0x04, 0x11
        /*0026*/ 	.short	(.L_8 - .L_7)
	.align		4
.L_7:
        /*0028*/ 	.word	index@(_Z22rotate_iou_kernel_evalllPKfS0_Pfi)
        /*002c*/ 	.word	0x00000080


	//----- nvinfo : EIATTR_REGCOUNT
	.align		4
.L_8:
        /*0030*/ 	.byte	0x04, 0x2f
        /*0032*/ 	.short	(.L_10 - .L_9)
	.align		4
.L_9:
        /*0034*/ 	.word	index@(_Z12iou2d_kerneliiPKfS0_Pfi)
        /*0038*/ 	.word	0x00000015


	//----- nvinfo : EIATTR_FRAME_SIZE
	.align		4
.L_10:
        /*003c*/ 	.byte	0x04, 0x11
        /*003e*/ 	.short	(.L_12 - .L_11)
	.align		4
.L_11:
        /*0040*/ 	.word	index@($__internal_2_$__cuda_sm3x_div_rn_noftz_f32_slowpath)
        /*0044*/ 	.word	0x00000000


	//----- nvinfo : EIATTR_FRAME_SIZE
	.align		4
.L_12:
        /*0048*/ 	.byte	0x04, 0x11
        /*004a*/ 	.short	(.L_14 - .L_13)
	.align		4
.L_13:
        /*004c*/ 	.word	index@(_Z12iou2d_kerneliiPKfS0_Pfi)
        /*0050*/ 	.word	0x00000000


	//----- nvinfo : EIATTR_REGCOUNT
	.align		4
.L_14:
        /*0054*/ 	.byte	0x04, 0x2f
        /*0056*/ 	.short	(.L_16 - .L_15)
	.align		4
.L_15:
        /*0058*/ 	.word	index@(_Z12iou3d_kerneliiPKfS0_Pfi)
        /*005c*/ 	.word	0x00000047


	//----- nvinfo : EIATTR_FRAME_SIZE
	.align		4
.L_16:
        /*0060*/ 	.byte	0x04, 0x11
        /*0062*/ 	.short	(.L_18 - .L_17)
	.align		4
.L_17:
        /*0064*/ 	.word	index@($__internal_1_$__cuda_sm3x_div_rn_noftz_f32_slowpath)
        /*0068*/ 	.word	0x00000080


	//----- nvinfo : EIATTR_FRAME_SIZE
	.align		4
.L_18:
        /*006c*/ 	.byte	0x04, 0x11
        /*006e*/ 	.short	(.L_20 - .L_19)
	.align		4
.L_19:
        /*0070*/ 	.word	index@($__internal_0_$__cuda_sm20_sqrt_rn_f32_slowpath)
        /*0074*/ 	.word	0x00000080


	//----- nvinfo : EIATTR_FRAME_SIZE
	.align		4
.L_20:
        /*0078*/ 	.byte	0x04, 0x11
        /*007a*/ 	.short	(.L_22 - .L_21)
	.align		4
.L_21:
        /*007c*/ 	.word	index@(_Z12iou3d_kerneliiPKfS0_Pfi)
        /*0080*/ 	.word	0x00000080


	//----- nvinfo : EIATTR_MIN_STACK_SIZE
	.align		4
.L_22:
        /*0084*/ 	.byte	0x04, 0x12
        /*0086*/ 	.short	(.L_24 - .L_23)
	.align		4
.L_23:
        /*0088*/ 	.word	index@(_Z12iou3d_kerneliiPKfS0_Pfi)
        /*008c*/ 	.word	0x00000080


	//----- nvinfo : EIATTR_MIN_STACK_SIZE
	.align		4
.L_24:
        /*0090*/ 	.byte	0x04, 0x12
        /*0092*/ 	.short	(.L_26 - .L_25)
	.align		4
.L_25:
        /*0094*/ 	.word	index@(_Z12iou2d_kerneliiPKfS0_Pfi)
        /*0098*/ 	.word	0x00000000


	//----- nvinfo : EIATTR_MIN_STACK_SIZE
	.align		4
.L_26:
        /*009c*/ 	.byte	0x04, 0x12
        /*009e*/ 	.short	(.L_28 - .L_27)
	.align		4
.L_27:
        /*00a0*/ 	.word	index@(_Z22rotate_iou_kernel_evalllPKfS0_Pfi)
        /*00a4*/ 	.word	0x00000080
.L_28:


//--------------------- .nv.compat                --------------------------
	.section	.nv.compat,"",@"SHT_CUDA_COMPAT_INFO"
	.align	4
        /*0000*/ 	.byte	0x02, 0x09, 0x00, 0x00, 0x02, 0x02, 0x01, 0x00, 0x02, 0x05, 0x05, 0x00, 0x03, 0x07, 0x01, 0x01
        /*0010*/ 	.byte	0x02, 0x03, 0x00, 0x00, 0x02, 0x06, 0x01, 0x00, 0x04, 0x0b, 0x08, 0x00, 0x01, 0x00, 0x00, 0x00
        /*0020*/ 	.byte	0x00, 0x00, 0x00, 0x00


//--------------------- .nv.info._Z12iou3d_kerneliiPKfS0_Pfi --------------------------
	.section	.nv.info._Z12iou3d_kerneliiPKfS0_Pfi,"",@"SHT_CUDA_INFO"
	.sectionflags	@""
	.align	4


	//----- nvinfo : EIATTR_CUDA_API_VERSION
	.align		4
        /*0000*/ 	.byte	0x04, 0x37
        /*0002*/ 	.short	(.L_30 - .L_29)
.L_29:
        /*0004*/ 	.word	0x00000082


	//----- nvinfo : EIATTR_KPARAM_INFO
	.align		4
.L_30:
        /*0008*/ 	.byte	0x04, 0x17
        /*000a*/ 	.short	(.L_32 - .L_31)
.L_31:
        /*000c*/ 	.word	0x00000000
        /*0010*/ 	.short	0x0005
        /*0012*/ 	.short	0x0020
        /*0014*/ 	.byte	0x00, 0xf0, 0x11, 0x00


	//----- nvinfo : EIATTR_KPARAM_INFO
	.align		4
.L_32:
        /*0018*/ 	.byte	0x04, 0x17
        /*001a*/ 	.short	(.L_34 - .L_33)
.L_33:
        /*001c*/ 	.word	0x00000000
        /*0020*/ 	.short	0x0004
        /*0022*/ 	.short	0x0018
        /*0024*/ 	.byte	0x00, 0xf5, 0x21, 0x00


	//----- nvinfo : EIATTR_KPARAM_INFO
	.align		4
.L_34:
        /*0028*/ 	.byte	0x04, 0x17
        /*002a*/ 	.short	(.L_36 - .L_35)
.L_35:
        /*002c*/ 	.word	0x00000000
        /*0030*/ 	.short	0x0003
        /*0032*/ 	.short	0x0010
        /*0034*/ 	.byte	0x00, 0xf5, 0x21, 0x00


	//----- nvinfo : EIATTR_KPARAM_INFO
	.align		4
.L_36:
        /*0038*/ 	.byte	0x04, 0x17
        /*003a*/ 	.short	(.L_38 - .L_37)
.L_37:
        /*003c*/ 	.word	0x00000000
        /*0040*/ 	.short	0x0002
        /*0042*/ 	.short	0x0008
        /*0044*/ 	.byte	0x00, 0xf5, 0x21, 0x00


	//----- nvinfo : EIATTR_KPARAM_INFO
	.align		4
.L_38:
        /*0048*/ 	.byte	0x04, 0x17
        /*004a*/ 	.short	(.L_40 - .L_39)
.L_39:
        /*004c*/ 	.word	0x00000000
        /*0050*/ 	.short	0x0001
        /*0052*/ 	.short	0x0004
        /*0054*/ 	.byte	0x00, 0xf0, 0x11, 0x00


	//----- nvinfo : EIATTR_KPARAM_INFO
	.align		4
.L_40:
        /*0058*/ 	.byte	0x04, 0x17
        /*005a*/ 	.short	(.L_42 - .L_41)
.L_41:
        /*005c*/ 	.word	0x00000000
        /*0060*/ 	.short	0x0000
        /*0062*/ 	.short	0x0000
        /*0064*/ 	.byte	0x00, 0xf0, 0x11, 0x00


	//----- nvinfo : EIATTR_SPARSE_MMA_MASK
	.align		4
.L_42:
        /*0068*/ 	.byte	0x03, 0x50
        /*006a*/ 	.short	0x0000


	//----- nvinfo : EIATTR_MAXREG_COUNT
	.align		4
        /*006c*/ 	.byte	0x03, 0x1b
        /*006e*/ 	.short	0x00ff


	//----- nvinfo : EIATTR_MERCURY_ISA_VERSION
	.align		4
        /*0070*/ 	.byte	0x03, 0x5f
        /*0072*/ 	.short	0x0101


	//----- nvinfo : EIATTR_VRC_CTA_INIT_COUNT
	.align		4
        /*0074*/ 	.byte	0x02, 0x4a
	.zero		1
	.zero		1


	//----- nvinfo : EIATTR_EXIT_INSTR_OFFSETS
	.align		4
        /*0078*/ 	.byte	0x04, 0x1c
        /*007a*/ 	.short	(.L_44 - .L_43)


	//   ....[0]....
.L_43:
        /*007c*/ 	.word	0x00000090


	//   ....[1]....
        /*0080*/ 	.word	0x0000c980


	//   ....[2]....
        /*0084*/ 	.word	0x0000cb80


	//   ....[3]....
        /*0088*/ 	.word	0x0000cbc0


	//   ....[4]....
        /*008c*/ 	.word	0x0000ccf0


	//   ....[5]....
        /*0090*/ 	.word	0x0000ce20


	//----- nvinfo : EIATTR_CRS_STACK_SIZE
	.align		4
.L_44:
        /*0094*/ 	.byte	0x04, 0x1e
        /*0096*/ 	.short	(.L_46 - .L_45)
.L_45:
        /*0098*/ 	.word	0x00000000


	//----- nvinfo : EIATTR_CBANK_PARAM_SIZE
	.align		4
.L_46:
        /*009c*/ 	.byte	0x03, 0x19
        /*009e*/ 	.short	0x0024


	//----- nvinfo : EIATTR_PARAM_CBANK
	.align		4
        /*00a0*/ 	.byte	0x04, 0x0a
        /*00a2*/ 	.short	(.L_48 - .L_47)
	.align		4
.L_47:
        /*00a4*/ 	.word	index@(.nv.constant0._Z12iou3d_kerneliiPKfS0_Pfi)
        /*00a8*/ 	.short	0x0380
        /*00aa*/ 	.short	0x0024


	//----- nvinfo : EIATTR_SW_WAR
	.align		4
.L_48:
        /*00ac*/ 	.byte	0x04, 0x36
        /*00ae*/ 	.short	(.L_50 - .L_49)
.L_49:
        /*00b0*/ 	.word	0x00000008
.L_50:


//--------------------- .nv.info._Z12iou2d_kerneliiPKfS0_Pfi --------------------------
	.section	.nv.info._Z12iou2d_kerneliiPKfS0_Pfi,"",@"SHT_CUDA_INFO"
	.sectionflags	@""
	.align	4


	//----- nvinfo : EIATTR_CUDA_API_VERSION
	.align		4
        /*0000*/ 	.byte	0x04, 0x37
        /*0002*/ 	.short	(.L_52 - .L_51)
.L_51:
        /*0004*/ 	.word	0x00000082


	//----- nvinfo : EIATTR_KPARAM_INFO
	.align		4
.L_52:
        /*0008*/ 	.byte	0x04, 0x17
        /*000a*/ 	.short	(.L_54 - .L_53)
.L_53:
        /*000c*/ 	.word	0x00000000
        /*0010*/ 	.short	0x0005
        /*0012*/ 	.short	0x0020
        /*0014*/ 	.byte	0x00, 0xf0, 0x11, 0x00


	//----- nvinfo : EIATTR_KPARAM_INFO
	.align		4
.L_54:
        /*0018*/ 	.byte	0x04, 0x17
        /*001a*/ 	.short	(.L_56 - .L_55)
.L_55:
        /*001c*/ 	.word	0x00000000
        /*0020*/ 	.short	0x0004
        /*0022*/ 	.short	0x0018
        /*0024*/ 	.byte	0x00, 0xf5, 0x21, 0x00


	//----- nvinfo : EIATTR_KPARAM_INFO
	.align		4
.L_56:
        /*0028*/ 	.byte	0x04, 0x17
        /*002a*/ 	.short	(.L_58 - .L_57)
.L_57:
        /*002c*/ 	.word	0x00000000
        /*0030*/ 	.short	0x0003
        /*0032*/ 	.short	0x0010
        /*0034*/ 	.byte	0x00, 0xf5, 0x21, 0x00


	//----- nvinfo : EIATTR_KPARAM_INFO
	.align		4
.L_58:
        /*0038*/ 	.byte	0x04, 0x17
        /*003a*/ 	.short	(.L_60 - .L_59)
.L_59:
        /*003c*/ 	.word	0x00000000
        /*0040*/ 	.short	0x0002
        /*0042*/ 	.short	0x0008
        /*0044*/ 	.byte	0x00, 0xf5, 0x21, 0x00


	//----- nvinfo : EIATTR_KPARAM_INFO
	.align		4
.L_60:
        /*0048*/ 	.byte	0x04, 0x17
        /*004a*/ 	.short	(.L_62 - .L_61)
.L_61:
        /*004c*/ 	.word	0x00000000
        /*0050*/ 	.short	0x0001
        /*0052*/ 	.short	0x0004
        /*0054*/ 	.byte	0x00, 0xf0, 0x11, 0x00


	//----- nvinfo : EIATTR_KPARAM_INFO
	.align		4
.L_62:
        /*0058*/ 	.byte	0x04, 0x17
        /*005a*/ 	.short	(.L_64 - .L_63)
.L_63:
        /*005c*/ 	.word	0x00000000
        /*0060*/ 	.short	0x0000
        /*0062*/ 	.short	0x0000
        /*0064*/ 	.byte	0x00, 0xf0, 0x11, 0x00


	//----- nvinfo : EIATTR_SPARSE_MMA_MASK
	.align		4
.L_64:
        /*0068*/ 	.byte	0x03, 0x50
        /*006a*/ 	.short	0x0000


	//----- nvinfo : EIATTR_MAXREG_COUNT
	.align		4
        /*006c*/ 	.byte	0x03, 0x1b
        /*006e*/ 	.short	0x00ff


	//----- nvinfo : EIATTR_MERCURY_ISA_VERSION
	.align		4
        /*0070*/ 	.byte	0x03, 0x5f
        /*0072*/ 	.short	0x0101


	//----- nvinfo : EIATTR_VRC_CTA_INIT_COUNT
	.align		4
        /*0074*/ 	.byte	0x02, 0x4a
	.zero		1
	.zero		1


	//----- nvinfo : EIATTR_EXIT_INSTR_OFFSETS
	.align		4
        /*0078*/ 	.byte	0x04, 0x1c
        /*007a*/ 	.short	(.L_66 - .L_65)


	//   ....[0]....
.L_65:
        /*007c*/ 	.word	0x00000080


	//   ....[1]....
        /*0080*/ 	.word	0x00000380


	//   ....[2]....
        /*0084*/ 	.word	0x00000400


	//   ....[3]....
        /*0088*/ 	.word	0x00000620


	//   ....[4]....
        /*008c*/ 	.word	0x00000660


	//   ....[5]....
        /*0090*/ 	.word	0x000007c0


	//   ....[6]....
        /*0094*/ 	.word	0x000008f0


	//----- nvinfo : EIATTR_CRS_STACK_SIZE
	.align		4
.L_66:
        /*0098*/ 	.byte	0x04, 0x1e
        /*009a*/ 	.short	(.L_68 - .L_67)
.L_67:
        /*009c*/ 	.word	0x00000000


	//----- nvinfo : EIATTR_CBANK_PARAM_SIZE
	.align		4
.L_68:
        /*00a0*/ 	.byte	0x03, 0x19
        /*00a2*/ 	.short	0x0024


	//----- nvinfo : EIATTR_PARAM_CBANK
	.align		4
        /*00a4*/ 	.byte	0x04, 0x0a
        /*00a6*/ 	.short	(.L_70 - .L_69)
	.align		4
.L_69:
        /*00a8*/ 	.word	index@(.nv.constant0._Z12iou2d_kerneliiPKfS0_Pfi)
        /*00ac*/ 	.short	0x0380
        /*00ae*/ 	.short	0x0024


	//----- nvinfo : EIATTR_SW_WAR
	.align		4
.L_70:
        /*00b0*/ 	.byte	0x04, 0x36
        /*00b2*/ 	.short	(.L_72 - .L_71)
.L_71:
        /*00b4*/ 	.word	0x00000008
.L_72:


//--------------------- .nv.info._Z22rotate_iou_kernel_evalllPKfS0_Pfi --------------------------
	.section	.nv.info._Z22rotate_iou_kernel_evalllPKfS0_Pfi,"",@"SHT_CUDA_INFO"
	.sectionflags	@""
	.align	4


	//----- nvinfo : EIATTR_CUDA_API_VERSION
	.align		4
        /*0000*/ 	.byte	0x04, 0x37
        /*0002*/ 	.short	(.L_74 - .L_73)
.L_73:
        /*0004*/ 	.word	0x00000082


	//----- nvinfo : EIATTR_KPARAM_INFO
	.align		4
.L_74:
        /*0008*/ 	.byte	0x04, 0x17
        /*000a*/ 	.short	(.L_76 - .L_75)
.L_75:
        /*000c*/ 	.word	0x00000000
        /*0010*/ 	.short	0x0005
        /*0012*/ 	.short	0x0028
        /*0014*/ 	.byte	0x00, 0xf0, 0x11, 0x00


	//----- nvinfo : EIATTR_KPARAM_INFO
	.align		4
.L_76:
        /*0018*/ 	.byte	0x04, 0x17
        /*001a*/ 	.short	(.L_78 - .L_77)
.L_77:
        /*001c*/ 	.word	0x00000000
        /*0020*/ 	.short	0x0004
        /*0022*/ 	.short	0x0020
        /*0024*/ 	.byte	0x00, 0xf5, 0x21, 0x00


	//----- nvinfo : EIATTR_KPARAM_INFO
	.align		4
.L_78:
        /*0028*/ 	.byte	0x04, 0x17
        /*002a*/ 	.short	(.L_80 - .L_79)
.L_79:
        /*002c*/ 	.word	0x00000000
        /*0030*/ 	.short	0x0003
        /*0032*/ 	.short	0x0018
        /*0034*/ 	.byte	0x00, 0xf5, 0x21, 0x00


	//----- nvinfo : EIATTR_KPARAM_INFO
	.align		4
.L_80:
        /*0038*/ 	.byte	0x04, 0x17
        /*003a*/ 	.short	(.L_82 - .L_81)
.L_81:
        /*003c*/ 	.word	0x00000000
        /*0040*/ 	.short	0x0002
        /*0042*/ 	.short	0x0010
        /*0044*/ 	.byte	0x00, 0xf5, 0x21, 0x00


	//----- nvinfo : EIATTR_KPARAM_INFO
	.align		4
.L_82:
        /*0048*/ 	.byte	0x04, 0x17
        /*004a*/ 	.short	(.L_84 - .L_83)
.L_83:
        /*004c*/ 	.word	0x00000000
        /*0050*/ 	.short	0x0001
        /*0052*/ 	.short	0x0008
        /*0054*/ 	.byte	0x00, 0xf0, 0x21, 0x00


	//----- nvinfo : EIATTR_KPARAM_INFO
	.align		4
.L_84:
        /*0058*/ 	.byte	0x04, 0x17
        /*005a*/ 	.short	(.L_86 - .L_85)
.L_85:
        /*005c*/ 	.word	0x00000000
        /*0060*/ 	.short	0x0000
        /*0062*/ 	.short	0x0000
        /*0064*/ 	.byte	0x00, 0xf0, 0x21, 0x00


	//----- nvinfo : EIATTR_SPARSE_MMA_MASK
	.align		4
.L_86:
        /*0068*/ 	.byte	0x03, 0x50
        /*006a*/ 	.short	0x0000


	//----- nvinfo : EIATTR_MAXREG_COUNT
	.align		4
        /*006c*/ 	.byte	0x03, 0x1b
        /*006e*/ 	.short	0x00ff


	//----- nvinfo : EIATTR_NUM_BARRIERS
	.align		4
        /*0070*/ 	.byte	0x02, 0x4c
        /*0072*/ 	.byte	0x01
	.zero		1


	//----- nvinfo : EIATTR_MERCURY_ISA_VERSION
	.align		4
        /*0074*/ 	.byte	0x03, 0x5f
        /*0076*/ 	.short	0x0101


	//----- nvinfo : EIATTR_VRC_CTA_INIT_COUNT
	.align		4
        /*0078*/ 	.byte	0x02, 0x4a
	.zero		1
	.zero		1


	//----- nvinfo : EIATTR_EXIT_INSTR_OFFSETS
	.align		4
        /*007c*/ 	.byte	0x04, 0x1c
        /*007e*/ 	.short	(.L_88 - .L_87)


	//   ....[0]....
.L_87:
        /*0080*/ 	.word	0x000003c0


	//   ....[1]....
        /*0084*/ 	.word	0x0000d0e0


	//----- nvinfo : EIATTR_CRS_STACK_SIZE
	.align		4
.L_88:
        /*0088*/ 	.byte	0x04, 0x1e
        /*008a*/ 	.short	(.L_90 - .L_89)
.L_89:
        /*008c*/ 	.word	0x00000000


	//----- nvinfo : EIATTR_CBANK_PARAM_SIZE
	.align		4
.L_90:
        /*0090*/ 	.byte	0x03, 0x19
        /*0092*/ 	.short	0x002c


	//----- nvinfo : EIATTR_PARAM_CBANK
	.align		4
        /*0094*/ 	.byte	0x04, 0x0a
        /*0096*/ 	.short	(.L_92 - .L_91)
	.align		4
.L_91:
        /*0098*/ 	.word	index@(.nv.constant0._Z22rotate_iou_kernel_evalllPKfS0_Pfi)
        /*009c*/ 	.short	0x0380
        /*009e*/ 	.short	0x002c


	//----- nvinfo : EIATTR_SW_WAR
	.align		4
.L_92:
        /*00a0*/ 	.byte	0x04, 0x36
        /*00a2*/ 	.short	(.L_94 - .L_93)
.L_93:
        /*00a4*/ 	.word	0x00000008
.L_94:


//--------------------- .nv.callgraph             --------------------------
	.section	.nv.callgraph,"",@"SHT_CUDA_CALLGRAPH"
	.align	4
	.sectionentsize	8
	.align		4
        /*0000*/ 	.word	0x00000000
	.align		4
        /*0004*/ 	.word	0xffffffff
	.align		4
        /*0008*/ 	.word	0x00000000
	.align		4
        /*000c*/ 	.word	0xfffffffe
	.align		4
        /*0010*/ 	.word	0x00000000
	.align		4
        /*0014*/ 	.word	0xfffffffd
	.align		4
        /*0018*/ 	.word	0x00000000
	.align		4
        /*001c*/ 	.word	0xfffffffc


//--------------------- .nv.constant4             --------------------------
	.section	.nv.constant4,"a",@progbits
	.align	8
	.align		8
.nv.constant4:
        /*0000*/ 	.dword	__cudart_i2opi_f


//--------------------- .text._Z12iou3d_kerneliiPKfS0_Pfi --------------------------
	.section	.text._Z12iou3d_kerneliiPKfS0_Pfi,"ax",@progbits
	.align	128
        .global         _Z12iou3d_kerneliiPKfS0_Pfi
        .type           _Z12iou3d_kerneliiPKfS0_Pfi,@function
        .size           _Z12iou3d_kerneliiPKfS0_Pfi,(.L_x_713 - _Z12iou3d_kerneliiPKfS0_Pfi)
        .other          _Z12iou3d_kerneliiPKfS0_Pfi,@"STO_CUDA_ENTRY STV_DEFAULT"
_Z12iou3d_kerneliiPKfS0_Pfi:
.text._Z12iou3d_kerneliiPKfS0_Pfi:
[----:B------:R-:W0:Y:S01]  /*0000*/  LDC R1, c[0x0][0x37c] ;  /* 0x0000df00ff017b82 */ /* 0x000e220000000800 */
[----:B------:R-:W1:Y:S07]  /*0010*/  S2R R3, SR_TID.X ;  /* 0x0000000000037919 */ /* 0x000e6e0000002100 */
[----:B------:R-:W1:Y:S01]  /*0020*/  S2UR UR4, SR_CTAID.X ;  /* 0x00000000000479c3 */ /* 0x000e620000002500 */
[----:B0-----:R-:W-:-:S07]  /*0030*/  IADD3 R1, PT, PT, R1, -0x80, RZ ;  /* 0xffffff8001017810 */ /* 0x001fce0007ffe0ff */
[----:B------:R-:W1:Y:S08]  /*0040*/  LDC R44, c[0x0][0x360] ;  /* 0x0000d800ff2c7b82 */ /* 0x000e700000000800 */
[----:B------:R-:W0:Y:S01]  /*0050*/  LDC.64 R8, c[0x0][0x380] ;  /* 0x0000e000ff087b82 */ /* 0x000e220000000a00 */
[----:B-1----:R-:W-:Y:S02]  /*0060*/  IMAD R44, R44, UR4, R3 ;  /* 0x000000042c2c7c24 */ /* 0x002fe4000f8e0203 */
[----:B0-----:R-:W-:-:S05]  /*0070*/  IMAD R3, R9, R8, RZ ;  /* 0x0000000809037224 */ /* 0x001fca00078e02ff */
[----:B------:R-:W-:-:S13]  /*0080*/  ISETP.GE.AND P0, PT, R44, R3, PT ;  /* 0x000000032c00720c */ /* 0x000fda0003f06270 */
[----:B------:R-:W-:Y:S05]  /*0090*/  @P0 EXIT ;  /* 0x000000000000094d */ /* 0x000fea0003800000 */
[----:B------:R-:W-:Y:S01]  /*00a0*/  IABS R5, R9 ;  /* 0x0000000900057213 */ /* 0x000fe20000000000 */
[----:B------:R-:W0:Y:S01]  /*00b0*/  LDC.64 R36, c[0x0][0x388] ;  /* 0x0000e200ff247b82 */ /* 0x000e220000000a00 */
[----:B------:R-:W1:Y:S02]  /*00c0*/  LDCU.64 UR6, c[0x0][0x358] ;  /* 0x00006b00ff0677ac */ /* 0x000e640008000a00 */
[----:B------:R-:W2:Y:S05]  /*00d0*/  I2F.RP R0, R5 ;  /* 0x0000000500007306 */ /* 0x000eaa0000209400 */
[----:B------:R-:W3:Y:S03]  /*00e0*/  LDC.64 R34, c[0x0][0x390] ;  /* 0x0000e400ff227b82 */ /* 0x000ee60000000a00 */
[----:B--2---:R-:W2:Y:S02]  /*00f0*/  MUFU.RCP R0, R0 ;  /* 0x0000000000007308 */ /* 0x004ea40000001000 */
[----:B--2---:R-:W-:-:S06]  /*0100*/  IADD3 R2, PT, PT, R0, 0xffffffe, RZ ;  /* 0x0ffffffe00027810 */ /* 0x004fcc0007ffe0ff */
[----:B------:R2:W4:Y:S02]  /*0110*/  F2I.FTZ.U32.TRUNC.NTZ R3, R2 ;  /* 0x0000000200037305 */ /* 0x000524000021f000 */
[----:B--2---:R-:W-:Y:S01]  /*0120*/  HFMA2 R2, -RZ, RZ, 0, 0 ;  /* 0x00000000ff027431 */ /* 0x004fe200000001ff */
[----:B----4-:R-:W-:-:S05]  /*0130*/  IADD3 R4, PT, PT, RZ, -R3, RZ ;  /* 0x80000003ff047210 */ /* 0x010fca0007ffe0ff */
[----:B------:R-:W-:Y:S01]  /*0140*/  IMAD R7, R4, R5, RZ ;  /* 0x0000000504077224 */ /* 0x000fe200078e02ff */
[----:B------:R-:W-:-:S03]  /*0150*/  IABS R4, R44 ;  /* 0x0000002c00047213 */ /* 0x000fc60000000000 */
[----:B------:R-:W-:-:S06]  /*0160*/  IMAD.HI.U32 R3, R3, R7, R2 ;  /* 0x0000000703037227 */ /* 0x000fcc00078e0002 */
[----:B------:R-:W-:-:S05]  /*0170*/  IMAD.HI.U32 R3, R3, R4, RZ ;  /* 0x0000000403037227 */ /* 0x000fca00078e00ff */
[----:B------:R-:W-:-:S05]  /*0180*/  IADD3 R0, PT, PT, -R3, RZ, RZ ;  /* 0x000000ff03007210 */ /* 0x000fca0007ffe1ff */
[----:B------:R-:W-:-:S05]  /*0190*/  IMAD R0, R5, R0, R4 ;  /* 0x0000000005007224 */ /* 0x000fca00078e0204 */
[----:B------:R-:W-:-:S13]  /*01a0*/  ISETP.GT.U32.AND P1, PT, R5, R0, PT ;  /* 0x000000000500720c */ /* 0x000fda0003f24070 */
[-C--:B------:R-:W-:Y:S02]  /*01b0*/  @!P1 IADD3 R0, PT, PT, R0, -R5.reuse, RZ ;  /* 0x8000000500009210 */ /* 0x080fe40007ffe0ff */
[----:B------:R-:W-:Y:S02]  /*01c0*/  @!P1 IADD3 R3, PT, PT, R3, 0x1, RZ ;  /* 0x0000000103039810 */ /* 0x000fe40007ffe0ff */
[----:B------:R-:W-:Y:S02]  /*01d0*/  ISETP.GE.U32.AND P0, PT, R0, R5, PT ;  /* 0x000000050000720c */ /* 0x000fe40003f06070 */
[----:B------:R-:W-:Y:S02]  /*01e0*/  LOP3.LUT R0, R44, R9, RZ, 0x3c, !PT ;  /* 0x000000092c007212 */ /* 0x000fe400078e3cff */
[----:B------:R-:W-:Y:S02]  /*01f0*/  ISETP.NE.AND P1, PT, R9, RZ, PT ;  /* 0x000000ff0900720c */ /* 0x000fe40003f25270 */
[----:B------:R-:W-:-:S07]  /*0200*/  ISETP.GE.AND P2, PT, R0, RZ, PT ;  /* 0x000000ff0000720c */ /* 0x000fce0003f46270 */
[----:B------:R-:W-:-:S06]  /*0210*/  @P0 IADD3 R3, PT, PT, R3, 0x1, RZ ;  /* 0x0000000103030810 */ /* 0x000fcc0007ffe0ff */
[----:B------:R-:W-:Y:S02]  /*0220*/  @!P2 IADD3 R3, PT, PT, -R3, RZ, RZ ;  /* 0x000000ff0303a210 */ /* 0x000fe40007ffe1ff */
[----:B------:R-:W-:-:S04]  /*0230*/  @!P1 LOP3.LUT R3, RZ, R9, RZ, 0x33, !PT ;  /* 0x00000009ff039212 */ /* 0x000fc800078e33ff */
[----:B------:R-:W-:-:S05]  /*0240*/  LEA R5, R3, -R3, 0x3 ;  /* 0x8000000303057211 */ /* 0x000fca00078e18ff */
[----:B0-----:R-:W-:-:S05]  /*0250*/  IMAD.WIDE R36, R5, 0x4, R36 ;  /* 0x0000000405247825 */ /* 0x001fca00078e0224 */
[----:B-1----:R-:W2:Y:S01]  /*0260*/  LDG.E R7, desc[UR6][R36.64+0x18] ;  /* 0x0000180624077981 */ /* 0x002ea2000c1e1900 */
[----:B------:R-:W-:-:S03]  /*0270*/  IADD3 R0, PT, PT, -R3, RZ, RZ ;  /* 0x000000ff03007210 */ /* 0x000fc60007ffe1ff */
[----:B------:R0:W5:Y:S02]  /*0280*/  LDG.E R22, desc[UR6][R36.64] ;  /* 0x0000000624167981 */ /* 0x000164000c1e1900 */
[----:B------:R-:W-:Y:S02]  /*0290*/  IMAD R0, R9, R0, R44 ;  /* 0x0000000009007224 */ /* 0x000fe400078e022c */
[----:B------:R0:W5:Y:S03]  /*02a0*/  LDG.E R23, desc[UR6][R36.64+0x8] ;  /* 0x0000080624177981 */ /* 0x000166000c1e1900 */
[----:B------:R-:W-:Y:S01]  /*02b0*/  LEA R3, R0, -R0, 0x3 ;  /* 0x8000000000037211 */ /* 0x000fe200078e18ff */
[----:B------:R0:W5:Y:S04]  /*02c0*/  LDG.E R38, desc[UR6][R36.64+0xc] ;  /* 0x00000c0624267981 */ /* 0x000168000c1e1900 */
[----:B---3--:R-:W-:Y:S01]  /*02d0*/  IMAD.WIDE R34, R3, 0x4, R34 ;  /* 0x0000000403227825 */ /* 0x008fe200078e0222 */
[----:B------:R0:W5:Y:S04]  /*02e0*/  LDG.E R33, desc[UR6][R36.64+0x14] ;  /* 0x0000140624217981 */ /* 0x000168000c1e1900 */
[----:B------:R0:W5:Y:S04]  /*02f0*/  LDG.E R12, desc[UR6][R34.64] ;  /* 0x00000006220c7981 */ /* 0x000168000c1e1900 */
[----:B------:R0:W5:Y:S04]  /*0300*/  LDG.E R13, desc[UR6][R34.64+0x8] ;  /* 0x00000806220d7981 */ /* 0x000168000c1e1900 */
[----:B------:R0:W5:Y:S04]  /*0310*/  LDG.E R32, desc[UR6][R34.64+0xc] ;  /* 0x00000c0622207981 */ /* 0x000168000c1e1900 */
[----:B------:R0:W5:Y:S04]  /*0320*/  LDG.E R3, desc[UR6][R34.64+0x14] ;  /* 0x0000140622037981 */ /* 0x000168000c1e1900 */
[----:B------:R0:W5:Y:S01]  /*0330*/  LDG.E R15, desc[UR6][R34.64+0x18] ;  /* 0x00001806220f7981 */ /* 0x000162000c1e1900 */
[----:B------:R-:W-:Y:S01]  /*0340*/  BSSY.RECONVERGENT B0, `(.L_x_0) ;  /* 0x0000043000007945 */ /* 0x000fe20003800200 */
[----:B------:R-:W-:Y:S01]  /*0350*/  IADD3 R14, PT, PT, R1, 0x40, RZ ;  /* 0x00000040010e7810 */ /* 0x000fe20007ffe0ff */
[----:B--2---:R-:W-:-:S06]  /*0360*/  FMUL R0, R7, 0.63661974668502807617 ;  /* 0x3f22f98307007820 */ /* 0x004fcc0000400000 */
[----:B------:R-:W1:Y:S01]  /*0370*/  F2I.NTZ R0, R0 ;  /* 0x0000000000007305 */ /* 0x000e620000203100 */
[----:B------:R-:W-:Y:S02]  /*0380*/  FSETP.GE.AND P0, PT, |R7|, 105615, PT ;  /* 0x47ce47800700780b */ /* 0x000fe40003f06200 */
[----:B-1----:R-:W-:-:S05]  /*0390*/  I2FP.F32.S32 R2, R0 ;  /* 0x0000000000027245 */ /* 0x002fca0000201400 */
[----:B------:R-:W-:-:S04]  /*03a0*/  FFMA R5, R2, -1.5707962512969970703, R7 ;  /* 0xbfc90fda02057823 */ /* 0x000fc80000000007 */
[----:B------:R-:W-:-:S04]  /*03b0*/  FFMA R5, R2, -7.5497894158615963534e-08, R5 ;  /* 0xb3a2216802057823 */ /* 0x000fc80000000005 */
[----:B------:R-:W-:Y:S01]  /*03c0*/  FFMA R11, R2, -5.3903029534742383927e-15, R5 ;  /* 0xa7c234c5020b7823 */ /* 0x000fe20000000005 */
[----:B------:R-:W-:-:S04]  /*03d0*/  MOV R10, R0 ;  /* 0x00000000000a7202 */ /* 0x000fc80000000f00 */
[----:B------:R-:W-:Y:S01]  /*03e0*/  MOV R2, R11 ;  /* 0x0000000b00027202 */ /* 0x000fe20000000f00 */
[----:B0-----:R-:W-:Y:S06]  /*03f0*/  @!P0 BRA `(.L_x_1) ;  /* 0x0000000000dc8947 */ /* 0x001fec0003800000 */
[----:B------:R-:W-:-:S13]  /*0400*/  FSETP.NEU.AND P0, PT, |R7|, +INF , PT ;  /* 0x7f8000000700780b */ /* 0x000fda0003f0d200 */
[----:B------:R-:W-:Y:S01]  /*0410*/  @!P0 FMUL R2, RZ, R7 ;  /* 0x00000007ff028220 */ /* 0x000fe20000400000 */
[----:B------:R-:W-:Y:S01]  /*0420*/  @!P0 MOV R0, RZ ;  /* 0x000000ff00008202 */ /* 0x000fe20000000f00 */
[----:B------:R-:W-:Y:S06]  /*0430*/  @!P0 BRA `(.L_x_1) ;  /* 0x0000000000cc8947 */ /* 0x000fec0003800000 */
[----:B------:R-:W-:Y:S01]  /*0440*/  SHF.L.U32 R0, R7, 0x8, RZ ;  /* 0x0000000807007819 */ /* 0x000fe200000006ff */
[----:B------:R-:W-:Y:S01]  /*0450*/  HFMA2 R6, -RZ, RZ, 0, 0 ;  /* 0x00000000ff067431 */ /* 0x000fe200000001ff */
[----:B------:R-:W-:Y:S01]  /*0460*/  MOV R17, R14 ;  /* 0x0000000e00117202 */ /* 0x000fe20000000f00 */
[----:B------:R-:W0:Y:S01]  /*0470*/  LDCU.64 UR8, c[0x4][URZ] ;  /* 0x01000000ff0877ac */ /* 0x000e220008000a00 */
[----:B------:R-:W-:Y:S01]  /*0480*/  LOP3.LUT R19, R0, 0x80000000, RZ, 0xfc, !PT ;  /* 0x8000000000137812 */ /* 0x000fe200078efcff */
[----:B------:R-:W-:Y:S01]  /*0490*/  UMOV UR5, URZ ;  /* 0x000000ff00057c82 */ /* 0x000fe20008000000 */
[----:B------:R-:W-:-:S05]  /*04a0*/  UMOV UR4, URZ ;  /* 0x000000ff00047c82 */ /* 0x000fca0008000000 */
.L_x_2:
[----:B0-----:R-:W-:Y:S02]  /*04b0*/  MOV R8, UR8 ;  /* 0x0000000800087c02 */ /* 0x001fe40008000f00 */
[----:B------:R-:W-:-:S05]  /*04c0*/  MOV R9, UR9 ;  /* 0x0000000900097c02 */ /* 0x000fca0008000f00 */
[----:B------:R-:W2:Y:S01]  /*04d0*/  LDG.E.CONSTANT R4, desc[UR6][R8.64] ;  /* 0x0000000608047981 */ /* 0x000ea2000c1e9900 */
[----:B------:R-:W-:Y:S02]  /*04e0*/  UIADD3 UR8, UP0, UPT, UR8, 0x4, URZ ;  /* 0x0000000408087890 */ /* 0x000fe4000ff1e0ff */
[----:B------:R-:W-:Y:S02]  /*04f0*/  UIADD3 UR4, UPT, UPT, UR4, 0x1, URZ ;  /* 0x0000000104047890 */ /* 0x000fe4000fffe0ff */
[----:B------:R-:W-:Y:S02]  /*0500*/  UIADD3.X UR9, UPT, UPT, URZ, UR9, URZ, UP0, !UPT ;  /* 0x00000009ff097290 */ /* 0x000fe400087fe4ff */
[----:B------:R-:W-:Y:S01]  /*0510*/  UISETP.NE.AND UP0, UPT, UR4, 0x6, UPT ;  /* 0x000000060400788c */ /* 0x000fe2000bf05270 */
[----:B--2---:R-:W-:-:S03]  /*0520*/  IMAD.WIDE.U32 R4, R4, R19, RZ ;  /* 0x0000001304047225 */ /* 0x004fc600078e00ff */
[----:B------:R-:W-:-:S04]  /*0530*/  IADD3 R0, P0, PT, R4, R6, RZ ;  /* 0x0000000604007210 */ /* 0x000fc80007f1e0ff */
[----:B------:R-:W-:Y:S01]  /*0540*/  IADD3.X R6, PT, PT, R5, UR5, RZ, P0, !PT ;  /* 0x0000000505067c10 */ /* 0x000fe200087fe4ff */
[----:B------:R0:W-:Y:S02]  /*0550*/  STL [R17], R0 ;  /* 0x0000000011007387 */ /* 0x0001e40000100800 */
[----:B0-----:R-:W-:Y:S01]  /*0560*/  IADD3 R17, PT, PT, R17, 0x4, RZ ;  /* 0x0000000411117810 */ /* 0x001fe20007ffe0ff */
[----:B------:R-:W-:Y:S06]  /*0570*/  BRA.U UP0, `(.L_x_2) ;  /* 0xfffffffd00cc7547 */ /* 0x000fec000b83ffff */
[----:B------:R-:W-:Y:S01]  /*0580*/  SHF.R.U32.HI R4, RZ, 0x17, R7 ;  /* 0x00000017ff047819 */ /* 0x000fe20000011607 */
[----:B------:R0:W-:Y:S03]  /*0590*/  STL [R1+0x58], R6 ;  /* 0x0000580601007387 */ /* 0x0001e60000100800 */
[C---:B------:R-:W-:Y:S02]  /*05a0*/  LOP3.LUT R0, R4.reuse, 0xe0, RZ, 0xc0, !PT ;  /* 0x000000e004007812 */ /* 0x040fe400078ec0ff */
[----:B------:R-:W-:Y:S02]  /*05b0*/  LOP3.LUT P0, RZ, R4, 0x1f, RZ, 0xc0, !PT ;  /* 0x0000001f04ff7812 */ /* 0x000fe4000780c0ff */
[----:B------:R-:W-:-:S04]  /*05c0*/  IADD3 R0, PT, PT, R0, -0x80, RZ ;  /* 0xffffff8000007810 */ /* 0x000fc80007ffe0ff */
[----:B------:R-:W-:-:S05]  /*05d0*/  SHF.R.U32.HI R5, RZ, 0x5, R0 ;  /* 0x00000005ff057819 */ /* 0x000fca0000011600 */
[----:B------:R-:W-:-:S05]  /*05e0*/  IMAD R16, R5, -0x4, R14 ;  /* 0xfffffffc05107824 */ /* 0x000fca00078e020e */
[----:B------:R-:W2:Y:S04]  /*05f0*/  LDL R0, [R16+0x18] ;  /* 0x0000180010007983 */ /* 0x000ea80000100800 */
[----:B------:R-:W2:Y:S04]  /*0600*/  LDL R5, [R16+0x14] ;  /* 0x0000140010057983 */ /* 0x000ea80000100800 */
[----:B------:R-:W3:Y:S01]  /*0610*/  @P0 LDL R2, [R16+0x10] ;  /* 0x0000100010020983 */ /* 0x000ee20000100800 */
[----:B------:R-:W-:Y:S01]  /*0620*/  LOP3.LUT R4, R4, 0x1f, RZ, 0xc0, !PT ;  /* 0x0000001f04047812 */ /* 0x000fe200078ec0ff */
[----:B------:R-:W-:Y:S01]  /*0630*/  UMOV UR4, 0x54442d19 ;  /* 0x54442d1900047882 */ /* 0x000fe20000000000 */
[----:B------:R-:W-:-:S02]  /*0640*/  UMOV UR5, 0x3bf921fb ;  /* 0x3bf921fb00057882 */ /* 0x000fc40000000000 */
[-C--:B--2---:R-:W-:Y:S02]  /*0650*/  @P0 SHF.L.W.U32.HI R0, R5, R4.reuse, R0 ;  /* 0x0000000405000219 */ /* 0x084fe40000010e00 */
[----:B---3--:R-:W-:Y:S02]  /*0660*/  @P0 SHF.L.W.U32.HI R5, R2, R4, R5 ;  /* 0x0000000402050219 */ /* 0x008fe40000010e05 */
[----:B------:R-:W-:Y:S02]  /*0670*/  ISETP.GE.AND P0, PT, R7, RZ, PT ;  /* 0x000000ff0700720c */ /* 0x000fe40003f06270 */
[C---:B------:R-:W-:Y:S02]  /*0680*/  SHF.L.W.U32.HI R2, R5.reuse, 0x2, R0 ;  /* 0x0000000205027819 */ /* 0x040fe40000010e00 */
[----:B------:R-:W-:Y:S02]  /*0690*/  SHF.L.U32 R5, R5, 0x2, RZ ;  /* 0x0000000205057819 */ /* 0x000fe400000006ff */
[----:B------:R-:W-:-:S02]  /*06a0*/  SHF.R.S32.HI R4, RZ, 0x1f, R2 ;  /* 0x0000001fff047819 */ /* 0x000fc40000011402 */
[----:B------:R-:W-:Y:S02]  /*06b0*/  SHF.R.U32.HI R17, RZ, 0x1e, R0 ;  /* 0x0000001eff117819 */ /* 0x000fe40000011600 */
[C---:B------:R-:W-:Y:S02]  /*06c0*/  LOP3.LUT R8, R4.reuse, R5, RZ, 0x3c, !PT ;  /* 0x0000000504087212 */ /* 0x040fe400078e3cff */
[----:B------:R-:W-:Y:S02]  /*06d0*/  LOP3.LUT R9, R4, R2, RZ, 0x3c, !PT ;  /* 0x0000000204097212 */ /* 0x000fe400078e3cff */
[C---:B------:R-:W-:Y:S02]  /*06e0*/  LEA.HI R0, R2.reuse, R17, RZ, 0x1 ;  /* 0x0000001102007211 */ /* 0x040fe400078f08ff */
[----:B0-----:R-:W-:Y:S02]  /*06f0*/  LOP3.LUT R6, R2, R7, RZ, 0x3c, !PT ;  /* 0x0000000702067212 */ /* 0x001fe400078e3cff */
[----:B------:R-:W0:Y:S01]  /*0700*/  I2F.F64.S64 R8, R8 ;  /* 0x0000000800087312 */ /* 0x000e220000301c00 */
[----:B------:R-:W-:-:S02]  /*0710*/  IADD3 R2, PT, PT, -R0, RZ, RZ ;  /* 0x000000ff00027210 */ /* 0x000fc40007ffe1ff */
[----:B------:R-:W-:Y:S02]  /*0720*/  ISETP.GE.AND P1, PT, R6, RZ, PT ;  /* 0x000000ff0600720c */ /* 0x000fe40003f26270 */
[----:B------:R-:W-:Y:S01]  /*0730*/  @!P0 MOV R0, R2 ;  /* 0x0000000200008202 */ /* 0x000fe20000000f00 */
[----:B0-----:R-:W-:-:S10]  /*0740*/  DMUL R4, R8, UR4 ;  /* 0x0000000408047c28 */ /* 0x001fd40008000000 */
[----:B------:R-:W0:Y:S02]  /*0750*/  F2F.F32.F64 R4, R4 ;  /* 0x0000000400047310 */ /* 0x000e240000301000 */
[----:B0-----:R-:W-:-:S07]  /*0760*/  FSEL R2, -R4, R4, !P1 ;  /* 0x0000000404027208 */ /* 0x001fce0004800100 */
.L_x_1:
[----:B------:R-:W-:Y:S05]  /*0770*/  BSYNC.RECONVERGENT B0 ;  /* 0x0000000000007941 */ /* 0x000fea0003800200 */
.L_x_0:
[----:B------:R-:W-:Y:S02]  /*0780*/  HFMA2 R16, -RZ, RZ, 0.487060546875, -0.0625 ;  /* 0x37cbac00ff107431 */ /* 0x000fe400000001ff */
[----:B------:R-:W-:Y:S01]  /*0790*/  FMUL R5, R2, R2 ;  /* 0x0000000202057220 */ /* 0x000fe20000400000 */
[----:B------:R-:W-:Y:S01]  /*07a0*/  HFMA2 R18, -RZ, RZ, 1.541015625, -0.052001953125 ;  /* 0x3e2aaaa8ff127431 */ /* 0x000fe200000001ff */
[----:B------:R-:W-:Y:S01]  /*07b0*/  LOP3.LUT R6, R0, 0x1, RZ, 0xc0, !PT ;  /* 0x0000000100067812 */ /* 0x000fe200078ec0ff */
[----:B------:R-:W-:Y:S01]  /*07c0*/  BSSY.RECONVERGENT B0, `(.L_x_3) ;  /* 0x0000048000007945 */ /* 0x000fe20003800200 */
[----:B------:R-:W-:Y:S02]  /*07d0*/  MOV R17, 0x3c0885e4 ;  /* 0x3c0885e400117802 */ /* 0x000fe40000000f00 */
[----:B------:R-:W-:Y:S02]  /*07e0*/  ISETP.NE.U32.AND P0, PT, R6, 0x1, PT ;  /* 0x000000010600780c */ /* 0x000fe40003f05070 */
[----:B------:R-:W-:Y:S01]  /*07f0*/  IADD3 R0, PT, PT, R0, 0x1, RZ ;  /* 0x0000000100007810 */ /* 0x000fe20007ffe0ff */
[----:B------:R-:W-:Y:S01]  /*0800*/  FFMA R4, R5, R16, -0.0013887860113754868507 ;  /* 0xbab607ed05047423 */ /* 0x000fe20000000010 */
[----:B------:R-:W-:-:S02]  /*0810*/  FSEL R6, R17, 0.041666727513074874878, !P0 ;  /* 0x3d2aaabb11067808 */ /* 0x000fc40004000000 */
[----:B------:R-:W-:Y:S02]  /*0820*/  LOP3.LUT P1, RZ, R0, 0x2, RZ, 0xc0, !PT ;  /* 0x0000000200ff7812 */ /* 0x000fe4000782c0ff */
[----:B------:R-:W-:Y:S02]  /*0830*/  FSEL R4, R4, -0.00019574658654164522886, P0 ;  /* 0xb94d415304047808 */ /* 0x000fe40000000000 */
[----:B------:R-:W-:Y:S02]  /*0840*/  FSEL R0, R2, 1, !P0 ;  /* 0x3f80000002007808 */ /* 0x000fe40004000000 */
[----:B------:R-:W-:Y:S01]  /*0850*/  FSEL R19, -R18, -0.4999999701976776123, !P0 ;  /* 0xbeffffff12137808 */ /* 0x000fe20004000100 */
[----:B------:R-:W-:Y:S01]  /*0860*/  FFMA R4, R5, R4, R6 ;  /* 0x0000000405047223 */ /* 0x000fe20000000006 */
[----:B------:R-:W-:Y:S01]  /*0870*/  FSETP.GE.AND P0, PT, |R7|, 105615, PT ;  /* 0x47ce47800700780b */ /* 0x000fe20003f06200 */
[C---:B------:R-:W-:Y:S02]  /*0880*/  FFMA R9, R5.reuse, R0, RZ ;  /* 0x0000000005097223 */ /* 0x040fe400000000ff */
[----:B------:R-:W-:-:S04]  /*0890*/  FFMA R4, R5, R4, R19 ;  /* 0x0000000405047223 */ /* 0x000fc80000000013 */
[----:B------:R-:W-:-:S04]  /*08a0*/  FFMA R20, R9, R4, R0 ;  /* 0x0000000409147223 */ /* 0x000fc80000000000 */
[----:B------:R-:W-:Y:S02]  /*08b0*/  @P1 FADD R20, RZ, -R20 ;  /* 0x80000014ff141221 */ /* 0x000fe40000000000 */
[----:B------:R-:W-:Y:S05]  /*08c0*/  @!P0 BRA `(.L_x_4) ;  /* 0x0000000000dc8947 */ /* 0x000fea0003800000 */
[----:B------:R-:W-:-:S13]  /*08d0*/  FSETP.NEU.AND P0, PT, |R7|, +INF , PT ;  /* 0x7f8000000700780b */ /* 0x000fda0003f0d200 */
[----:B------:R-:W-:Y:S01]  /*08e0*/  @!P0 FMUL R11, RZ, R7 ;  /* 0x00000007ff0b8220 */ /* 0x000fe20000400000 */
[----:B------:R-:W-:Y:S01]  /*08f0*/  @!P0 MOV R10, RZ ;  /* 0x000000ff000a8202 */ /* 0x000fe20000000f00 */
[----:B------:R-:W-:Y:S06]  /*0900*/  @!P0 BRA `(.L_x_4) ;  /* 0x0000000000cc8947 */ /* 0x000fec0003800000 */
[----:B------:R-:W-:Y:S01]  /*0910*/  SHF.L.U32 R0, R7, 0x8, RZ ;  /* 0x0000000807007819 */ /* 0x000fe200000006ff */
[----:B------:R-:W0:Y:S01]  /*0920*/  LDCU.64 UR8, c[0x4][URZ] ;  /* 0x01000000ff0877ac */ /* 0x000e220008000a00 */
[----:B------:R-:W-:Y:S02]  /*0930*/  MOV R6, RZ ;  /* 0x000000ff00067202 */ /* 0x000fe40000000f00 */
[----:B------:R-:W-:Y:S01]  /*0940*/  MOV R11, R14 ;  /* 0x0000000e000b7202 */ /* 0x000fe20000000f00 */
[----:B------:R-:W-:Y:S01]  /*0950*/  UMOV UR5, URZ ;  /* 0x000000ff00057c82 */ /* 0x000fe20008000000 */
[----:B------:R-:W-:Y:S01]  /*0960*/  LOP3.LUT R19, R0, 0x80000000, RZ, 0xfc, !PT ;  /* 0x8000000000137812 */ /* 0x000fe200078efcff */
[----:B------:R-:W-:-:S06]  /*0970*/  UMOV UR4, URZ ;  /* 0x000000ff00047c82 */ /* 0x000fcc0008000000 */
.L_x_5:
        /* <DEDUP_REMOVED lines=25> */
[----:B------:R-:W-:Y:S01]  /*0b10*/  UMOV UR5, 0x3bf921fb ;  /* 0x3bf921fb00057882 */ /* 0x000fe20000000000 */
[----:B------:R-:W-:-:S02]  /*0b20*/  ISETP.GE.AND P1, PT, R7, RZ, PT ;  /* 0x000000ff0700720c */ /* 0x000fc40003f26270 */
[-C--:B--2---:R-:W-:Y:S02]  /*0b30*/  @P0 SHF.L.W.U32.HI R0, R5, R4.reuse, R0 ;  /* 0x0000000405000219 */ /* 0x084fe40000010e00 */
[----:B---3--:R-:W-:Y:S02]  /*0b40*/  @P0 SHF.L.W.U32.HI R5, R2, R4, R5 ;  /* 0x0000000402050219 */ /* 0x008fe40000010e05 */
[--C-:B------:R-:W-:Y:S02]  /*0b50*/  SHF.R.U32.HI R11, RZ, 0x1e, R0.reuse ;  /* 0x0000001eff0b7819 */ /* 0x100fe40000011600 */
[C---:B------:R-:W-:Y:S02]  /*0b60*/  SHF.L.W.U32.HI R2, R5.reuse, 0x2, R0 ;  /* 0x0000000205027819 */ /* 0x040fe40000010e00 */
[----:B------:R-:W-:Y:S02]  /*0b70*/  SHF.L.U32 R5, R5, 0x2, RZ ;  /* 0x0000000205057819 */ /* 0x000fe400000006ff */
[----:B------:R-:W-:-:S02]  /*0b80*/  SHF.R.S32.HI R4, RZ, 0x1f, R2 ;  /* 0x0000001fff047819 */ /* 0x000fc40000011402 */
[----:B------:R-:W-:Y:S02]  /*0b90*/  LOP3.LUT R7, R2, R7, RZ, 0x3c, !PT ;  /* 0x0000000702077212 */ /* 0x000fe400078e3cff */
[C---:B------:R-:W-:Y:S02]  /*0ba0*/  LOP3.LUT R8, R4.reuse, R5, RZ, 0x3c, !PT ;  /* 0x0000000504087212 */ /* 0x040fe400078e3cff */
[----:B------:R-:W-:Y:S02]  /*0bb0*/  LOP3.LUT R9, R4, R2, RZ, 0x3c, !PT ;  /* 0x0000000204097212 */ /* 0x000fe400078e3cff */
[----:B------:R-:W-:Y:S02]  /*0bc0*/  LEA.HI R10, R2, R11, RZ, 0x1 ;  /* 0x0000000b020a7211 */ /* 0x000fe400078f08ff */
[----:B------:R-:W-:Y:S02]  /*0bd0*/  ISETP.GE.AND P0, PT, R7, RZ, PT ;  /* 0x000000ff0700720c */ /* 0x000fe40003f06270 */
[----:B------:R-:W1:Y:S01]  /*0be0*/  I2F.F64.S64 R8, R8 ;  /* 0x0000000800087312 */ /* 0x000e620000301c00 */
[----:B------:R-:W-:-:S04]  /*0bf0*/  IADD3 R0, PT, PT, -R10, RZ, RZ ;  /* 0x000000ff0a007210 */ /* 0x000fc80007ffe1ff */
[----:B------:R-:W-:Y:S01]  /*0c00*/  @!P1 MOV R10, R0 ;  /* 0x00000000000a9202 */ /* 0x000fe20000000f00 */
[----:B-1----:R-:W-:-:S10]  /*0c10*/  DMUL R4, R8, UR4 ;  /* 0x0000000408047c28 */ /* 0x002fd40008000000 */
[----:B------:R-:W1:Y:S02]  /*0c20*/  F2F.F32.F64 R4, R4 ;  /* 0x0000000400047310 */ /* 0x000e640000301000 */
[----:B01----:R-:W-:-:S07]  /*0c30*/  FSEL R11, -R4, R4, !P0 ;  /* 0x00000004040b7208 */ /* 0x003fce0004000100 */
.L_x_4:
[----:B------:R-:W-:Y:S05]  /*0c40*/  BSYNC.RECONVERGENT B0 ;  /* 0x0000000000007941 */ /* 0x000fea0003800200 */
.L_x_3:
[----:B-----5:R-:W-:Y:S01]  /*0c50*/  FMUL R2, R15, 0.63661974668502807617 ;  /* 0x3f22f9830f027820 */ /* 0x020fe20000400000 */
[----:B------:R-:W-:Y:S02]  /*0c60*/  HFMA2 R9, -RZ, RZ, 1.291015625, -0.052581787109375 ;  /* 0x3d2aaabbff097431 */ /* 0x000fe400000001ff */
[----:B------:R-:W-:Y:S01]  /*0c70*/  FMUL R5, R11, R11 ;  /* 0x0000000b0b057220 */ /* 0x000fe20000400000 */
[----:B------:R-:W-:Y:S01]  /*0c80*/  LOP3.LUT R4, R10, 0x1, RZ, 0xc0, !PT ;  /* 0x000000010a047812 */ /* 0x000fe200078ec0ff */
[----:B------:R-:W-:Y:S01]  /*0c90*/  FMUL R25, R33, 0.5 ;  /* 0x3f00000021197820 */ /* 0x000fe20000400000 */
[----:B------:R-:W-:Y:S01]  /*0ca0*/  MOV R19, 0x3effffff ;  /* 0x3effffff00137802 */ /* 0x000fe20000000f00 */
[----:B------:R-:W0:Y:S01]  /*0cb0*/  F2I.NTZ R2, R2 ;  /* 0x0000000200027305 */ /* 0x000e220000203100 */
[----:B------:R-:W-:Y:S01]  /*0cc0*/  FFMA R0, R5, R16, -0.0013887860113754868507 ;  /* 0xbab607ed05007423 */ /* 0x000fe20000000010 */
[----:B------:R-:W-:Y:S01]  /*0cd0*/  ISETP.NE.U32.AND P0, PT, R4, 0x1, PT ;  /* 0x000000010400780c */ /* 0x000fe20003f05070 */
[----:B------:R-:W-:Y:S01]  /*0ce0*/  BSSY.RECONVERGENT B0, `(.L_x_6) ;  /* 0x0000061000007945 */ /* 0x000fe20003800200 */
[----:B------:R-:W-:-:S02]  /*0cf0*/  LOP3.LUT P1, RZ, R10, 0x2, RZ, 0xc0, !PT ;  /* 0x000000020aff7812 */ /* 0x000fc4000782c0ff */
[----:B------:R-:W-:Y:S02]  /*0d00*/  FSEL R0, R0, -0.00019574658654164522886, !P0 ;  /* 0xb94d415300007808 */ /* 0x000fe40004000000 */
[----:B------:R-:W-:Y:S02]  /*0d10*/  FSEL R4, R9, 0.0083327032625675201416, !P0 ;  /* 0x3c0885e409047808 */ /* 0x000fe40004000000 */
[----:B------:R-:W-:-:S03]  /*0d20*/  FSEL R6, -R19, -0.16666662693023681641, !P0 ;  /* 0xbe2aaaa813067808 */ /* 0x000fc60004000100 */
[----:B------:R-:W-:Y:S01]  /*0d30*/  FFMA R4, R5, R0, R4 ;  /* 0x0000000005047223 */ /* 0x000fe20000000004 */
[----:B------:R-:W-:Y:S01]  /*0d40*/  FSEL R0, R11, 1, P0 ;  /* 0x3f8000000b007808 */ /* 0x000fe20000000000 */
[----:B------:R-:W-:Y:S01]  /*0d50*/  FMUL R11, R33, -0.5 ;  /* 0xbf000000210b7820 */ /* 0x000fe20000400000 */
[----:B0-----:R-:W-:Y:S01]  /*0d60*/  I2FP.F32.S32 R8, R2 ;  /* 0x0000000200087245 */ /* 0x001fe20000201400 */
[----:B------:R-:W-:Y:S01]  /*0d70*/  FFMA R4, R5, R4, R6 ;  /* 0x0000000405047223 */ /* 0x000fe20000000006 */
[----:B------:R-:W-:Y:S01]  /*0d80*/  FSETP.GE.AND P0, PT, |R15|, 105615, PT ;  /* 0x47ce47800f00780b */ /* 0x000fe20003f06200 */
[----:B------:R-:W-:Y:S02]  /*0d90*/  FFMA R5, R5, R0, RZ ;  /* 0x0000000005057223 */ /* 0x000fe400000000ff */
[----:B------:R-:W-:Y:S02]  /*0da0*/  FFMA R7, R8, -1.5707962512969970703, R15 ;  /* 0xbfc90fda08077823 */ /* 0x000fe4000000000f */
[----:B------:R-:W-:Y:S01]  /*0db0*/  FFMA R0, R5, R4, R0 ;  /* 0x0000000405007223 */ /* 0x000fe20000000000 */
[----:B------:R-:W-:Y:S01]  /*0dc0*/  FMUL R5, R38, -0.5 ;  /* 0xbf00000026057820 */ /* 0x000fe20000400000 */
[----:B------:R-:W-:-:S02]  /*0dd0*/  FFMA R7, R8, -7.5497894158615963534e-08, R7 ;  /* 0xb3a2216808077823 */ /* 0x000fc40000000007 */
[----:B------:R-:W-:Y:S02]  /*0de0*/  @P1 FADD R0, RZ, -R0 ;  /* 0x80000000ff001221 */ /* 0x000fe40000000000 */
[----:B------:R-:W-:Y:S01]  /*0df0*/  FFMA R21, R8, -5.3903029534742383927e-15, R7 ;  /* 0xa7c234c508157823 */ /* 0x000fe20000000007 */
[----:B------:R-:W-:Y:S01]  /*0e00*/  FMUL R7, R38, 0.5 ;  /* 0x3f00000026077820 */ /* 0x000fe20000400000 */
[C---:B------:R-:W-:Y:S01]  /*0e10*/  FMUL R27, R0.reuse, R11 ;  /* 0x0000000b001b7220 */ /* 0x040fe20000400000 */
[C---:B------:R-:W-:Y:S01]  /*0e20*/  FMUL R6, R0.reuse, R25 ;  /* 0x0000001900067220 */ /* 0x040fe20000400000 */
[C---:B------:R-:W-:Y:S01]  /*0e30*/  FMUL R4, R0.reuse, R5 ;  /* 0x0000000500047220 */ /* 0x040fe20000400000 */
[----:B------:R-:W-:Y:S01]  /*0e40*/  FMUL R8, R0, R7 ;  /* 0x0000000700087220 */ /* 0x000fe20000400000 */
[CCC-:B------:R-:W-:Y:S01]  /*0e50*/  FFMA R29, R20.reuse, R5.reuse, R27.reuse ;  /* 0x00000005141d7223 */ /* 0x1c0fe2000000001b */
[C-C-:B------:R-:W-:Y:S01]  /*0e60*/  FFMA R5, R20.reuse, R5, R6.reuse ;  /* 0x0000000514057223 */ /* 0x140fe20000000006 */
[C---:B------:R-:W-:Y:S01]  /*0e70*/  FFMA R31, R20.reuse, R7, R6 ;  /* 0x00000007141f7223 */ /* 0x040fe20000000006 */
[C-C-:B------:R-:W-:Y:S01]  /*0e80*/  FFMA R0, R20.reuse, R11, -R4.reuse ;  /* 0x0000000b14007223 */ /* 0x140fe20000000804 */
[CC--:B------:R-:W-:Y:S01]  /*0e90*/  FFMA R6, R20.reuse, R25.reuse, -R4 ;  /* 0x0000001914067223 */ /* 0x0c0fe20000000804 */
[C-C-:B------:R-:W-:Y:S01]  /*0ea0*/  FFMA R10, R20.reuse, R25, -R8.reuse ;  /* 0x00000019140a7223 */ /* 0x140fe20000000808 */
[C---:B------:R-:W-:Y:S01]  /*0eb0*/  FFMA R7, R20.reuse, R7, R27 ;  /* 0x0000000714077223 */ /* 0x040fe2000000001b */
[----:B------:R-:W-:Y:S01]  /*0ec0*/  FFMA R8, R20, R11, -R8 ;  /* 0x0000000b14087223 */ /* 0x000fe20000000808 */
[C---:B------:R-:W-:Y:S01]  /*0ed0*/  FADD R26, R22.reuse, R5 ;  /* 0x00000005161a7221 */ /* 0x040fe20000000000 */
[C---:B------:R-:W-:Y:S01]  /*0ee0*/  FADD R4, R22.reuse, R29 ;  /* 0x0000001d16047221 */ /* 0x040fe20000000000 */
[C---:B------:R-:W-:Y:S01]  /*0ef0*/  FADD R24, R22.reuse, R31 ;  /* 0x0000001f16187221 */ /* 0x040fe20000000000 */
[C---:B------:R-:W-:Y:S01]  /*0f00*/  FADD R5, R23.reuse, R0 ;  /* 0x0000000017057221 */ /* 0x040fe20000000000 */
[C---:B------:R-:W-:Y:S01]  /*0f10*/  FADD R27, R23.reuse, R6 ;  /* 0x00000006171b7221 */ /* 0x040fe20000000000 */
[C---:B------:R-:W-:Y:S01]  /*0f20*/  FADD R25, R23.reuse, R10 ;  /* 0x0000000a17197221 */ /* 0x040fe20000000000 */
[----:B------:R-:W-:Y:S01]  /*0f30*/  FADD R22, R22, R7 ;  /* 0x0000000716167221 */ /* 0x000fe20000000000 */
[----:B------:R-:W-:Y:S01]  /*0f40*/  FADD R23, R23, R8 ;  /* 0x0000000817177221 */ /* 0x000fe20000000000 */
[----:B------:R-:W-:-:S02]  /*0f50*/  MOV R20, R2 ;  /* 0x0000000200147202 */ /* 0x000fc40000000f00 */
[----:B------:R-:W-:Y:S01]  /*0f60*/  MOV R0, R21 ;  /* 0x0000001500007202 */ /* 0x000fe20000000f00 */
[----:B------:R-:W-:Y:S06]  /*0f70*/  @!P0 BRA `(.L_x_7) ;  /* 0x0000000000dc8947 */ /* 0x000fec0003800000 */
        /* <DEDUP_REMOVED lines=11> */
.L_x_8:
        /* <DEDUP_REMOVED lines=35> */
[C---:B------:R-:W-:Y:S02]  /*1260*/  LOP3.LUT R0, R2.reuse, R15, RZ, 0x3c, !PT ;  /* 0x0000000f02007212 */ /* 0x040fe400078e3cff */
[----:B------:R-:W-:Y:S02]  /*1270*/  LEA.HI R2, R2, R29, RZ, 0x1 ;  /* 0x0000001d02027211 */ /* 0x000fe400078f08ff */
[----:B------:R-:W1:Y:S01]  /*1280*/  I2F.F64.S64 R10, R10 ;  /* 0x0000000a000a7312 */ /* 0x000e620000301c00 */
[----:B------:R-:W-:-:S02]  /*1290*/  ISETP.GE.AND P1, PT, R0, RZ, PT ;  /* 0x000000ff0000720c */ /* 0x000fc40003f26270 */
[----:B------:R-:W-:-:S04]  /*12a0*/  IADD3 R0, PT, PT, -R2, RZ, RZ ;  /* 0x000000ff02007210 */ /* 0x000fc80007ffe1ff */
[----:B------:R-:W-:Y:S01]  /*12b0*/  @!P0 MOV R2, R0 ;  /* 0x0000000000028202 */ /* 0x000fe20000000f00 */
[----:B-1----:R-:W-:-:S10]  /*12c0*/  DMUL R6, R10, UR4 ;  /* 0x000000040a067c28 */ /* 0x002fd40008000000 */
[----:B------:R-:W1:Y:S02]  /*12d0*/  F2F.F32.F64 R6, R6 ;  /* 0x0000000600067310 */ /* 0x000e640000301000 */
[----:B01----:R-:W-:-:S07]  /*12e0*/  FSEL R0, -R6, R6, !P1 ;  /* 0x0000000606007208 */ /* 0x003fce0004800100 */
.L_x_7:
[----:B------:R-:W-:Y:S05]  /*12f0*/  BSYNC.RECONVERGENT B0 ;  /* 0x0000000000007941 */ /* 0x000fea0003800200 */
.L_x_6:
[----:B------:R-:W-:Y:S01]  /*1300*/  LOP3.LUT R6, R2, 0x1, RZ, 0xc0, !PT ;  /* 0x0000000102067812 */ /* 0x000fe200078ec0ff */
[----:B------:R-:W-:Y:S01]  /*1310*/  FMUL R7, R0, R0 ;  /* 0x0000000000077220 */ /* 0x000fe20000400000 */
[----:B------:R-:W-:Y:S01]  /*1320*/  IADD3 R8, PT, PT, R2, 0x1, RZ ;  /* 0x0000000102087810 */ /* 0x000fe20007ffe0ff */
[----:B------:R-:W-:Y:S01]  /*1330*/  BSSY.RECONVERGENT B0, `(.L_x_9) ;  /* 0x0000046000007945 */ /* 0x000fe20003800200 */
[----:B------:R-:W-:Y:S01]  /*1340*/  ISETP.NE.U32.AND P0, PT, R6, 0x1, PT ;  /* 0x000000010600780c */ /* 0x000fe20003f05070 */
[----:B------:R-:W-:Y:S01]  /*1350*/  FFMA R6, R7, R16, -0.0013887860113754868507 ;  /* 0xbab607ed07067423 */ /* 0x000fe20000000010 */
[----:B------:R-:W-:Y:S02]  /*1360*/  LOP3.LUT P1, RZ, R8, 0x2, RZ, 0xc0, !PT ;  /* 0x0000000208ff7812 */ /* 0x000fe4000782c0ff */
[----:B------:R-:W-:Y:S02]  /*1370*/  FSEL R2, R17, 0.041666727513074874878, !P0 ;  /* 0x3d2aaabb11027808 */ /* 0x000fe40004000000 */
[----:B------:R-:W-:-:S02]  /*1380*/  FSEL R6, R6, -0.00019574658654164522886, P0 ;  /* 0xb94d415306067808 */ /* 0x000fc40000000000 */
        /* <DEDUP_REMOVED lines=20> */
.L_x_11:
        /* <DEDUP_REMOVED lines=44> */
.L_x_10:
[----:B------:R-:W-:Y:S05]  /*1790*/  BSYNC.RECONVERGENT B0 ;  /* 0x0000000000007941 */ /* 0x000fea0003800200 */
.L_x_9:
[----:B------:R-:W-:Y:S01]  /*17a0*/  FMUL R7, R21, R21 ;  /* 0x0000001515077220 */ /* 0x000fe20000400000 */
[C---:B------:R-:W-:Y:S01]  /*17b0*/  LOP3.LUT R0, R20.reuse, 0x1, RZ, 0xc0, !PT ;  /* 0x0000000114007812 */ /* 0x040fe200078ec0ff */
[----:B------:R-:W-:Y:S01]  /*17c0*/  FMUL R8, R3, -0.5 ;  /* 0xbf00000003087820 */ /* 0x000fe20000400000 */
[----:B------:R-:W-:Y:S01]  /*17d0*/  LOP3.LUT P1, RZ, R20, 0x2, RZ, 0xc0, !PT ;  /* 0x0000000214ff7812 */ /* 0x000fe2000782c0ff */
[----:B------:R-:W-:Y:S01]  /*17e0*/  FFMA R16, R7, R16, -0.0013887860113754868507 ;  /* 0xbab607ed07107423 */ /* 0x000fe20000000010 */
[----:B------:R-:W-:Y:S01]  /*17f0*/  ISETP.NE.U32.AND P0, PT, R0, 0x1, PT ;  /* 0x000000010000780c */ /* 0x000fe20003f05070 */
[----:B------:R-:W-:Y:S01]  /*1800*/  FMUL R6, R32, 0.5 ;  /* 0x3f00000020067820 */ /* 0x000fe20000400000 */
[----:B------:R-:W-:Y:S01]  /*1810*/  FADD R60, -R5, R27 ;  /* 0x0000001b053c7221 */ /* 0x000fe20000000100 */
[----:B------:R-:W-:Y:S01]  /*1820*/  FADD R61, -R4, R26 ;  /* 0x0000001a043d7221 */ /* 0x000fe20000000100 */
[----:B------:R-:W-:Y:S01]  /*1830*/  FSEL R16, R16, -0.00019574658654164522886, !P0 ;  /* 0xb94d415310107808 */ /* 0x000fe20004000000 */
[----:B------:R-:W-:Y:S01]  /*1840*/  BSSY.RECONVERGENT B2, `(.L_x_12) ;  /* 0x00000e6000027945 */ /* 0x000fe20003800200 */
[----:B------:R-:W-:-:S02]  /*1850*/  FSEL R2, R9, 0.0083327032625675201416, !P0 ;  /* 0x3c0885e409027808 */ /* 0x000fc40004000000 */
[----:B------:R-:W-:Y:S02]  /*1860*/  FSEL R0, R21, 1, P0 ;  /* 0x3f80000015007808 */ /* 0x000fe40000000000 */
[----:B------:R-:W-:Y:S01]  /*1870*/  FSEL R19, -R19, -0.16666662693023681641, !P0 ;  /* 0xbe2aaaa813137808 */ /* 0x000fe20004000100 */
[----:B------:R-:W-:Y:S01]  /*1880*/  FFMA R2, R7, R16, R2 ;  /* 0x0000001007027223 */ /* 0x000fe20000000002 */
[----:B------:R-:W-:Y:S01]  /*1890*/  FMUL R16, R3, 0.5 ;  /* 0x3f00000003107820 */ /* 0x000fe20000400000 */
[C---:B------:R-:W-:Y:S02]  /*18a0*/  FFMA R9, R7.reuse, R0, RZ ;  /* 0x0000000007097223 */ /* 0x040fe400000000ff */
[----:B------:R-:W-:-:S04]  /*18b0*/  FFMA R2, R7, R2, R19 ;  /* 0x0000000207027223 */ /* 0x000fc80000000013 */
[----:B------:R-:W-:Y:S01]  /*18c0*/  FFMA R0, R9, R2, R0 ;  /* 0x0000000209007223 */ /* 0x000fe20000000000 */
[----:B------:R-:W-:-:S03]  /*18d0*/  FMUL R2, R32, -0.5 ;  /* 0xbf00000020027820 */ /* 0x000fc60000400000 */
[----:B------:R-:W-:-:S04]  /*18e0*/  @P1 FADD R0, RZ, -R0 ;  /* 0x80000000ff001221 */ /* 0x000fc80000000000 */
[C---:B------:R-:W-:Y:S01]  /*18f0*/  FMUL R7, R0.reuse, R8 ;  /* 0x0000000800077220 */ /* 0x040fe20000400000 */
[C---:B------:R-:W-:Y:S01]  /*1900*/  FMUL R18, R0.reuse, R16 ;  /* 0x0000001000127220 */ /* 0x040fe20000400000 */
[C---:B------:R-:W-:Y:S01]  /*1910*/  FMUL R11, R0.reuse, R2 ;  /* 0x00000002000b7220 */ /* 0x040fe20000400000 */
[----:B------:R-:W-:Y:S01]  /*1920*/  FMUL R21, R0, R6 ;  /* 0x0000000600157220 */ /* 0x000fe20000400000 */
[CC--:B------:R-:W-:Y:S01]  /*1930*/  FFMA R9, R17.reuse, R2.reuse, R7 ;  /* 0x0000000211097223 */ /* 0x0c0fe20000000007 */
[C---:B------:R-:W-:Y:S01]  /*1940*/  FFMA R15, R17.reuse, R2, R18 ;  /* 0x00000002110f7223 */ /* 0x040fe20000000012 */
[C-C-:B------:R-:W-:Y:S01]  /*1950*/  FFMA R0, R17.reuse, R8, -R11.reuse ;  /* 0x0000000811007223 */ /* 0x140fe2000000080b */
[C---:B------:R-:W-:Y:S01]  /*1960*/  FFMA R2, R17.reuse, R16, -R11 ;  /* 0x0000001011027223 */ /* 0x040fe2000000080b */
[C---:B------:R-:W-:Y:S01]  /*1970*/  FFMA R20, R17.reuse, R8, -R21 ;  /* 0x0000000811147223 */ /* 0x040fe20000000815 */
[C---:B------:R-:W-:Y:S01]  /*1980*/  FADD R14, R12.reuse, R9 ;  /* 0x000000090c0e7221 */ /* 0x040fe20000000000 */
[C---:B------:R-:W-:Y:S01]  /*1990*/  FADD R10, R12.reuse, R15 ;  /* 0x0000000f0c0a7221 */ /* 0x040fe20000000000 */
[----:B------:R-:W-:Y:S01]  /*19a0*/  FFMA R7, R17, R6, R7 ;  /* 0x0000000611077223 */ /* 0x000fe20000000007 */
[C---:B------:R-:W-:Y:S01]  /*19b0*/  FADD R15, R13.reuse, R0 ;  /* 0x000000000d0f7221 */ /* 0x040fe20000000000 */
[C---:B------:R-:W-:Y:S01]  /*19c0*/  FADD R11, R13.reuse, R2 ;  /* 0x000000020d0b7221 */ /* 0x040fe20000000000 */
[----:B------:R-:W-:Y:S01]  /*19d0*/  FADD R9, R13, R20 ;  /* 0x000000140d097221 */ /* 0x000fe20000000000 */
[----:B------:R-:W-:Y:S01]  /*19e0*/  FADD R8, R12, R7 ;  /* 0x000000070c087221 */ /* 0x000fe20000000000 */
[----:B------:R-:W-:Y:S01]  /*19f0*/  FADD R0, R5, -R15 ;  /* 0x8000000f05007221 */ /* 0x000fe20000000000 */
[C---:B------:R-:W-:Y:S01]  /*1a00*/  FADD R43, -R15.reuse, R11 ;  /* 0x0000000b0f2b7221 */ /* 0x040fe20000000100 */
[----:B------:R-:W-:Y:S01]  /*1a10*/  FADD R31, -R15, R9 ;  /* 0x000000090f1f7221 */ /* 0x000fe20000000100 */
[----:B------:R-:W-:Y:S01]  /*1a20*/  FADD R45, -R14, R10 ;  /* 0x0000000a0e2d7221 */ /* 0x000fe20000000100 */
[----:B------:R-:W-:Y:S01]  /*1a30*/  FADD R2, R4, -R14 ;  /* 0x8000000e04027221 */ /* 0x000fe20000000000 */
[----:B------:R-:W-:Y:S01]  /*1a40*/  FADD R30, -R14, R8 ;  /* 0x000000080e1e7221 */ /* 0x000fe20000000100 */
[-C--:B------:R-:W-:Y:S01]  /*1a50*/  FMUL R20, R43, R0.reuse ;  /* 0x000000002b147220 */ /* 0x080fe20000400000 */
[----:B------:R-:W-:Y:S01]  /*1a60*/  FMUL R7, R31, R0 ;  /* 0x000000001f077220 */ /* 0x000fe20000400000 */
[----:B------:R-:W-:Y:S01]  /*1a70*/  FFMA R19, R17, R6, R18 ;  /* 0x0000000611137223 */ /* 0x000fe20000000012 */
[----:B------:R-:W-:Y:S01]  /*1a80*/  FADD R6, R27, -R15 ;  /* 0x8000000f1b067221 */ /* 0x000fe20000000000 */
[----:B------:R-:W-:Y:S01]  /*1a90*/  FFMA R0, R17, R16, -R21 ;  /* 0x0000001011007223 */ /* 0x000fe20000000815 */
[-C--:B------:R-:W-:Y:S01]  /*1aa0*/  FFMA R20, R45, R2.reuse, R20 ;  /* 0x000000022d147223 */ /* 0x080fe20000000014 */
[----:B------:R-:W-:Y:S01]  /*1ab0*/  FFMA R7, R30, R2, R7 ;  /* 0x000000021e077223 */ /* 0x000fe20000000007 */
[----:B------:R-:W-:Y:S01]  /*1ac0*/  FADD R2, R26, -R14 ;  /* 0x8000000e1a027221 */ /* 0x000fe20000000000 */
[-C--:B------:R-:W-:Y:S01]  /*1ad0*/  FMUL R16, R43, R6.reuse ;  /* 0x000000062b107220 */ /* 0x080fe20000400000 */
[----:B------:R-:W-:Y:S01]  /*1ae0*/  FMUL R17, R31, R6 ;  /* 0x000000061f117220 */ /* 0x000fe20000400000 */
[----:B------:R-:W-:Y:S01]  /*1af0*/  FADD R28, R25, -R15 ;  /* 0x8000000f191c7221 */ /* 0x000fe20000000000 */
[----:B------:R-:W-:Y:S01]  /*1b00*/  FMUL R6, R31, R31 ;  /* 0x0000001f1f067220 */ /* 0x000fe20000400000 */
[-C--:B------:R-:W-:Y:S01]  /*1b10*/  FFMA R16, R45, R2.reuse, R16 ;  /* 0x000000022d107223 */ /* 0x080fe20000000010 */
[----:B------:R-:W-:Y:S01]  /*1b20*/  FFMA R17, R30, R2, R17 ;  /* 0x000000021e117223 */ /* 0x000fe20000000011 */
[----:B------:R-:W-:Y:S01]  /*1b30*/  FADD R2, R23, -R15 ;  /* 0x8000000f17027221 */ /* 0x000fe20000000000 */
[-C--:B------:R-:W-:Y:S01]  /*1b40*/  FMUL R21, R43, R28.reuse ;  /* 0x0000001c2b157220 */ /* 0x080fe20000400000 */
[C---:B------:R-:W-:Y:S01]  /*1b50*/  FMUL R29, R31.reuse, R28 ;  /* 0x0000001c1f1d7220 */ /* 0x040fe20000400000 */
[----:B------:R-:W-:Y:S01]  /*1b60*/  FADD R18, R24, -R14 ;  /* 0x8000000e18127221 */ /* 0x000fe20000000000 */
[-C--:B------:R-:W-:Y:S01]  /*1b70*/  FMUL R31, R31, R2.reuse ;  /* 0x000000021f1f7220 */ /* 0x080fe20000400000 */
[C---:B------:R-:W-:Y:S01]  /*1b80*/  FMUL R28, R43.reuse, R2 ;  /* 0x000000022b1c7220 */ /* 0x040fe20000400000 */
[----:B------:R-:W-:Y:S01]  /*1b90*/  FMUL R2, R43, R43 ;  /* 0x0000002b2b027220 */ /* 0x000fe20000400000 */
[CC--:B------:R-:W-:Y:S01]  /*1ba0*/  FFMA R21, R45.reuse, R18.reuse, R21 ;  /* 0x000000122d157223 */ /* 0x0c0fe20000000015 */
[C---:B------:R-:W-:Y:S01]  /*1bb0*/  FFMA R29, R30.reuse, R18, R29 ;  /* 0x000000121e1d7223 */ /* 0x040fe2000000001d */
[----:B------:R-:W-:Y:S01]  /*1bc0*/  FFMA R6, R30, R30, R6 ;  /* 0x0000001e1e067223 */ /* 0x000fe20000000006 */
[----:B------:R-:W-:Y:S01]  /*1bd0*/  FFMA R39, R45, R45, R2 ;  /* 0x0000002d2d277223 */ /* 0x000fe20000000002 */
[----:B------:R-:W-:Y:S01]  /*1be0*/  FADD R18, R22, -R14 ;  /* 0x8000000e16127221 */ /* 0x000fe20000000000 */
[----:B------:R-:W-:Y:S01]  /*1bf0*/  FSETP.GE.AND P0, PT, R20, RZ, PT ;  /* 0x000000ff1400720b */ /* 0x000fe20003f06000 */
[----:B------:R-:W-:Y:S01]  /*1c00*/  FADD R52, -R5, R15 ;  /* 0x0000000f05347221 */ /* 0x000fe20000000100 */
[----:B------:R-:W-:Y:S01]  /*1c10*/  FSETP.GE.AND P6, PT, R7, RZ, PT ;  /* 0x000000ff0700720b */ /* 0x000fe20003fc6000 */
[----:B------:R-:W-:Y:S01]  /*1c20*/  FFMA R31, R30, R18, R31 ;  /* 0x000000121e1f7223 */ /* 0x000fe2000000001f */
[----:B------:R-:W-:Y:S01]  /*1c30*/  FSETP.LTU.OR P0, PT, R39, R20, !P0 ;  /* 0x000000142700720b */ /* 0x000fe20004709400 */
[----:B------:R-:W-:Y:S01]  /*1c40*/  FFMA R28, R45, R18, R28 ;  /* 0x000000122d1c7223 */ /* 0x000fe2000000001c */
[----:B------:R-:W-:Y:S01]  /*1c50*/  FSETP.LTU.OR P6, PT, R6, R7, !P6 ;  /* 0x000000070600720b */ /* 0x000fe200077c9400 */
[----:B------:R-:W-:Y:S01]  /*1c60*/  FADD R49, -R4, R14 ;  /* 0x0000000e04317221 */ /* 0x000fe20000000100 */
[----:B------:R-:W-:Y:S01]  /*1c70*/  FSETP.GE.AND P2, PT, R21, RZ, PT ;  /* 0x000000ff1500720b */ /* 0x000fe20003f46000 */
[----:B------:R-:W-:Y:S01]  /*1c80*/  FADD R40, -R5, R11 ;  /* 0x0000000b05287221 */ /* 0x000fe20000000100 */
[----:B------:R-:W-:Y:S01]  /*1c90*/  FSETP.GE.AND P4, PT, R16, RZ, PT ;  /* 0x000000ff1000720b */ /* 0x000fe20003f86000 */
[----:B------:R-:W-:Y:S01]  /*1ca0*/  FMUL R2, R60, R60 ;  /* 0x0000003c3c027220 */ /* 0x000fe20000400000 */
[----:B------:R-:W-:Y:S01]  /*1cb0*/  FSETP.GE.AND P5, PT, R17, RZ, PT ;  /* 0x000000ff1100720b */ /* 0x000fe20003fa6000 */
[----:B------:R-:W-:Y:S01]  /*1cc0*/  FADD R46, -R5, R9 ;  /* 0x00000009052e7221 */ /* 0x000fe20000000100 */
[----:B------:R-:W-:Y:S01]  /*1cd0*/  PLOP3.LUT P6, PT, P0, P6, PT, 0xf8, 0x8f ;  /* 0x00000000008f781c */ /* 0x000fe200007cdf70 */
[----:B------:R-:W-:Y:S01]  /*1ce0*/  FADD R47, -R4, R8 ;  /* 0x00000008042f7221 */ /* 0x000fe20000000100 */
[----:B------:R-:W-:Y:S01]  /*1cf0*/  FSETP.LTU.OR P2, PT, R39, R21, !P2 ;  /* 0x000000152700720b */ /* 0x000fe20005749400 */
[----:B------:R-:W-:Y:S01]  /*1d00*/  FADD R21, -R5, R23 ;  /* 0x0000001705157221 */ /* 0x000fe20000000100 */
[----:B------:R-:W-:Y:S01]  /*1d10*/  FSETP.GE.AND P3, PT, R29, RZ, PT ;  /* 0x000000ff1d00720b */ /* 0x000fe20003f66000 */
[----:B------:R-:W-:Y:S01]  /*1d20*/  FADD R58, -R27, R11 ;  /* 0x0000000b1b3a7221 */ /* 0x000fe20000000100 */
[----:B------:R-:W-:Y:S01]  /*1d30*/  FSETP.GE.AND P0, PT, R31, RZ, PT ;  /* 0x000000ff1f00720b */ /* 0x000fe20003f06000 */
[----:B------:R-:W-:Y:S01]  /*1d40*/  FMUL R18, R21, R52 ;  /* 0x0000003415127220 */ /* 0x000fe20000400000 */
[----:B------:R-:W-:Y:S01]  /*1d50*/  FSETP.LTU.OR P4, PT, R39, R16, !P4 ;  /* 0x000000102700720b */ /* 0x000fe20006789400 */
[----:B------:R-:W-:Y:S01]  /*1d60*/  FMUL R16, R60, R52 ;  /* 0x000000343c107220 */ /* 0x000fe20000400000 */
[----:B------:R-:W-:Y:S01]  /*1d70*/  FSETP.LTU.OR P5, PT, R6, R17, !P5 ;  /* 0x000000110600720b */ /* 0x000fe20006fa9400 */
[----:B------:R-:W-:Y:S01]  /*1d80*/  FADD R17, -R4, R22 ;  /* 0x0000001604117221 */ /* 0x000fe20000000100 */
[C---:B------:R-:W-:Y:S01]  /*1d90*/  FSETP.LTU.OR P3, PT, R6.reuse, R29, !P3 ;  /* 0x0000001d0600720b */ /* 0x040fe20005f69400 */
[----:B------:R-:W-:Y:S01]  /*1da0*/  FFMA R16, R61, R49, R16 ;  /* 0x000000313d107223 */ /* 0x000fe20000000010 */
[----:B------:R-:W-:Y:S01]  /*1db0*/  FSETP.LTU.OR P0, PT, R6, R31, !P0 ;  /* 0x0000001f0600720b */ /* 0x000fe20004709400 */
[----:B------:R-:W-:Y:S01]  /*1dc0*/  FMUL R6, R21, R21 ;  /* 0x0000001515067220 */ /* 0x000fe20000400000 */
[----:B------:R-:W-:Y:S01]  /*1dd0*/  FSETP.GE.AND P1, PT, R28, RZ, PT ;  /* 0x000000ff1c00720b */ /* 0x000fe20003f26000 */
[C---:B------:R-:W-:Y:S01]  /*1de0*/  FFMA R18, R17.reuse, R49, R18 ;  /* 0x0000003111127223 */ /* 0x040fe20000000012 */
[----:B------:R-:W-:Y:S01]  /*1df0*/  PLOP3.LUT P4, PT, P4, P5, PT, 0xf8, 0x8f ;  /* 0x00000000008f781c */ /* 0x000fe2000278bf70 */
[----:B------:R-:W-:Y:S01]  /*1e00*/  FFMA R41, R17, R17, R6 ;  /* 0x0000001111297223 */ /* 0x000fe20000000006 */
[----:B------:R-:W-:Y:S01]  /*1e10*/  P2R R7, PR, RZ, 0x40 ;  /* 0x00000040ff077803 */ /* 0x000fe20000000000 */
[----:B------:R-:W-:Y:S01]  /*1e20*/  FMUL R6, R21, R40 ;  /* 0x0000002815067220 */ /* 0x000fe20000400000 */
[----:B------:R-:W-:Y:S01]  /*1e30*/  FSETP.LTU.OR P1, PT, R39, R28, !P1 ;  /* 0x0000001c2700720b */ /* 0x000fe20004f29400 */
[----:B------:R-:W-:Y:S01]  /*1e40*/  FADD R39, -R4, R10 ;  /* 0x0000000a04277221 */ /* 0x000fe20000000100 */
[----:B------:R-:W-:Y:S01]  /*1e50*/  P2R R28, PR, RZ, 0x10 ;  /* 0x00000010ff1c7803 */ /* 0x000fe20000000000 */
[----:B------:R-:W-:Y:S01]  /*1e60*/  FFMA R29, R61, R61, R2 ;  /* 0x0000003d3d1d7223 */ /* 0x000fe20000000002 */
[----:B------:R-:W-:Y:S01]  /*1e70*/  ISETP.NE.AND P4, PT, R7, RZ, PT ;  /* 0x000000ff0700720c */ /* 0x000fe20003f85270 */
[----:B------:R-:W-:Y:S01]  /*1e80*/  FADD R7, R13, R0 ;  /* 0x000000000d077221 */ /* 0x000fe20000000000 */
[----:B------:R-:W-:Y:S01]  /*1e90*/  PLOP3.LUT P2, PT, P2, P3, PT, 0xf8, 0x8f ;  /* 0x00000000008f781c */ /* 0x000fe20001747f70 */
[-C--:B------:R-:W-:Y:S01]  /*1ea0*/  FFMA R0, R17, R39.reuse, R6 ;  /* 0x0000002711007223 */ /* 0x080fe20000000006 */
[----:B------:R-:W-:Y:S01]  /*1eb0*/  FSETP.GE.AND P5, PT, R18, RZ, PT ;  /* 0x000000ff1200720b */ /* 0x000fe20003fa6000 */
[----:B------:R-:W-:Y:S01]  /*1ec0*/  FMUL R2, R60, R40 ;  /* 0x000000283c027220 */ /* 0x000fe20000400000 */
[----:B------:R-:W-:Y:S01]  /*1ed0*/  FSETP.GE.AND P3, PT, R16, RZ, PT ;  /* 0x000000ff1000720b */ /* 0x000fe20003f66000 */
[----:B------:R-:W-:Y:S01]  /*1ee0*/  FADD R6, R12, R19 ;  /* 0x000000130c067221 */ /* 0x000fe20000000000 */
[----:B------:R-:W-:Y:S01]  /*1ef0*/  PLOP3.LUT P0, PT, P1, P0, PT, 0xf8, 0x8f ;  /* 0x00000000008f781c */ /* 0x000fe20000f01f70 */
[----:B------:R-:W-:Y:S01]  /*1f00*/  FFMA R2, R61, R39, R2 ;  /* 0x000000273d027223 */ /* 0x000fe20000000002 */
[----:B------:R-:W-:Y:S01]  /*1f10*/  FSETP.LTU.OR P5, PT, R41, R18, !P5 ;  /* 0x000000122900720b */ /* 0x000fe20006fa9400 */
[----:B------:R-:W-:Y:S01]  /*1f20*/  FADD R30, -R5, R7 ;  /* 0x00000007051e7221 */ /* 0x000fe20000000100 */
[----:B------:R-:W-:Y:S01]  /*1f30*/  FSETP.LTU.OR P3, PT, R29, R16, !P3 ;  /* 0x000000101d00720b */ /* 0x000fe20005f69400 */
[----:B------:R-:W-:Y:S01]  /*1f40*/  FADD R31, -R4, R6 ;  /* 0x00000006041f7221 */ /* 0x000fe20000000100 */
[----:B------:R-:W-:Y:S01]  /*1f50*/  FSETP.GE.AND P1, PT, R0, RZ, PT ;  /* 0x000000ff0000720b */ /* 0x000fe20003f26000 */
[----:B------:R-:W-:Y:S01]  /*1f60*/  FMUL R12, R21, R30 ;  /* 0x0000001e150c7220 */ /* 0x000fe20000400000 */
[----:B------:R-:W-:Y:S01]  /*1f70*/  PLOP3.LUT P5, PT, P3, P5, PT, 0xf8, 0x8f ;  /* 0x00000000008f781c */ /* 0x000fe20001fabf70 */
[----:B------:R-:W-:Y:S01]  /*1f80*/  FADD R51, -R26, R14 ;  /* 0x0000000e1a337221 */ /* 0x000fe20000000100 */
[----:B------:R-:W-:Y:S01]  /*1f90*/  FSETP.LTU.OR P1, PT, R41, R0, !P1 ;  /* 0x000000002900720b */ /* 0x000fe20004f29400 */
[----:B------:R-:W-:Y:S01]  /*1fa0*/  FMUL R0, R60, R30 ;  /* 0x0000001e3c007220 */ /* 0x000fe20000400000 */
[----:B------:R-:W-:Y:S01]  /*1fb0*/  FSETP.GE.AND P3, PT, R2, RZ, PT ;  /* 0x000000ff0200720b */ /* 0x000fe20003f66000 */
[-C--:B------:R-:W-:Y:S01]  /*1fc0*/  FFMA R12, R17, R31.reuse, R12 ;  /* 0x0000001f110c7223 */ /* 0x080fe2000000000c */
[----:B------:R-:W-:Y:S01]  /*1fd0*/  P2R R20, PR, RZ, 0x10 ;  /* 0x00000010ff147803 */ /* 0x000fe20000000000 */
[----:B------:R-:W-:Y:S01]  /*1fe0*/  FFMA R0, R61, R31, R0 ;  /* 0x0000001f3d007223 */ /* 0x000fe20000000000 */
[----:B------:R-:W-:Y:S01]  /*1ff0*/  FSETP.LTU.OR P3, PT, R29, R2, !P3 ;  /* 0x000000021d00720b */ /* 0x000fe20005f69400 */
[----:B------:R-:W-:Y:S01]  /*2000*/  FADD R48, -R27, R15 ;  /* 0x0000000f1b307221 */ /* 0x000fe20000000100 */
[----:B------:R-:W-:Y:S01]  /*2010*/  FSETP.GE.AND P6, PT, R12, RZ, PT ;  /* 0x000000ff0c00720b */ /* 0x000fe20003fc6000 */
[----:B------:R-:W-:Y:S01]  /*2020*/  FADD R53, -R26, R10 ;  /* 0x0000000a1a357221 */ /* 0x000fe20000000100 */
[----:B------:R-:W-:Y:S01]  /*2030*/  PLOP3.LUT P3, PT, P3, P1, PT, 0xf8, 0x8f ;  /* 0x00000000008f781c */ /* 0x000fe20001f63f70 */
[----:B------:R-:W-:Y:S01]  /*2040*/  FMUL R55, R58, R51 ;  /* 0x000000333a377220 */ /* 0x000fe20000400000 */
[----:B------:R-:W-:Y:S01]  /*2050*/  FSETP.GE.AND P1, PT, R0, RZ, PT ;  /* 0x000000ff0000720b */ /* 0x000fe20003f26000 */
[----:B------:R-:W-:Y:S01]  /*2060*/  FMUL R50, R48, R53 ;  /* 0x0000003530327220 */ /* 0x000fe20000400000 */
[----:B------:R-:W-:Y:S01]  /*2070*/  FSETP.LTU.OR P6, PT, R41, R12, !P6 ;  /* 0x0000000c2900720b */ /* 0x000fe200077c9400 */
[----:B------:R-:W-:Y:S01]  /*2080*/  FMUL R13, R52, R39 ;  /* 0x00000027340d7220 */ /* 0x000fe20000400000 */
[----:B------:R-:W-:Y:S01]  /*2090*/  FSETP.LTU.OR P1, PT, R29, R0, !P1 ;  /* 0x000000001d00720b */ /* 0x000fe20004f29400 */
[----:B------:R-:W-:-:S03]  /*20a0*/  FMUL R0, R21, R46 ;  /* 0x0000002e15007220 */ /* 0x000fc60000400000 */
[----:B------:R-:W-:Y:S01]  /*20b0*/  PLOP3.LUT P1, PT, P1, P6, PT, 0xf8, 0x8f ;  /* 0x00000000008f781c */ /* 0x000fe20000f2df70 */
[----:B------:R-:W-:Y:S01]  /*20c0*/  FFMA R2, R17, R47, R0 ;  /* 0x0000002f11027223 */ /* 0x000fe20000000000 */
[----:B------:R-:W-:-:S04]  /*20d0*/  FMUL R0, R60, R46 ;  /* 0x0000002e3c007220 */ /* 0x000fc80000400000 */
[----:B------:R-:W-:Y:S01]  /*20e0*/  FFMA R0, R61, R47, R0 ;  /* 0x0000002f3d007223 */ /* 0x000fe20000000000 */
[----:B------:R-:W-:-:S04]  /*20f0*/  FSETP.GE.AND P6, PT, R2, RZ, PT ;  /* 0x000000ff0200720b */ /* 0x000fc80003fc6000 */
[----:B------:R-:W-:Y:S02]  /*2100*/  FSETP.LTU.OR P4, PT, R41, R2, !P6 ;  /* 0x000000022900720b */ /* 0x000fe40007789400 */
[----:B------:R-:W-:-:S04]  /*2110*/  FSETP.GE.AND P6, PT, R0, RZ, PT ;  /* 0x000000ff0000720b */ /* 0x000fc80003fc6000 */
[----:B------:R-:W-:Y:S01]  /*2120*/  FSETP.LTU.OR P6, PT, R29, R0, !P6 ;  /* 0x000000001d00720b */ /* 0x000fe200077c9400 */
[----:B------:R-:W-:-:S03]  /*2130*/  HFMA2 R0, -RZ, RZ, 0, 0 ;  /* 0x00000000ff007431 */ /* 0x000fc600000001ff */
[----:B------:R-:W-:Y:S02]  /*2140*/  PLOP3.LUT P6, PT, P6, P4, PT, 0xf8, 0x8f ;  /* 0x00000000008f781c */ /* 0x000fe400037c9f70 */
[----:B------:R-:W-:-:S13]  /*2150*/  ISETP.NE.AND P4, PT, R20, RZ, PT ;  /* 0x000000ff1400720c */ /* 0x000fda0003f85270 */
[----:B------:R-:W-:Y:S01]  /*2160*/  @!P4 MOV R0, 0x1 ;  /* 0x000000010000c802 */ /* 0x000fe20000000f00 */
[----:B------:R-:W-:Y:S01]  /*2170*/  @!P4 STL.64 [R1], R4 ;  /* 0x000000040100c387 */ /* 0x000fe20000100a00 */
[----:B------:R-:W-:Y:S02]  /*2180*/  ISETP.NE.AND P4, PT, R28, RZ, PT ;  /* 0x000000ff1c00720c */ /* 0x000fe40003f85270 */
[C---:B------:R-:W-:Y:S02]  /*2190*/  @!P5 SHF.L.U32 R2, R0.reuse, 0x1, RZ ;  /* 0x000000010002d819 */ /* 0x040fe400000006ff */
[----:B------:R-:W-:Y:S02]  /*21a0*/  @!P5 IADD3 R0, PT, PT, R0, 0x1, RZ ;  /* 0x000000010000d810 */ /* 0x000fe40007ffe0ff */
[----:B------:R-:W-:-:S05]  /*21b0*/  @!P5 LEA R2, R2, R1, 0x2 ;  /* 0x000000010202d211 */ /* 0x000fca00078e10ff */
[----:B------:R0:W-:Y:S02]  /*21c0*/  @!P5 STL.64 [R2], R14 ;  /* 0x0000000e0200d387 */ /* 0x0001e40000100a00 */
[C---:B------:R-:W-:Y:S02]  /*21d0*/  @!P4 SHF.L.U32 R12, R0.reuse, 0x1, RZ ;  /* 0x00000001000cc819 */ /* 0x040fe400000006ff */
[----:B------:R-:W-:Y:S02]  /*21e0*/  @!P4 IADD3 R0, PT, PT, R0, 0x1, RZ ;  /* 0x000000010000c810 */ /* 0x000fe40007ffe0ff */
[-C--:B------:R-:W-:Y:S02]  /*21f0*/  @!P4 LEA R12, R12, R1.reuse, 0x2 ;  /* 0x000000010c0cc211 */ /* 0x080fe400078e10ff */
[C---:B------:R-:W-:Y:S02]  /*2200*/  @!P3 SHF.L.U32 R16, R0.reuse, 0x1, RZ ;  /* 0x000000010010b819 */ /* 0x040fe400000006ff */
[----:B------:R-:W-:Y:S01]  /*2210*/  @!P3 IADD3 R0, PT, PT, R0, 0x1, RZ ;  /* 0x000000010000b810 */ /* 0x000fe20007ffe0ff */
[----:B------:R1:W-:Y:S01]  /*2220*/  @!P4 STL.64 [R12], R26 ;  /* 0x0000001a0c00c387 */ /* 0x0003e20000100a00 */
[----:B------:R-:W-:-:S02]  /*2230*/  @!P3 LEA R16, R16, R1, 0x2 ;  /* 0x000000011010b211 */ /* 0x000fc400078e10ff */
[C---:B------:R-:W-:Y:S02]  /*2240*/  @!P2 SHF.L.U32 R18, R0.reuse, 0x1, RZ ;  /* 0x000000010012a819 */ /* 0x040fe400000006ff */
[----:B------:R-:W-:Y:S01]  /*2250*/  @!P2 IADD3 R0, PT, PT, R0, 0x1, RZ ;  /* 0x000000010000a810 */ /* 0x000fe20007ffe0ff */
[----:B------:R2:W-:Y:S01]  /*2260*/  @!P3 STL.64 [R16], R10 ;  /* 0x0000000a1000b387 */ /* 0x0005e20000100a00 */
        /* <DEDUP_REMOVED lines=9> */
[C---:B0-----:R-:W-:Y:S02]  /*2300*/  @!P6 SHF.L.U32 R2, R0.reuse, 0x1, RZ ;  /* 0x000000010002e819 */ /* 0x041fe400000006ff */
[----:B------:R-:W-:Y:S01]  /*2310*/  @!P6 IADD3 R0, PT, PT, R0, 0x1, RZ ;  /* 0x000000010000e810 */ /* 0x000fe20007ffe0ff */
[----:B------:R2:W-:Y:S01]  /*2320*/  @!P0 STL.64 [R28], R22 ;  /* 0x000000161c008387 */ /* 0x0005e20000100a00 */
[----:B-1----:R-:W-:Y:S01]  /*2330*/  @!P6 LEA R12, R2, R1, 0x2 ;  /* 0x00000001020ce211 */ /* 0x002fe200078e10ff */
[----:B------:R-:W-:Y:S01]  /*2340*/  FMUL R2, R49, R40 ;  /* 0x0000002831027220 */ /* 0x000fe20000400000 */
[----:B------:R-:W-:-:S03]  /*2350*/  FSETP.GT.AND P0, PT, R55, R50, PT ;  /* 0x000000323700720b */ /* 0x000fc60003f04000 */
[----:B------:R2:W-:Y:S01]  /*2360*/  @!P6 STL.64 [R12], R8 ;  /* 0x000000080c00e387 */ /* 0x0005e20000100a00 */
[----:B------:R-:W-:-:S13]  /*2370*/  FSETP.GT.XOR P0, PT, R2, R13, !P0 ;  /* 0x0000000d0200720b */ /* 0x000fda0004704800 */
[----:B--2---:R-:W-:Y:S05]  /*2380*/  @P0 BRA `(.L_x_13) ;  /* 0x0000000000c40947 */ /* 0x004fea0003800000 */
[C---:B------:R-:W-:Y:S01]  /*2390*/  FMUL R12, R61.reuse, R40 ;  /* 0x000000283d0c7220 */ /* 0x040fe20000400000 */
[C---:B------:R-:W-:Y:S01]  /*23a0*/  FMUL R17, R60.reuse, R39 ;  /* 0x000000273c117220 */ /* 0x040fe20000400000 */
[----:B------:R-:W-:Y:S01]  /*23b0*/  FMUL R2, R61, R52 ;  /* 0x000000343d027220 */ /* 0x000fe20000400000 */
[----:B------:R-:W-:-:S03]  /*23c0*/  FMUL R13, R60, R49 ;  /* 0x000000313c0d7220 */ /* 0x000fc60000400000 */
[----:B------:R-:W-:-:S04]  /*23d0*/  FSETP.GT.AND P0, PT, R12, R17, PT ;  /* 0x000000110c00720b */ /* 0x000fc80003f04000 */
[----:B------:R-:W-:-:S13]  /*23e0*/  FSETP.GT.XOR P0, PT, R2, R13, !P0 ;  /* 0x0000000d0200720b */ /* 0x000fda0004704800 */
[----:B------:R-:W-:Y:S05]  /*23f0*/  @P0 BRA `(.L_x_13) ;  /* 0x0000000000a80947 */ /* 0x000fea0003800000 */
[----:B------:R-:W-:Y:S01]  /*2400*/  FMUL R42, R43, R61 ;  /* 0x0000003d2b2a7220 */ /* 0x000fe20000400000 */
[----:B------:R-:W-:Y:S01]  /*2410*/  FMUL R13, R15, R10 ;  /* 0x0000000a0f0d7220 */ /* 0x000fe20000400000 */
[----:B------:R-:W-:Y:S01]  /*2420*/  FMUL R17, R5, R26 ;  /* 0x0000001a05117220 */ /* 0x000fe20000400000 */
[----:B------:R-:W-:Y:S01]  /*2430*/  BSSY.RECONVERGENT B3, `(.L_x_14) ;  /* 0x0000014000037945 */ /* 0x000fe20003800200 */
[----:B------:R-:W-:Y:S01]  /*2440*/  FFMA R42, R45, R60, -R42 ;  /* 0x0000003c2d2a7223 */ /* 0x000fe2000000082a */
[----:B------:R-:W-:Y:S01]  /*2450*/  FFMA R13, R14, R11, -R13 ;  /* 0x0000000b0e0d7223 */ /* 0x000fe2000000080d */
[----:B------:R-:W-:Y:S02]  /*2460*/  FFMA R2, R4, R27, -R17 ;  /* 0x0000001b04027223 */ /* 0x000fe40000000811 */
[----:B------:R-:W0:Y:S01]  /*2470*/  MUFU.RCP R19, R42 ;  /* 0x0000002a00137308 */ /* 0x000e220000001000 */
[----:B------:R-:W-:-:S04]  /*2480*/  FMUL R18, R61, R13 ;  /* 0x0000000d3d127220 */ /* 0x000fc80000400000 */
[----:B------:R-:W-:-:S04]  /*2490*/  FFMA R18, R45, R2, -R18 ;  /* 0x000000022d127223 */ /* 0x000fc80000000812 */
[----:B------:R-:W1:Y:S01]  /*24a0*/  FCHK P0, R18, R42 ;  /* 0x0000002a12007302 */ /* 0x000e620000000000 */
[----:B0-----:R-:W-:-:S04]  /*24b0*/  FFMA R12, -R42, R19, 1 ;  /* 0x3f8000002a0c7423 */ /* 0x001fc80000000113 */
[----:B------:R-:W-:Y:S01]  /*24c0*/  FFMA R19, R19, R12, R19 ;  /* 0x0000000c13137223 */ /* 0x000fe20000000013 */
[----:B------:R-:W-:-:S03]  /*24d0*/  FMUL R12, R60, R13 ;  /* 0x0000000d3c0c7220 */ /* 0x000fc60000400000 */
[----:B------:R-:W-:Y:S01]  /*24e0*/  FFMA R28, R18, R19, RZ ;  /* 0x00000013121c7223 */ /* 0x000fe200000000ff */
[----:B------:R-:W-:-:S03]  /*24f0*/  FFMA R41, R43, R2, -R12 ;  /* 0x000000022b297223 */ /* 0x000fc6000000080c */
[----:B------:R-:W-:-:S04]  /*2500*/  FFMA R13, -R42, R28, R18 ;  /* 0x0000001c2a0d7223 */ /* 0x000fc80000000112 */
[----:B------:R-:W-:Y:S01]  /*2510*/  FFMA R28, R19, R13, R28 ;  /* 0x0000000d131c7223 */ /* 0x000fe2000000001c */
[----:B-1----:R-:W-:Y:S06]  /*2520*/  @!P0 BRA `(.L_x_15) ;  /* 0x0000000000108947 */ /* 0x002fec0003800000 */
[----:B------:R-:W-:Y:S02]  /*2530*/  MOV R2, R42 ;  /* 0x0000002a00027202 */ /* 0x000fe40000000f00 */
[----:B------:R-:W-:-:S07]  /*2540*/  MOV R16, 0x2560 ;  /* 0x0000256000107802 */ /* 0x000fce0000000f00 */
[----:B------:R-:W-:Y:S05]  /*2550*/  CALL.REL.NOINC `($__internal_1_$__cuda_sm3x_div_rn_noftz_f32_slowpath) ;  /* 0x000000a8008c7944 */ /* 0x000fea0003c00000 */
[----:B------:R-:W-:-:S07]  /*2560*/  MOV R28, R29 ;  /* 0x0000001d001c7202 */ /* 0x000fce0000000f00 */
.L_x_15:
[----:B------:R-:W-:Y:S05]  /*2570*/  BSYNC.RECONVERGENT B3 ;  /* 0x0000000000037941 */ /* 0x000fea0003800200 */
.L_x_14:
[----:B------:R-:W0:Y:S01]  /*2580*/  MUFU.RCP R13, R42 ;  /* 0x0000002a000d7308 */ /* 0x000e220000001000 */
[----:B------:R-:W-:Y:S07]  /*2590*/  BSSY.RECONVERGENT B3, `(.L_x_16) ;  /* 0x000000c000037945 */ /* 0x000fee0003800200 */
[----:B------:R-:W1:Y:S01]  /*25a0*/  FCHK P0, R41, R42 ;  /* 0x0000002a29007302 */ /* 0x000e620000000000 */
[----:B0-----:R-:W-:-:S04]  /*25b0*/  FFMA R2, -R42, R13, 1 ;  /* 0x3f8000002a027423 */ /* 0x001fc8000000010d */
[----:B------:R-:W-:-:S04]  /*25c0*/  FFMA R12, R13, R2, R13 ;  /* 0x000000020d0c7223 */ /* 0x000fc8000000000d */
[----:B------:R-:W-:-:S04]  /*25d0*/  FFMA R29, R41, R12, RZ ;  /* 0x0000000c291d7223 */ /* 0x000fc800000000ff */
[----:B------:R-:W-:-:S04]  /*25e0*/  FFMA R2, -R42, R29, R41 ;  /* 0x0000001d2a027223 */ /* 0x000fc80000000129 */
[----:B------:R-:W-:Y:S01]  /*25f0*/  FFMA R29, R12, R2, R29 ;  /* 0x000000020c1d7223 */ /* 0x000fe2000000001d */
[----:B-1----:R-:W-:Y:S06]  /*2600*/  @!P0 BRA `(.L_x_17) ;  /* 0x0000000000108947 */ /* 0x002fec0003800000 */
[----:B------:R-:W-:Y:S02]  /*2610*/  MOV R18, R41 ;  /* 0x0000002900127202 */ /* 0x000fe40000000f00 */
[----:B------:R-:W-:Y:S02]  /*2620*/  MOV R2, R42 ;  /* 0x0000002a00027202 */ /* 0x000fe40000000f00 */
[----:B------:R-:W-:-:S07]  /*2630*/  MOV R16, 0x2650 ;  /* 0x0000265000107802 */ /* 0x000fce0000000f00 */
[----:B------:R-:W-:Y:S05]  /*2640*/  CALL.REL.NOINC `($__internal_1_$__cuda_sm3x_div_rn_noftz_f32_slowpath) ;  /* 0x000000a800507944 */ /* 0x000fea0003c00000 */
.L_x_17:
[----:B------:R-:W-:Y:S05]  /*2650*/  BSYNC.RECONVERGENT B3 ;  /* 0x0000000000037941 */ /* 0x000fea0003800200 */
.L_x_16:
[C---:B------:R-:W-:Y:S02]  /*2660*/  SHF.L.U32 R2, R0.reuse, 0x1, RZ ;  /* 0x0000000100027819 */ /* 0x040fe400000006ff */
[----:B------:R-:W-:Y:S02]  /*2670*/  IADD3 R0, PT, PT, R0, 0x1, RZ ;  /* 0x0000000100007810 */ /* 0x000fe40007ffe0ff */
[----:B------:R-:W-:-:S05]  /*2680*/  LEA R2, R2, R1, 0x2 ;  /* 0x0000000102027211 */ /* 0x000fca00078e10ff */
[----:B------:R0:W-:Y:S02]  /*2690*/  STL.64 [R2], R28 ;  /* 0x0000001c02007387 */ /* 0x0001e40000100a00 */
.L_x_13:
[----:B------:R-:W-:Y:S05]  /*26a0*/  BSYNC.RECONVERGENT B2 ;  /* 0x0000000000027941 */ /* 0x000fea0003800200 */
.L_x_12:
[----:B------:R-:W-:Y:S01]  /*26b0*/  FADD R56, -R27, R7 ;  /* 0x000000071b387221 */ /* 0x000fe20000000100 */
[----:B------:R-:W-:Y:S01]  /*26c0*/  FADD R59, -R26, R6 ;  /* 0x000000061a3b7221 */ /* 0x000fe20000000100 */
[----:B------:R-:W-:Y:S01]  /*26d0*/  FMUL R42, R39, R30 ;  /* 0x0000001e272a7220 */ /* 0x000fe20000400000 */
[----:B------:R-:W-:Y:S01]  /*26e0*/  FMUL R41, R40, R31 ;  /* 0x0000001f28297220 */ /* 0x000fe20000400000 */
[----:B0-----:R-:W-:Y:S01]  /*26f0*/  FMUL R2, R53, R56 ;  /* 0x0000003835027220 */ /* 0x001fe20000400000 */
[----:B------:R-:W-:Y:S01]  /*2700*/  FMUL R13, R58, R59 ;  /* 0x0000003b3a0d7220 */ /* 0x000fe20000400000 */
[----:B------:R-:W-:Y:S04]  /*2710*/  BSSY.RECONVERGENT B2, `(.L_x_18) ;  /* 0x0000037000027945 */ /* 0x000fe80003800200 */
[----:B------:R-:W-:-:S04]  /*2720*/  FSETP.GT.AND P0, PT, R2, R13, PT ;  /* 0x0000000d0200720b */ /* 0x000fc80003f04000 */
[----:B------:R-:W-:-:S13]  /*2730*/  FSETP.GT.XOR P0, PT, R42, R41, !P0 ;  /* 0x000000292a00720b */ /* 0x000fda0004704800 */
[----:B------:R-:W-:Y:S05]  /*2740*/  @P0 BRA `(.L_x_19) ;  /* 0x0000000000cc0947 */ /* 0x000fea0003800000 */
[C---:B------:R-:W-:Y:S01]  /*2750*/  FMUL R2, R61.reuse, R30 ;  /* 0x0000001e3d027220 */ /* 0x040fe20000400000 */
[C---:B------:R-:W-:Y:S01]  /*2760*/  FMUL R13, R60.reuse, R31 ;  /* 0x0000001f3c0d7220 */ /* 0x040fe20000400000 */
[----:B------:R-:W-:Y:S01]  /*2770*/  FMUL R40, R61, R40 ;  /* 0x000000283d287220 */ /* 0x000fe20000400000 */
[----:B------:R-:W-:-:S03]  /*2780*/  FMUL R39, R60, R39 ;  /* 0x000000273c277220 */ /* 0x000fc60000400000 */
[----:B------:R-:W-:-:S04]  /*2790*/  FSETP.GT.AND P0, PT, R2, R13, PT ;  /* 0x0000000d0200720b */ /* 0x000fc80003f04000 */
[----:B------:R-:W-:-:S13]  /*27a0*/  FSETP.GT.XOR P0, PT, R40, R39, !P0 ;  /* 0x000000272800720b */ /* 0x000fda0004704800 */
[----:B------:R-:W-:Y:S05]  /*27b0*/  @P0 BRA `(.L_x_19) ;  /* 0x0000000000b00947 */ /* 0x000fea0003800000 */
[----:B------:R-:W-:Y:S01]  /*27c0*/  FADD R2, -R11, R7 ;  /* 0x000000070b027221 */ /* 0x000fe20000000100 */
[----:B------:R-:W-:Y:S01]  /*27d0*/  FADD R13, -R10, R6 ;  /* 0x000000060a0d7221 */ /* 0x000fe20000000100 */
[----:B------:R-:W-:Y:S01]  /*27e0*/  FMUL R21, R5, R26 ;  /* 0x0000001a05157220 */ /* 0x000fe20000400000 */
[----:B------:R-:W-:Y:S01]  /*27f0*/  BSSY.RECONVERGENT B3, `(.L_x_20) ;  /* 0x0000016000037945 */ /* 0x000fe20003800200 */
[----:B------:R-:W-:Y:S02]  /*2800*/  FMUL R17, R61, R2 ;  /* 0x000000023d117220 */ /* 0x000fe40000400000 */
[----:B------:R-:W-:Y:S02]  /*2810*/  FFMA R21, R4, R27, -R21 ;  /* 0x0000001b04157223 */ /* 0x000fe40000000815 */
[----:B------:R-:W-:Y:S01]  /*2820*/  FFMA R40, R60, R13, -R17 ;  /* 0x0000000d3c287223 */ /* 0x000fe20000000811 */
[----:B------:R-:W-:-:S03]  /*2830*/  FMUL R17, R11, R6 ;  /* 0x000000060b117220 */ /* 0x000fc60000400000 */
[----:B------:R-:W0:Y:S01]  /*2840*/  MUFU.RCP R19, R40 ;  /* 0x0000002800137308 */ /* 0x000e220000001000 */
[----:B------:R-:W-:-:S04]  /*2850*/  FFMA R17, R10, R7, -R17 ;  /* 0x000000070a117223 */ /* 0x000fc80000000811 */
[-C--:B------:R-:W-:Y:S01]  /*2860*/  FMUL R18, R61, R17.reuse ;  /* 0x000000113d127220 */ /* 0x080fe20000400000 */
[----:B------:R-:W-:-:S03]  /*2870*/  FMUL R39, R60, R17 ;  /* 0x000000113c277220 */ /* 0x000fc60000400000 */
[C---:B------:R-:W-:Y:S01]  /*2880*/  FFMA R18, R21.reuse, R13, -R18 ;  /* 0x0000000d15127223 */ /* 0x040fe20000000812 */
[----:B------:R-:W-:-:S03]  /*2890*/  FFMA R39, R21, R2, -R39 ;  /* 0x0000000215277223 */ /* 0x000fc60000000827 */
        /* <DEDUP_REMOVED lines=8> */
[----:B------:R-:W-:-:S07]  /*2920*/  MOV R16, 0x2940 ;  /* 0x0000294000107802 */ /* 0x000fce0000000f00 */
[----:B------:R-:W-:Y:S05]  /*2930*/  CALL.REL.NOINC `($__internal_1_$__cuda_sm3x_div_rn_noftz_f32_slowpath) ;  /* 0x000000a400947944 */ /* 0x000fea0003c00000 */
[----:B------:R-:W-:-:S07]  /*2940*/  MOV R28, R29 ;  /* 0x0000001d001c7202 */ /* 0x000fce0000000f00 */
.L_x_21:
[----:B------:R-:W-:Y:S05]  /*2950*/  BSYNC.RECONVERGENT B3 ;  /* 0x0000000000037941 */ /* 0x000fea0003800200 */
.L_x_20:
        /* <DEDUP_REMOVED lines=13> */
.L_x_23:
[----:B------:R-:W-:Y:S05]  /*2a30*/  BSYNC.RECONVERGENT B3 ;  /* 0x0000000000037941 */ /* 0x000fea0003800200 */
.L_x_22:
[C---:B------:R-:W-:Y:S02]  /*2a40*/  SHF.L.U32 R2, R0.reuse, 0x1, RZ ;  /* 0x0000000100027819 */ /* 0x040fe400000006ff */
[----:B------:R-:W-:Y:S02]  /*2a50*/  IADD3 R0, PT, PT, R0, 0x1, RZ ;  /* 0x0000000100007810 */ /* 0x000fe40007ffe0ff */
[----:B------:R-:W-:-:S05]  /*2a60*/  LEA R2, R2, R1, 0x2 ;  /* 0x0000000102027211 */ /* 0x000fca00078e10ff */
[----:B------:R0:W-:Y:S02]  /*2a70*/  STL.64 [R2], R28 ;  /* 0x0000001c02007387 */ /* 0x0001e40000100a00 */
.L_x_19:
[----:B------:R-:W-:Y:S05]  /*2a80*/  BSYNC.RECONVERGENT B2 ;  /* 0x0000000000027941 */ /* 0x000fea0003800200 */
.L_x_18:
        /* <DEDUP_REMOVED lines=17> */
[C---:B------:R-:W-:Y:S01]  /*2ba0*/  FADD R30, -R7.reuse, R9 ;  /* 0x00000009071e7221 */ /* 0x040fe20000000100 */
[C---:B------:R-:W-:Y:S01]  /*2bb0*/  FADD R13, -R6.reuse, R8 ;  /* 0x00000008060d7221 */ /* 0x040fe20000000100 */
[----:B------:R-:W-:Y:S01]  /*2bc0*/  FMUL R17, R7, R8 ;  /* 0x0000000807117220 */ /* 0x000fe20000400000 */
[----:B------:R-:W-:Y:S01]  /*2bd0*/  FMUL R19, R5, R26 ;  /* 0x0000001a05137220 */ /* 0x000fe20000400000 */
[CC--:B------:R-:W-:Y:S01]  /*2be0*/  FMUL R31, R61.reuse, R30.reuse ;  /* 0x0000001e3d1f7220 */ /* 0x0c0fe20000400000 */
[----:B------:R-:W-:Y:S01]  /*2bf0*/  BSSY.RECONVERGENT B3, `(.L_x_26) ;  /* 0x0000014000037945 */ /* 0x000fe20003800200 */
[----:B------:R-:W-:Y:S01]  /*2c00*/  FFMA R17, R6, R9, -R17 ;  /* 0x0000000906117223 */ /* 0x000fe20000000811 */
[----:B------:R-:W-:Y:S01]  /*2c10*/  FFMA R12, R4, R27, -R19 ;  /* 0x0000001b040c7223 */ /* 0x000fe20000000813 */
[C---:B------:R-:W-:Y:S02]  /*2c20*/  FFMA R31, R60.reuse, R13, -R31 ;  /* 0x0000000d3c1f7223 */ /* 0x040fe4000000081f */
[-C--:B------:R-:W-:Y:S01]  /*2c30*/  FMUL R18, R61, R17.reuse ;  /* 0x000000113d127220 */ /* 0x080fe20000400000 */
[----:B------:R-:W-:Y:S01]  /*2c40*/  FMUL R17, R60, R17 ;  /* 0x000000113c117220 */ /* 0x000fe20000400000 */
[----:B------:R-:W0:Y:S02]  /*2c50*/  MUFU.RCP R2, R31 ;  /* 0x0000001f00027308 */ /* 0x000e240000001000 */
[C---:B------:R-:W-:Y:S01]  /*2c60*/  FFMA R18, R12.reuse, R13, -R18 ;  /* 0x0000000d0c127223 */ /* 0x040fe20000000812 */
[----:B------:R-:W-:-:S05]  /*2c70*/  FFMA R30, R12, R30, -R17 ;  /* 0x0000001e0c1e7223 */ /* 0x000fca0000000811 */
        /* <DEDUP_REMOVED lines=11> */
.L_x_27:
[----:B------:R-:W-:Y:S05]  /*2d30*/  BSYNC.RECONVERGENT B3 ;  /* 0x0000000000037941 */ /* 0x000fea0003800200 */
.L_x_26:
        /* <DEDUP_REMOVED lines=13> */
.L_x_29:
[----:B------:R-:W-:Y:S05]  /*2e10*/  BSYNC.RECONVERGENT B3 ;  /* 0x0000000000037941 */ /* 0x000fea0003800200 */
.L_x_28:
[C---:B------:R-:W-:Y:S02]  /*2e20*/  SHF.L.U32 R2, R0.reuse, 0x1, RZ ;  /* 0x0000000100027819 */ /* 0x040fe400000006ff */
[----:B------:R-:W-:Y:S02]  /*2e30*/  IADD3 R0, PT, PT, R0, 0x1, RZ ;  /* 0x0000000100007810 */ /* 0x000fe40007ffe0ff */
[----:B------:R-:W-:-:S05]  /*2e40*/  LEA R2, R2, R1, 0x2 ;  /* 0x0000000102027211 */ /* 0x000fca00078e10ff */
[----:B------:R0:W-:Y:S02]  /*2e50*/  STL.64 [R2], R28 ;  /* 0x0000001c02007387 */ /* 0x0001e40000100a00 */
.L_x_25:
[----:B------:R-:W-:Y:S05]  /*2e60*/  BSYNC.RECONVERGENT B2 ;  /* 0x0000000000027941 */ /* 0x000fea0003800200 */
.L_x_24:
[----:B0-----:R-:W-:Y:S01]  /*2e70*/  FMUL R2, R48, R57 ;  /* 0x0000003930027220 */ /* 0x001fe20000400000 */
[----:B------:R-:W-:Y:S01]  /*2e80*/  FMUL R13, R51, R54 ;  /* 0x00000036330d7220 */ /* 0x000fe20000400000 */
[----:B------:R-:W-:Y:S01]  /*2e90*/  FMUL R31, R52, R47 ;  /* 0x0000002f341f7220 */ /* 0x000fe20000400000 */
[----:B------:R-:W-:Y:S01]  /*2ea0*/  FMUL R30, R49, R46 ;  /* 0x0000002e311e7220 */ /* 0x000fe20000400000 */
[----:B------:R-:W-:Y:S02]  /*2eb0*/  BSSY.RECONVERGENT B2, `(.L_x_30) ;  /* 0x0000037000027945 */ /* 0x000fe40003800200 */
        /* <DEDUP_REMOVED lines=10> */
[----:B------:R-:W-:Y:S01]  /*2f60*/  FADD R2, R15, -R9 ;  /* 0x800000090f027221 */ /* 0x000fe20000000000 */
[C---:B------:R-:W-:Y:S01]  /*2f70*/  FADD R13, R14.reuse, -R8 ;  /* 0x800000080e0d7221 */ /* 0x040fe20000000000 */
[----:B------:R-:W-:Y:S01]  /*2f80*/  FMUL R12, R14, R9 ;  /* 0x000000090e0c7220 */ /* 0x000fe20000400000 */
[----:B------:R-:W-:Y:S01]  /*2f90*/  FMUL R19, R5, R26 ;  /* 0x0000001a05137220 */ /* 0x000fe20000400000 */
[----:B------:R-:W-:Y:S01]  /*2fa0*/  FMUL R17, R61, R2 ;  /* 0x000000023d117220 */ /* 0x000fe20000400000 */
[----:B------:R-:W-:Y:S01]  /*2fb0*/  BSSY.RECONVERGENT B3, `(.L_x_32) ;  /* 0x0000014000037945 */ /* 0x000fe20003800200 */
[----:B------:R-:W-:Y:S01]  /*2fc0*/  FFMA R12, R15, R8, -R12 ;  /* 0x000000080f0c7223 */ /* 0x000fe2000000080c */
[----:B------:R-:W-:Y:S01]  /*2fd0*/  FFMA R19, R4, R27, -R19 ;  /* 0x0000001b04137223 */ /* 0x000fe20000000813 */
[CC--:B------:R-:W-:Y:S02]  /*2fe0*/  FFMA R46, R60.reuse, R13.reuse, -R17 ;  /* 0x0000000d3c2e7223 */ /* 0x0c0fe40000000811 */
        /* <DEDUP_REMOVED lines=16> */
.L_x_33:
[----:B------:R-:W-:Y:S05]  /*30f0*/  BSYNC.RECONVERGENT B3 ;  /* 0x0000000000037941 */ /* 0x000fea0003800200 */
.L_x_32:
        /* <DEDUP_REMOVED lines=13> */
.L_x_35:
[----:B------:R-:W-:Y:S05]  /*31d0*/  BSYNC.RECONVERGENT B3 ;  /* 0x0000000000037941 */ /* 0x000fea0003800200 */
.L_x_34:
[C---:B------:R-:W-:Y:S02]  /*31e0*/  SHF.L.U32 R2, R0.reuse, 0x1, RZ ;  /* 0x0000000100027819 */ /* 0x040fe400000006ff */
[----:B------:R-:W-:Y:S02]  /*31f0*/  IADD3 R0, PT, PT, R0, 0x1, RZ ;  /* 0x0000000100007810 */ /* 0x000fe40007ffe0ff */
[----:B------:R-:W-:-:S05]  /*3200*/  LEA R2, R2, R1, 0x2 ;  /* 0x0000000102027211 */ /* 0x000fca00078e10ff */
[----:B------:R0:W-:Y:S02]  /*3210*/  STL.64 [R2], R28 ;  /* 0x0000001c02007387 */ /* 0x0001e40000100a00 */
.L_x_31:
[----:B------:R-:W-:Y:S05]  /*3220*/  BSYNC.RECONVERGENT B2 ;  /* 0x0000000000027941 */ /* 0x000fea0003800200 */
.L_x_30:
[C---:B------:R-:W-:Y:S01]  /*3230*/  FADD R49, -R25.reuse, R11 ;  /* 0x0000000b19317221 */ /* 0x040fe20000000100 */
[C---:B------:R-:W-:Y:S01]  /*3240*/  FADD R46, -R24.reuse, R14 ;  /* 0x0000000e182e7221 */ /* 0x040fe20000000100 */
[----:B0-----:R-:W-:Y:S01]  /*3250*/  FADD R28, -R25, R15 ;  /* 0x0000000f191c7221 */ /* 0x001fe20000000100 */
[----:B------:R-:W-:Y:S01]  /*3260*/  FADD R47, -R24, R10 ;  /* 0x0000000a182f7221 */ /* 0x000fe20000000100 */
[----:B------:R-:W-:Y:S01]  /*3270*/  BSSY.RECONVERGENT B2, `(.L_x_36) ;  /* 0x000003a000027945 */ /* 0x000fe20003800200 */
[----:B------:R-:W-:Y:S01]  /*3280*/  FMUL R2, R49, R46 ;  /* 0x0000002e31027220 */ /* 0x000fe20000400000 */
[----:B------:R-:W-:Y:S01]  /*3290*/  FADD R64, -R27, R25 ;  /* 0x000000191b407221 */ /* 0x000fe20000000100 */
[----:B------:R-:W-:Y:S01]  /*32a0*/  FMUL R13, R28, R47 ;  /* 0x0000002f1c0d7220 */ /* 0x000fe20000400000 */
[----:B------:R-:W-:-:S04]  /*32b0*/  FADD R61, -R26, R24 ;  /* 0x000000181a3d7221 */ /* 0x000fc80000000100 */
[----:B------:R-:W-:Y:S01]  /*32c0*/  FSETP.GT.AND P0, PT, R2, R13, PT ;  /* 0x0000000d0200720b */ /* 0x000fe20003f04000 */
[----:B------:R-:W-:-:S03]  /*32d0*/  FMUL R13, R27, R24 ;  /* 0x000000181b0d7220 */ /* 0x000fc60000400000 */
[----:B------:R-:W-:Y:S01]  /*32e0*/  FSETP.GT.XOR P0, PT, R55, R50, !P0 ;  /* 0x000000323700720b */ /* 0x000fe20004704800 */
[----:B------:R-:W-:-:S12]  /*32f0*/  FFMA R62, R26, R25, -R13 ;  /* 0x000000191a3e7223 */ /* 0x000fd8000000080d */
[----:B------:R-:W-:Y:S05]  /*3300*/  @P0 BRA `(.L_x_37) ;  /* 0x0000000000c00947 */ /* 0x000fea0003800000 */
[-C--:B------:R-:W-:Y:S01]  /*3310*/  FMUL R12, R58, R61.reuse ;  /* 0x0000003d3a0c7220 */ /* 0x080fe20000400000 */
[-C--:B------:R-:W-:Y:S01]  /*3320*/  FMUL R17, R53, R64.reuse ;  /* 0x0000004035117220 */ /* 0x080fe20000400000 */
[----:B------:R-:W-:Y:S01]  /*3330*/  FMUL R2, R48, R61 ;  /* 0x0000003d30027220 */ /* 0x000fe20000400000 */
[----:B------:R-:W-:-:S03]  /*3340*/  FMUL R13, R51, R64 ;  /* 0x00000040330d7220 */ /* 0x000fc60000400000 */
[----:B------:R-:W-:-:S04]  /*3350*/  FSETP.GT.AND P0, PT, R12, R17, PT ;  /* 0x000000110c00720b */ /* 0x000fc80003f04000 */
[----:B------:R-:W-:-:S13]  /*3360*/  FSETP.GT.XOR P0, PT, R2, R13, !P0 ;  /* 0x0000000d0200720b */ /* 0x000fda0004704800 */
[----:B------:R-:W-:Y:S05]  /*3370*/  @P0 BRA `(.L_x_37) ;  /* 0x0000000000a40947 */ /* 0x000fea0003800000 */
[----:B------:R-:W-:Y:S01]  /*3380*/  FMUL R2, R43, R61 ;  /* 0x0000003d2b027220 */ /* 0x000fe20000400000 */
[----:B------:R-:W-:Y:S01]  /*3390*/  FMUL R13, R15, R10 ;  /* 0x0000000a0f0d7220 */ /* 0x000fe20000400000 */
[----:B------:R-:W-:Y:S02]  /*33a0*/  BSSY.RECONVERGENT B3, `(.L_x_38) ;  /* 0x0000013000037945 */ /* 0x000fe40003800200 */
[----:B------:R-:W-:Y:S01]  /*33b0*/  FFMA R55, R45, R64, -R2 ;  /* 0x000000402d377223 */ /* 0x000fe20000000802 */
[----:B------:R-:W-:-:S03]  /*33c0*/  FFMA R50, R14, R11, -R13 ;  /* 0x0000000b0e327223 */ /* 0x000fc6000000080d */
[----:B------:R-:W0:Y:S01]  /*33d0*/  MUFU.RCP R2, R55 ;  /* 0x0000003700027308 */ /* 0x000e220000001000 */
[C---:B------:R-:W-:Y:S01]  /*33e0*/  FMUL R18, R50.reuse, R61 ;  /* 0x0000003d32127220 */ /* 0x040fe20000400000 */
[----:B------:R-:W-:-:S03]  /*33f0*/  FMUL R50, R50, R64 ;  /* 0x0000004032327220 */ /* 0x000fc60000400000 */
[-C--:B------:R-:W-:Y:S01]  /*3400*/  FFMA R18, R45, R62.reuse, -R18 ;  /* 0x0000003e2d127223 */ /* 0x080fe20000000812 */
        /* <DEDUP_REMOVED lines=12> */
.L_x_39:
[----:B------:R-:W-:Y:S05]  /*34d0*/  BSYNC.RECONVERGENT B3 ;  /* 0x0000000000037941 */ /* 0x000fea0003800200 */
.L_x_38:
        /* <DEDUP_REMOVED lines=13> */
[----:B------:R-:W-:-:S07]  /*35b0*/  MOV R27, R29 ;  /* 0x0000001d001b7202 */ /* 0x000fce0000000f00 */
.L_x_41:
[----:B------:R-:W-:Y:S05]  /*35c0*/  BSYNC.RECONVERGENT B3 ;  /* 0x0000000000037941 */ /* 0x000fea0003800200 */
.L_x_40:
[C---:B------:R-:W-:Y:S02]  /*35d0*/  SHF.L.U32 R2, R0.reuse, 0x1, RZ ;  /* 0x0000000100027819 */ /* 0x040fe400000006ff */
[----:B------:R-:W-:Y:S02]  /*35e0*/  IADD3 R0, PT, PT, R0, 0x1, RZ ;  /* 0x0000000100007810 */ /* 0x000fe40007ffe0ff */
[----:B------:R-:W-:-:S05]  /*35f0*/  LEA R2, R2, R1, 0x2 ;  /* 0x0000000102027211 */ /* 0x000fca00078e10ff */
[----:B------:R0:W-:Y:S02]  /*3600*/  STL.64 [R2], R26 ;  /* 0x0000001a02007387 */ /* 0x0001e40000100a00 */
.L_x_37:
[----:B------:R-:W-:Y:S05]  /*3610*/  BSYNC.RECONVERGENT B2 ;  /* 0x0000000000027941 */ /* 0x000fea0003800200 */
.L_x_36:
        /* <DEDUP_REMOVED lines=17> */
[----:B------:R-:W-:Y:S01]  /*3730*/  FADD R12, -R11, R7 ;  /* 0x000000070b0c7221 */ /* 0x000fe20000000100 */
[----:B------:R-:W-:Y:S01]  /*3740*/  FADD R18, -R10, R6 ;  /* 0x000000060a127221 */ /* 0x000fe20000000100 */
[----:B------:R-:W-:Y:S02]  /*3750*/  BSSY.RECONVERGENT B3, `(.L_x_44) ;  /* 0x0000015000037945 */ /* 0x000fe40003800200 */
[----:B------:R-:W-:-:S04]  /*3760*/  FMUL R13, R12, R61 ;  /* 0x0000003d0c0d7220 */ /* 0x000fc80000400000 */
[----:B------:R-:W-:Y:S01]  /*3770*/  FFMA R58, R18, R64, -R13 ;  /* 0x00000040123a7223 */ /* 0x000fe2000000080d */
[----:B------:R-:W-:-:S03]  /*3780*/  FMUL R13, R11, R6 ;  /* 0x000000060b0d7220 */ /* 0x000fc60000400000 */
[----:B------:R-:W0:Y:S01]  /*3790*/  MUFU.RCP R17, R58 ;  /* 0x0000003a00117308 */ /* 0x000e220000001000 */
[----:B------:R-:W-:-:S04]  /*37a0*/  FFMA R53, R10, R7, -R13 ;  /* 0x000000070a357223 */ /* 0x000fc8000000080d */
        /* <DEDUP_REMOVED lines=15> */
.L_x_45:
[----:B------:R-:W-:Y:S05]  /*38a0*/  BSYNC.RECONVERGENT B3 ;  /* 0x0000000000037941 */ /* 0x000fea0003800200 */
.L_x_44:
        /* <DEDUP_REMOVED lines=14> */
.L_x_47:
[----:B------:R-:W-:Y:S05]  /*3990*/  BSYNC.RECONVERGENT B3 ;  /* 0x0000000000037941 */ /* 0x000fea0003800200 */
.L_x_46:
[C---:B------:R-:W-:Y:S02]  /*39a0*/  SHF.L.U32 R2, R0.reuse, 0x1, RZ ;  /* 0x0000000100027819 */ /* 0x040fe400000006ff */
[----:B------:R-:W-:Y:S02]  /*39b0*/  IADD3 R0, PT, PT, R0, 0x1, RZ ;  /* 0x0000000100007810 */ /* 0x000fe40007ffe0ff */
[----:B------:R-:W-:-:S05]  /*39c0*/  LEA R2, R2, R1, 0x2 ;  /* 0x0000000102027211 */ /* 0x000fca00078e10ff */
[----:B------:R0:W-:Y:S02]  /*39d0*/  STL.64 [R2], R26 ;  /* 0x0000001a02007387 */ /* 0x0001e40000100a00 */
.L_x_43:
[----:B------:R-:W-:Y:S05]  /*39e0*/  BSYNC.RECONVERGENT B2 ;  /* 0x0000000000027941 */ /* 0x000fea0003800200 */
.L_x_42:
[----:B------:R-:W-:Y:S01]  /*39f0*/  FADD R55, -R25, R9 ;  /* 0x0000000919377221 */ /* 0x000fe20000000100 */
[----:B------:R-:W-:Y:S01]  /*3a00*/  FADD R53, -R24, R8 ;  /* 0x0000000818357221 */ /* 0x000fe20000000100 */
[----:B0-----:R-:W-:Y:S01]  /*3a10*/  FMUL R2, R59, R54 ;  /* 0x000000363b027220 */ /* 0x001fe20000400000 */
[----:B------:R-:W-:Y:S01]  /*3a20*/  FMUL R17, R56, R57 ;  /* 0x0000003938117220 */ /* 0x000fe20000400000 */
[----:B------:R-:W-:Y:S01]  /*3a30*/  FMUL R13, R50, R55 ;  /* 0x00000037320d7220 */ /* 0x000fe20000400000 */
        /* <DEDUP_REMOVED lines=12> */
[C---:B------:R-:W-:Y:S01]  /*3b00*/  FADD R56, -R7.reuse, R9 ;  /* 0x0000000907387221 */ /* 0x040fe20000000100 */
[----:B------:R-:W-:Y:S01]  /*3b10*/  FADD R18, -R6, R8 ;  /* 0x0000000806127221 */ /* 0x000fe20000000100 */
[----:B------:R-:W-:Y:S01]  /*3b20*/  FMUL R13, R7, R8 ;  /* 0x00000008070d7220 */ /* 0x000fe20000400000 */
[----:B------:R-:W-:Y:S01]  /*3b30*/  BSSY.RECONVERGENT B3, `(.L_x_50) ;  /* 0x0000014000037945 */ /* 0x000fe20003800200 */
[----:B------:R-:W-:Y:S02]  /*3b40*/  FMUL R59, R56, R61 ;  /* 0x0000003d383b7220 */ /* 0x000fe40000400000 */
[----:B------:R-:W-:Y:S02]  /*3b50*/  FFMA R12, R6, R9, -R13 ;  /* 0x00000009060c7223 */ /* 0x000fe4000000080d */
[----:B------:R-:W-:Y:S02]  /*3b60*/  FFMA R59, R18, R64, -R59 ;  /* 0x00000040123b7223 */ /* 0x000fe4000000083b */
[----:B------:R-:W-:-:S02]  /*3b70*/  FMUL R13, R12, R61 ;  /* 0x0000003d0c0d7220 */ /* 0x000fc40000400000 */
[----:B------:R-:W0:Y:S02]  /*3b80*/  MUFU.RCP R2, R59 ;  /* 0x0000003b00027308 */ /* 0x000e240000001000 */
[----:B------:R-:W-:Y:S01]  /*3b90*/  FFMA R18, R18, R62, -R13 ;  /* 0x0000003e12127223 */ /* 0x000fe2000000080d */
[----:B------:R-:W-:-:S04]  /*3ba0*/  FMUL R13, R12, R64 ;  /* 0x000000400c0d7220 */ /* 0x000fc80000400000 */
[----:B------:R-:W-:Y:S01]  /*3bb0*/  FFMA R56, R56, R62, -R13 ;  /* 0x0000003e38387223 */ /* 0x000fe2000000080d */
        /* <DEDUP_REMOVED lines=11> */
.L_x_51:
[----:B------:R-:W-:Y:S05]  /*3c70*/  BSYNC.RECONVERGENT B3 ;  /* 0x0000000000037941 */ /* 0x000fea0003800200 */
.L_x_50:
        /* <DEDUP_REMOVED lines=14> */
.L_x_53:
[----:B------:R-:W-:Y:S05]  /*3d60*/  BSYNC.RECONVERGENT B3 ;  /* 0x0000000000037941 */ /* 0x000fea0003800200 */
.L_x_52:
[C---:B------:R-:W-:Y:S02]  /*3d70*/  SHF.L.U32 R2, R0.reuse, 0x1, RZ ;  /* 0x0000000100027819 */ /* 0x040fe400000006ff */
[----:B------:R-:W-:Y:S02]  /*3d80*/  IADD3 R0, PT, PT, R0, 0x1, RZ ;  /* 0x0000000100007810 */ /* 0x000fe40007ffe0ff */
[----:B------:R-:W-:-:S05]  /*3d90*/  LEA R2, R2, R1, 0x2 ;  /* 0x0000000102027211 */ /* 0x000fca00078e10ff */
[----:B------:R0:W-:Y:S02]  /*3da0*/  STL.64 [R2], R26 ;  /* 0x0000001a02007387 */ /* 0x0001e40000100a00 */
.L_x_49:
[----:B------:R-:W-:Y:S05]  /*3db0*/  BSYNC.RECONVERGENT B2 ;  /* 0x0000000000027941 */ /* 0x000fea0003800200 */
.L_x_48:
[----:B------:R-:W-:Y:S01]  /*3dc0*/  FMUL R13, R28, R53 ;  /* 0x000000351c0d7220 */ /* 0x000fe20000400000 */
[----:B------:R-:W-:Y:S01]  /*3dd0*/  FMUL R58, R46, R55 ;  /* 0x000000372e3a7220 */ /* 0x000fe20000400000 */
[----:B0-----:R-:W-:Y:S01]  /*3de0*/  FMUL R2, R51, R54 ;  /* 0x0000003633027220 */ /* 0x001fe20000400000 */
[----:B------:R-:W-:Y:S01]  /*3df0*/  FMUL R17, R48, R57 ;  /* 0x0000003930117220 */ /* 0x000fe20000400000 */
[----:B------:R-:W-:Y:S02]  /*3e00*/  BSSY.RECONVERGENT B2, `(.L_x_54) ;  /* 0x0000036000027945 */ /* 0x000fe40003800200 */
        /* <DEDUP_REMOVED lines=10> */
[C---:B------:R-:W-:Y:S01]  /*3eb0*/  FADD R12, R15.reuse, -R9 ;  /* 0x800000090f0c7221 */ /* 0x040fe20000000000 */
[C---:B------:R-:W-:Y:S01]  /*3ec0*/  FADD R18, R14.reuse, -R8 ;  /* 0x800000080e127221 */ /* 0x040fe20000000000 */
[----:B------:R-:W-:Y:S01]  /*3ed0*/  FMUL R2, R14, R9 ;  /* 0x000000090e027220 */ /* 0x000fe20000400000 */
[----:B------:R-:W-:Y:S01]  /*3ee0*/  BSSY.RECONVERGENT B3, `(.L_x_56) ;  /* 0x0000014000037945 */ /* 0x000fe20003800200 */
[-C--:B------:R-:W-:Y:S02]  /*3ef0*/  FMUL R13, R12, R61.reuse ;  /* 0x0000003d0c0d7220 */ /* 0x080fe40000400000 */
[----:B------:R-:W-:Y:S02]  /*3f00*/  FFMA R51, R15, R8, -R2 ;  /* 0x000000080f337223 */ /* 0x000fe40000000802 */
[CC--:B------:R-:W-:Y:S02]  /*3f10*/  FFMA R48, R18.reuse, R64.reuse, -R13 ;  /* 0x0000004012307223 */ /* 0x0c0fe4000000080d */
[C---:B------:R-:W-:Y:S01]  /*3f20*/  FMUL R61, R51.reuse, R61 ;  /* 0x0000003d333d7220 */ /* 0x040fe20000400000 */
[----:B------:R-:W-:Y:S01]  /*3f30*/  FMUL R51, R51, R64 ;  /* 0x0000004033337220 */ /* 0x000fe20000400000 */
[----:B------:R-:W0:Y:S02]  /*3f40*/  MUFU.RCP R13, R48 ;  /* 0x00000030000d7308 */ /* 0x000e240000001000 */
[-C--:B------:R-:W-:Y:S01]  /*3f50*/  FFMA R18, R18, R62.reuse, -R61 ;  /* 0x0000003e12127223 */ /* 0x080fe2000000083d */
        /* <DEDUP_REMOVED lines=12> */
.L_x_57:
[----:B------:R-:W-:Y:S05]  /*4020*/  BSYNC.RECONVERGENT B3 ;  /* 0x0000000000037941 */ /* 0x000fea0003800200 */
.L_x_56:
        /* <DEDUP_REMOVED lines=14> */
.L_x_59:
[----:B------:R-:W-:Y:S05]  /*4110*/  BSYNC.RECONVERGENT B3 ;  /* 0x0000000000037941 */ /* 0x000fea0003800200 */
.L_x_58:
[C---:B------:R-:W-:Y:S02]  /*4120*/  SHF.L.U32 R2, R0.reuse, 0x1, RZ ;  /* 0x0000000100027819 */ /* 0x040fe400000006ff */
[----:B------:R-:W-:Y:S02]  /*4130*/  IADD3 R0, PT, PT, R0, 0x1, RZ ;  /* 0x0000000100007810 */ /* 0x000fe40007ffe0ff */
[----:B------:R-:W-:-:S05]  /*4140*/  LEA R2, R2, R1, 0x2 ;  /* 0x0000000102027211 */ /* 0x000fca00078e10ff */
[----:B------:R0:W-:Y:S02]  /*4150*/  STL.64 [R2], R26 ;  /* 0x0000001a02007387 */ /* 0x0001e40000100a00 */
.L_x_55:
[----:B------:R-:W-:Y:S05]  /*4160*/  BSYNC.RECONVERGENT B2 ;  /* 0x0000000000027941 */ /* 0x000fea0003800200 */
.L_x_54:
[C---:B------:R-:W-:Y:S01]  /*4170*/  FADD R48, -R23.reuse, R11 ;  /* 0x0000000b17307221 */ /* 0x040fe20000000100 */
[C---:B0-----:R-:W-:Y:S01]  /*4180*/  FADD R27, -R22.reuse, R14 ;  /* 0x0000000e161b7221 */ /* 0x041fe20000000100 */
[----:B------:R-:W-:Y:S01]  /*4190*/  FADD R26, -R23, R15 ;  /* 0x0000000f171a7221 */ /* 0x000fe20000000100 */
[----:B------:R-:W-:Y:S01]  /*41a0*/  FADD R51, -R22, R10 ;  /* 0x0000000a16337221 */ /* 0x000fe20000000100 */
[----:B------:R-:W-:Y:S01]  /*41b0*/  FMUL R2, R49, R46 ;  /* 0x0000002e31027220 */ /* 0x000fe20000400000 */
[----:B------:R-:W-:Y:S01]  /*41c0*/  FMUL R59, R48, R27 ;  /* 0x0000001b303b7220 */ /* 0x000fe20000400000 */
[----:B------:R-:W-:Y:S01]  /*41d0*/  FMUL R13, R28, R47 ;  /* 0x0000002f1c0d7220 */ /* 0x000fe20000400000 */
[----:B------:R-:W-:Y:S01]  /*41e0*/  FMUL R56, R26, R51 ;  /* 0x000000331a387220 */ /* 0x000fe20000400000 */
[----:B------:R-:W-:Y:S01]  /*41f0*/  BSSY.RECONVERGENT B2, `(.L_x_60) ;  /* 0x0000038000027945 */ /* 0x000fe20003800200 */
[----:B------:R-:W-:Y:S01]  /*4200*/  FADD R68, -R25, R23 ;  /* 0x0000001719447221 */ /* 0x000fe20000000100 */
[----:B------:R-:W-:-:S02]  /*4210*/  FADD R65, -R24, R22 ;  /* 0x0000001618417221 */ /* 0x000fc40000000100 */
[----:B------:R-:W-:-:S04]  /*4220*/  FSETP.GT.AND P0, PT, R59, R56, PT ;  /* 0x000000383b00720b */ /* 0x000fc80003f04000 */
[----:B------:R-:W-:Y:S01]  /*4230*/  FSETP.GT.XOR P0, PT, R2, R13, !P0 ;  /* 0x0000000d0200720b */ /* 0x000fe20004704800 */
[----:B------:R-:W-:-:S04]  /*4240*/  FMUL R13, R25, R22 ;  /* 0x00000016190d7220 */ /* 0x000fc80000400000 */
[----:B------:R-:W-:-:S08]  /*4250*/  FFMA R66, R24, R23, -R13 ;  /* 0x0000001718427223 */ /* 0x000fd0000000080d */
        /* <DEDUP_REMOVED lines=29> */
.L_x_63:
[----:B------:R-:W-:Y:S05]  /*4430*/  BSYNC.RECONVERGENT B3 ;  /* 0x0000000000037941 */ /* 0x000fea0003800200 */
.L_x_62:
        /* <DEDUP_REMOVED lines=14> */
.L_x_65:
[----:B------:R-:W-:Y:S05]  /*4520*/  BSYNC.RECONVERGENT B3 ;  /* 0x0000000000037941 */ /* 0x000fea0003800200 */
.L_x_64:
[C---:B------:R-:W-:Y:S02]  /*4530*/  SHF.L.U32 R2, R0.reuse, 0x1, RZ ;  /* 0x0000000100027819 */ /* 0x040fe400000006ff */
[----:B------:R-:W-:Y:S02]  /*4540*/  IADD3 R0, PT, PT, R0, 0x1, RZ ;  /* 0x0000000100007810 */ /* 0x000fe40007ffe0ff */
[----:B------:R-:W-:-:S05]  /*4550*/  LEA R2, R2, R1, 0x2 ;  /* 0x0000000102027211 */ /* 0x000fca00078e10ff */
[----:B------:R0:W-:Y:S02]  /*4560*/  STL.64 [R2], R24 ;  /* 0x0000001802007387 */ /* 0x0001e40000100a00 */
.L_x_61:
[----:B------:R-:W-:Y:S05]  /*4570*/  BSYNC.RECONVERGENT B2 ;  /* 0x0000000000027941 */ /* 0x000fea0003800200 */
.L_x_60:
        /* <DEDUP_REMOVED lines=40> */
.L_x_69:
[----:B------:R-:W-:Y:S05]  /*4800*/  BSYNC.RECONVERGENT B3 ;  /* 0x0000000000037941 */ /* 0x000fea0003800200 */
.L_x_68:
        /* <DEDUP_REMOVED lines=14> */
.L_x_71:
[----:B------:R-:W-:Y:S05]  /*48f0*/  BSYNC.RECONVERGENT B3 ;  /* 0x0000000000037941 */ /* 0x000fea0003800200 */
.L_x_70:
[C---:B------:R-:W-:Y:S02]  /*4900*/  SHF.L.U32 R2, R0.reuse, 0x1, RZ ;  /* 0x0000000100027819 */ /* 0x040fe400000006ff */
[----:B------:R-:W-:Y:S02]  /*4910*/  IADD3 R0, PT, PT, R0, 0x1, RZ ;  /* 0x0000000100007810 */ /* 0x000fe40007ffe0ff */
[----:B------:R-:W-:-:S05]  /*4920*/  LEA R2, R2, R1, 0x2 ;  /* 0x0000000102027211 */ /* 0x000fca00078e10ff */
[----:B------:R0:W-:Y:S02]  /*4930*/  STL.64 [R2], R24 ;  /* 0x0000001802007387 */ /* 0x0001e40000100a00 */
.L_x_67:
[----:B------:R-:W-:Y:S05]  /*4940*/  BSYNC.RECONVERGENT B2 ;  /* 0x0000000000027941 */ /* 0x000fea0003800200 */
.L_x_66:
[----:B------:R-:W-:Y:S01]  /*4950*/  FADD R62, -R23, R9 ;  /* 0x00000009173e7221 */ /* 0x000fe20000000100 */
[----:B------:R-:W-:Y:S01]  /*4960*/  FADD R47, -R22, R8 ;  /* 0x00000008162f7221 */ /* 0x000fe20000000100 */
[----:B------:R-:W-:Y:S01]  /*4970*/  FMUL R13, R50, R55 ;  /* 0x00000037320d7220 */ /* 0x000fe20000400000 */
[----:B------:R-:W-:Y:S01]  /*4980*/  BSSY.RECONVERGENT B2, `(.L_x_72) ;  /* 0x0000038000027945 */ /* 0x000fe20003800200 */
[----:B------:R-:W-:Y:S01]  /*4990*/  FMUL R63, R57, R62 ;  /* 0x0000003e393f7220 */ /* 0x000fe20000400000 */
[----:B------:R-:W-:-:S05]  /*49a0*/  FMUL R49, R54, R47 ;  /* 0x0000002f36317220 */ /* 0x000fca0000400000 */
[----:B------:R-:W-:-:S04]  /*49b0*/  FSETP.GT.AND P0, PT, R63, R49, PT ;  /* 0x000000313f00720b */ /* 0x000fc80003f04000 */
[----:B------:R-:W-:-:S13]  /*49c0*/  FSETP.GT.XOR P0, PT, R13, R60, !P0 ;  /* 0x0000003c0d00720b */ /* 0x000fda0004704800 */
[----:B------:R-:W-:Y:S05]  /*49d0*/  @P0 BRA `(.L_x_73) ;  /* 0x0000000000c80947 */ /* 0x000fea0003800000 */
[-C--:B0-----:R-:W-:Y:S01]  /*49e0*/  FMUL R2, R55, R65.reuse ;  /* 0x0000004137027220 */ /* 0x081fe20000400000 */
        /* <DEDUP_REMOVED lines=29> */
.L_x_75:
[----:B------:R-:W-:Y:S05]  /*4bc0*/  BSYNC.RECONVERGENT B3 ;  /* 0x0000000000037941 */ /* 0x000fea0003800200 */
.L_x_74:
        /* <DEDUP_REMOVED lines=14> */
.L_x_77:
[----:B------:R-:W-:Y:S05]  /*4cb0*/  BSYNC.RECONVERGENT B3 ;  /* 0x0000000000037941 */ /* 0x000fea0003800200 */
.L_x_76:
[C---:B------:R-:W-:Y:S02]  /*4cc0*/  SHF.L.U32 R2, R0.reuse, 0x1, RZ ;  /* 0x0000000100027819 */ /* 0x040fe400000006ff */
[----:B------:R-:W-:Y:S02]  /*4cd0*/  IADD3 R0, PT, PT, R0, 0x1, RZ ;  /* 0x0000000100007810 */ /* 0x000fe40007ffe0ff */
[----:B------:R-:W-:-:S05]  /*4ce0*/  LEA R2, R2, R1, 0x2 ;  /* 0x0000000102027211 */ /* 0x000fca00078e10ff */
[----:B------:R1:W-:Y:S02]  /*4cf0*/  STL.64 [R2], R24 ;  /* 0x0000001802007387 */ /* 0x0003e40000100a00 */
.L_x_73:
[----:B------:R-:W-:Y:S05]  /*4d00*/  BSYNC.RECONVERGENT B2 ;  /* 0x0000000000027941 */ /* 0x000fea0003800200 */
.L_x_72:
[----:B------:R-:W-:Y:S01]  /*4d10*/  FMUL R67, R26, R47 ;  /* 0x0000002f1a437220 */ /* 0x000fe20000400000 */
[----:B------:R-:W-:Y:S01]  /*4d20*/  FMUL R50, R27, R62 ;  /* 0x0000003e1b327220 */ /* 0x000fe20000400000 */
[----:B------:R-:W-:Y:S01]  /*4d30*/  FMUL R13, R28, R53 ;  /* 0x000000351c0d7220 */ /* 0x000fe20000400000 */
[----:B------:R-:W-:Y:S03]  /*4d40*/  BSSY.RECONVERGENT B2, `(.L_x_78) ;  /* 0x0000036000027945 */ /* 0x000fe60003800200 */
[----:B------:R-:W-:-:S04]  /*4d50*/  FSETP.GT.AND P0, PT, R67, R50, PT ;  /* 0x000000324300720b */ /* 0x000fc80003f04000 */
[----:B------:R-:W-:-:S13]  /*4d60*/  FSETP.GT.XOR P0, PT, R13, R58, !P0 ;  /* 0x0000003a0d00720b */ /* 0x000fda0004704800 */
[----:B------:R-:W-:Y:S05]  /*4d70*/  @P0 BRA `(.L_x_79) ;  /* 0x0000000000c80947 */ /* 0x000fea0003800000 */
[-C--:B------:R-:W-:Y:S01]  /*4d80*/  FMUL R28, R28, R65.reuse ;  /* 0x000000411c1c7220 */ /* 0x080fe20000400000 */
[-C--:B------:R-:W-:Y:S01]  /*4d90*/  FMUL R13, R46, R68.reuse ;  /* 0x000000442e0d7220 */ /* 0x080fe20000400000 */
[----:B------:R-:W-:Y:S01]  /*4da0*/  FMUL R55, R55, R65 ;  /* 0x0000004137377220 */ /* 0x000fe20000400000 */
[----:B01----:R-:W-:-:S03]  /*4db0*/  FMUL R2, R53, R68 ;  /* 0x0000004435027220 */ /* 0x003fc60000400000 */
        /* <DEDUP_REMOVED lines=26> */
.L_x_81:
[----:B------:R-:W-:Y:S05]  /*4f60*/  BSYNC.RECONVERGENT B3 ;  /* 0x0000000000037941 */ /* 0x000fea0003800200 */
.L_x_80:
        /* <DEDUP_REMOVED lines=14> */
.L_x_83:
[----:B------:R-:W-:Y:S05]  /*5050*/  BSYNC.RECONVERGENT B3 ;  /* 0x0000000000037941 */ /* 0x000fea0003800200 */
.L_x_82:
[C---:B------:R-:W-:Y:S02]  /*5060*/  SHF.L.U32 R2, R0.reuse, 0x1, RZ ;  /* 0x0000000100027819 */ /* 0x040fe400000006ff */
[----:B------:R-:W-:Y:S02]  /*5070*/  IADD3 R0, PT, PT, R0, 0x1, RZ ;  /* 0x0000000100007810 */ /* 0x000fe40007ffe0ff */
[----:B------:R-:W-:-:S05]  /*5080*/  LEA R2, R2, R1, 0x2 ;  /* 0x0000000102027211 */ /* 0x000fca00078e10ff */
[----:B------:R2:W-:Y:S02]  /*5090*/  STL.64 [R2], R24 ;  /* 0x0000001802007387 */ /* 0x0005e40000100a00 */
.L_x_79:
[----:B------:R-:W-:Y:S05]  /*50a0*/  BSYNC.RECONVERGENT B2 ;  /* 0x0000000000027941 */ /* 0x000fea0003800200 */
.L_x_78:
[C---:B012---:R-:W-:Y:S01]  /*50b0*/  FADD R2, -R4.reuse, R14 ;  /* 0x0000000e04027221 */ /* 0x047fe20000000100 */
[C---:B------:R-:W-:Y:S01]  /*50c0*/  FADD R13, -R5.reuse, R11 ;  /* 0x0000000b050d7221 */ /* 0x040fe20000000100 */
[C---:B------:R-:W-:Y:S01]  /*50d0*/  FADD R12, -R5.reuse, R15 ;  /* 0x0000000f050c7221 */ /* 0x040fe20000000100 */
[----:B------:R-:W-:Y:S01]  /*50e0*/  FADD R17, -R4, R10 ;  /* 0x0000000a04117221 */ /* 0x000fe20000000100 */
[----:B------:R-:W-:Y:S01]  /*50f0*/  BSSY.RECONVERGENT B2, `(.L_x_84) ;  /* 0x000003a000027945 */ /* 0x000fe20003800200 */
[----:B------:R-:W-:Y:S01]  /*5100*/  FMUL R2, R2, R13 ;  /* 0x0000000d02027220 */ /* 0x000fe20000400000 */
[----:B------:R-:W-:Y:S01]  /*5110*/  FADD R24, R5, -R23 ;  /* 0x8000001705187221 */ /* 0x000fe20000000000 */
[----:B------:R-:W-:-:S05]  /*5120*/  FMUL R13, R12, R17 ;  /* 0x000000110c0d7220 */ /* 0x000fca0000400000 */
[----:B------:R-:W-:Y:S01]  /*5130*/  FSETP.GT.AND P0, PT, R2, R13, PT ;  /* 0x0000000d0200720b */ /* 0x000fe20003f04000 */
[C---:B------:R-:W-:Y:S01]  /*5140*/  FMUL R2, R4.reuse, R23 ;  /* 0x0000001704027220 */ /* 0x040fe20000400000 */
[----:B------:R-:W-:Y:S02]  /*5150*/  FADD R23, R4, -R22 ;  /* 0x8000001604177221 */ /* 0x000fe40000000000 */
        /* <DEDUP_REMOVED lines=31> */
.L_x_87:
[----:B------:R-:W-:Y:S05]  /*5350*/  BSYNC.RECONVERGENT B3 ;  /* 0x0000000000037941 */ /* 0x000fea0003800200 */
.L_x_86:
        /* <DEDUP_REMOVED lines=14> */
.L_x_89:
[----:B------:R-:W-:Y:S05]  /*5440*/  BSYNC.RECONVERGENT B3 ;  /* 0x0000000000037941 */ /* 0x000fea0003800200 */
.L_x_88:
[C---:B------:R-:W-:Y:S02]  /*5450*/  SHF.L.U32 R2, R0.reuse, 0x1, RZ ;  /* 0x0000000100027819 */ /* 0x040fe400000006ff */
[----:B------:R-:W-:Y:S02]  /*5460*/  IADD3 R0, PT, PT, R0, 0x1, RZ ;  /* 0x0000000100007810 */ /* 0x000fe40007ffe0ff */
[----:B------:R-:W-:-:S05]  /*5470*/  LEA R2, R2, R1, 0x2 ;  /* 0x0000000102027211 */ /* 0x000fca00078e10ff */
[----:B------:R0:W-:Y:S02]  /*5480*/  STL.64 [R2], R4 ;  /* 0x0000000402007387 */ /* 0x0001e40000100a00 */
.L_x_85:
[----:B------:R-:W-:Y:S05]  /*5490*/  BSYNC.RECONVERGENT B2 ;  /* 0x0000000000027941 */ /* 0x000fea0003800200 */
.L_x_84:
[----:B------:R-:W-:Y:S01]  /*54a0*/  FSETP.GT.AND P0, PT, R42, R41, PT ;  /* 0x000000292a00720b */ /* 0x000fe20003f04000 */
[----:B------:R-:W-:Y:S03]  /*54b0*/  BSSY.RECONVERGENT B2, `(.L_x_90) ;  /* 0x0000035000027945 */ /* 0x000fe60003800200 */
        /* <DEDUP_REMOVED lines=32> */
.L_x_93:
[----:B------:R-:W-:Y:S05]  /*56c0*/  BSYNC.RECONVERGENT B3 ;  /* 0x0000000000037941 */ /* 0x000fea0003800200 */
.L_x_92:
        /* <DEDUP_REMOVED lines=14> */
.L_x_95:
[----:B------:R-:W-:Y:S05]  /*57b0*/  BSYNC.RECONVERGENT B3 ;  /* 0x0000000000037941 */ /* 0x000fea0003800200 */
.L_x_94:
[C---:B------:R-:W-:Y:S02]  /*57c0*/  SHF.L.U32 R2, R0.reuse, 0x1, RZ ;  /* 0x0000000100027819 */ /* 0x040fe400000006ff */
[----:B------:R-:W-:Y:S02]  /*57d0*/  IADD3 R0, PT, PT, R0, 0x1, RZ ;  /* 0x0000000100007810 */ /* 0x000fe40007ffe0ff */
[----:B------:R-:W-:-:S05]  /*57e0*/  LEA R2, R2, R1, 0x2 ;  /* 0x0000000102027211 */ /* 0x000fca00078e10ff */
[----:B------:R1:W-:Y:S02]  /*57f0*/  STL.64 [R2], R4 ;  /* 0x0000000402007387 */ /* 0x0003e40000100a00 */
.L_x_91:
[----:B------:R-:W-:Y:S05]  /*5800*/  BSYNC.RECONVERGENT B2 ;  /* 0x0000000000027941 */ /* 0x000fea0003800200 */
.L_x_90:
[----:B------:R-:W-:Y:S01]  /*5810*/  FSETP.GT.AND P0, PT, R40, R39, PT ;  /* 0x000000272800720b */ /* 0x000fe20003f04000 */
[----:B------:R-:W-:Y:S03]  /*5820*/  BSSY.RECONVERGENT B2, `(.L_x_96) ;  /* 0x0000035000027945 */ /* 0x000fe60003800200 */
[----:B------:R-:W-:-:S13]  /*5830*/  FSETP.GT.XOR P0, PT, R63, R49, !P0 ;  /* 0x000000313f00720b */ /* 0x000fda0004704800 */
[----:B------:R-:W-:Y:S05]  /*5840*/  @P0 BRA `(.L_x_97) ;  /* 0x0000000000c80947 */ /* 0x000fea0003800000 */
[-C--:B01----:R-:W-:Y:S01]  /*5850*/  FMUL R2, R62, R23.reuse ;  /* 0x000000173e027220 */ /* 0x083fe20000400000 */
        /* <DEDUP_REMOVED lines=29> */
.L_x_99:
[----:B------:R-:W-:Y:S05]  /*5a30*/  BSYNC.RECONVERGENT B3 ;  /* 0x0000000000037941 */ /* 0x000fea0003800200 */
.L_x_98:
        /* <DEDUP_REMOVED lines=14> */
.L_x_101:
[----:B------:R-:W-:Y:S05]  /*5b20*/  BSYNC.RECONVERGENT B3 ;  /* 0x0000000000037941 */ /* 0x000fea0003800200 */
.L_x_100:
[C---:B------:R-:W-:Y:S02]  /*5b30*/  SHF.L.U32 R2, R0.reuse, 0x1, RZ ;  /* 0x0000000100027819 */ /* 0x040fe400000006ff */
[----:B------:R-:W-:Y:S02]  /*5b40*/  IADD3 R0, PT, PT, R0, 0x1, RZ ;  /* 0x0000000100007810 */ /* 0x000fe40007ffe0ff */
[----:B------:R-:W-:-:S05]  /*5b50*/  LEA R2, R2, R1, 0x2 ;  /* 0x0000000102027211 */ /* 0x000fca00078e10ff */
[----:B------:R2:W-:Y:S02]  /*5b60*/  STL.64 [R2], R4 ;  /* 0x0000000402007387 */ /* 0x0005e40000100a00 */
.L_x_97:
[----:B------:R-:W-:Y:S05]  /*5b70*/  BSYNC.RECONVERGENT B2 ;  /* 0x0000000000027941 */ /* 0x000fea0003800200 */
.L_x_96:
[----:B------:R-:W-:Y:S01]  /*5b80*/  FSETP.GT.AND P0, PT, R31, R30, PT ;  /* 0x0000001e1f00720b */ /* 0x000fe20003f04000 */
[----:B------:R-:W-:Y:S03]  /*5b90*/  BSSY.RECONVERGENT B2, `(.L_x_102) ;  /* 0x0000035000027945 */ /* 0x000fe60003800200 */
        /* <DEDUP_REMOVED lines=13> */
[-C--:B012---:R-:W-:Y:S02]  /*5c70*/  FMUL R5, R10, R23.reuse ;  /* 0x000000170a057220 */ /* 0x087fe40000400000 */
[----:B------:R-:W-:Y:S02]  /*5c80*/  FFMA R14, R15, R8, -R14 ;  /* 0x000000080f0e7223 */ /* 0x000fe4000000080e */
[-C--:B------:R-:W-:Y:S02]  /*5c90*/  FFMA R6, R18, R24.reuse, -R5 ;  /* 0x0000001812067223 */ /* 0x080fe40000000805 */
        /* <DEDUP_REMOVED lines=16> */
.L_x_105:
[----:B------:R-:W-:Y:S05]  /*5da0*/  BSYNC.RECONVERGENT B3 ;  /* 0x0000000000037941 */ /* 0x000fea0003800200 */
.L_x_104:
        /* <DEDUP_REMOVED lines=14> */
.L_x_107:
[----:B------:R-:W-:Y:S05]  /*5e90*/  BSYNC.RECONVERGENT B3 ;  /* 0x0000000000037941 */ /* 0x000fea0003800200 */
.L_x_106:
[C---:B------:R-:W-:Y:S02]  /*5ea0*/  SHF.L.U32 R2, R0.reuse, 0x1, RZ ;  /* 0x0000000100027819 */ /* 0x040fe400000006ff */
[----:B------:R-:W-:Y:S02]  /*5eb0*/  IADD3 R0, PT, PT, R0, 0x1, RZ ;  /* 0x0000000100007810 */ /* 0x000fe40007ffe0ff */
[----:B------:R-:W-:-:S05]  /*5ec0*/  LEA R2, R2, R1, 0x2 ;  /* 0x0000000102027211 */ /* 0x000fca00078e10ff */
[----:B------:R3:W-:Y:S02]  /*5ed0*/  STL.64 [R2], R4 ;  /* 0x0000000402007387 */ /* 0x0007e40000100a00 */
.L_x_103:
[----:B------:R-:W-:Y:S05]  /*5ee0*/  BSYNC.RECONVERGENT B2 ;  /* 0x0000000000027941 */ /* 0x000fea0003800200 */
.L_x_102:
[----:B------:R-:W-:Y:S01]  /*5ef0*/  ISETP.NE.AND P0, PT, R0, RZ, PT ;  /* 0x000000ff0000720c */ /* 0x000fe20003f05270 */
[----:B------:R-:W-:-:S12]  /*5f00*/  BSSY.RECONVERGENT B2, `(.L_x_108) ;  /* 0x00005d3000027945 */ /* 0x000fd80003800200 */
[----:B------:R-:W-:Y:S05]  /*5f10*/  @!P0 BRA `(.L_x_109) ;  /* 0x0000005c00448947 */ /* 0x000fea0003800000 */
[C---:B------:R-:W-:Y:S01]  /*5f20*/  ISETP.GE.U32.AND P0, PT, R0.reuse, 0x10, PT ;  /* 0x000000100000780c */ /* 0x040fe20003f06070 */
[----:B------:R-:W-:Y:S01]  /*5f30*/  BSSY.RECONVERGENT B0, `(.L_x_110) ;  /* 0x0000030000007945 */ /* 0x000fe20003800200 */
[----:B------:R-:W-:Y:S01]  /*5f40*/  LOP3.LUT R45, R0, 0xf, RZ, 0xc0, !PT ;  /* 0x0000000f002d7812 */ /* 0x000fe200078ec0ff */
[----:B0123--:R-:W-:Y:S01]  /*5f50*/  HFMA2 R2, -RZ, RZ, 0, 0 ;  /* 0x00000000ff027431 */ /* 0x00ffe200000001ff */
[----:B------:R-:W-:Y:S01]  /*5f60*/  MOV R30, RZ ;  /* 0x000000ff001e7202 */ /* 0x000fe20000000f00 */
[----:B------:R-:W-:Y:S01]  /*5f70*/  HFMA2 R4, -RZ, RZ, 0, 0 ;  /* 0x00000000ff047431 */ /* 0x000fe200000001ff */
[----:B------:R-:W-:-:S07]  /*5f80*/  ISETP.NE.AND P1, PT, R45, RZ, PT ;  /* 0x000000ff2d00720c */ /* 0x000fce0003f25270 */
[----:B------:R-:W-:Y:S06]  /*5f90*/  @!P0 BRA `(.L_x_111) ;  /* 0x0000000000a48947 */ /* 0x000fec0003800000 */
[----:B------:R-:W2:Y:S04]  /*5fa0*/  LDL.128 R40, [R1] ;  /* 0x0000000001287983 */ /* 0x000ea80000100c00 */
[----:B------:R-:W3:Y:S04]  /*5fb0*/  LDL.128 R4, [R1+0x10] ;  /* 0x0000100001047983 */ /* 0x000ee80000100c00 */
[----:B------:R-:W4:Y:S04]  /*5fc0*/  LDL.128 R8, [R1+0x20] ;  /* 0x0000200001087983 */ /* 0x000f280000100c00 */
[----:B------:R-:W5:Y:S04]  /*5fd0*/  LDL.128 R12, [R1+0x30] ;  /* 0x00003000010c7983 */ /* 0x000f680000100c00 */
[----:B------:R-:W5:Y:S04]  /*5fe0*/  LDL.128 R16, [R1+0x40] ;  /* 0x0000400001107983 */ /* 0x000f680000100c00 */
[----:B------:R-:W5:Y:S04]  /*5ff0*/  LDL.128 R20, [R1+0x50] ;  /* 0x0000500001147983 */ /* 0x000f680000100c00 */
[----:B------:R-:W5:Y:S04]  /*6000*/  LDL.128 R24, [R1+0x60] ;  /* 0x0000600001187983 */ /* 0x000f680000100c00 */
[----:B------:R-:W5:Y:S01]  /*6010*/  LDL.128 R28, [R1+0x70] ;  /* 0x00007000011c7983 */ /* 0x000f620000100c00 */
[----:B--2---:R-:W-:Y:S01]  /*6020*/  FADD R39, RZ, R40 ;  /* 0x00000028ff277221 */ /* 0x004fe20000000000 */
[----:B------:R-:W-:-:S03]  /*6030*/  FADD R2, RZ, R41 ;  /* 0x00000029ff027221 */ /* 0x000fc60000000000 */
[----:B------:R-:W-:Y:S01]  /*6040*/  FADD R39, R42, R39 ;  /* 0x000000272a277221 */ /* 0x000fe20000000000 */
[----:B------:R-:W-:-:S03]  /*6050*/  FADD R2, R43, R2 ;  /* 0x000000022b027221 */ /* 0x000fc60000000000 */
[----:B---3--:R-:W-:Y:S01]  /*6060*/  FADD R39, R39, R4 ;  /* 0x0000000427277221 */ /* 0x008fe20000000000 */
[----:B------:R-:W-:-:S03]  /*6070*/  FADD R2, R2, R5 ;  /* 0x0000000502027221 */ /* 0x000fc60000000000 */
[----:B------:R-:W-:Y:S01]  /*6080*/  FADD R39, R6, R39 ;  /* 0x0000002706277221 */ /* 0x000fe20000000000 */
[----:B------:R-:W-:-:S03]  /*6090*/  FADD R2, R7, R2 ;  /* 0x0000000207027221 */ /* 0x000fc60000000000 */
[----:B----4-:R-:W-:Y:S01]  /*60a0*/  FADD R39, R39, R8 ;  /* 0x0000000827277221 */ /* 0x010fe20000000000 */
[----:B------:R-:W-:-:S03]  /*60b0*/  FADD R2, R2, R9 ;  /* 0x0000000902027221 */ /* 0x000fc60000000000 */
[----:B------:R-:W-:Y:S01]  /*60c0*/  FADD R39, R10, R39 ;  /* 0x000000270a277221 */ /* 0x000fe20000000000 */
[----:B------:R-:W-:-:S03]  /*60d0*/  FADD R2, R11, R2 ;  /* 0x000000020b027221 */ /* 0x000fc60000000000 */
[----:B-----5:R-:W-:Y:S01]  /*60e0*/  FADD R39, R39, R12 ;  /* 0x0000000c27277221 */ /* 0x020fe20000000000 */
[----:B------:R-:W-:-:S03]  /*60f0*/  FADD R2, R2, R13 ;  /* 0x0000000d02027221 */ /* 0x000fc60000000000 */
[----:B------:R-:W-:Y:S01]  /*6100*/  FADD R39, R14, R39 ;  /* 0x000000270e277221 */ /* 0x000fe20000000000 */
        /* <DEDUP_REMOVED lines=14> */
[----:B------:R-:W-:Y:S01]  /*61f0*/  FADD R4, R2, R29 ;  /* 0x0000001d02047221 */ /* 0x000fe20000000000 */
[----:B------:R-:W-:Y:S02]  /*6200*/  MOV R2, 0x10 ;  /* 0x0000001000027802 */ /* 0x000fe40000000f00 */
[----:B------:R-:W-:Y:S01]  /*6210*/  FADD R30, R30, R39 ;  /* 0x000000271e1e7221 */ /* 0x000fe20000000000 */
[----:B------:R-:W-:-:S07]  /*6220*/  FADD R4, R31, R4 ;  /* 0x000000041f047221 */ /* 0x000fce0000000000 */
.L_x_111:
[----:B------:R-:W-:Y:S05]  /*6230*/  BSYNC.RECONVERGENT B0 ;  /* 0x0000000000007941 */ /* 0x000fea0003800200 */
.L_x_110:
[----:B------:R-:W-:Y:S04]  /*6240*/  BSSY.RECONVERGENT B0, `(.L_x_112) ;  /* 0x000003d000007945 */ /* 0x000fe80003800200 */
[----:B------:R-:W-:Y:S05]  /*6250*/  @!P1 BRA `(.L_x_113) ;  /* 0x0000000000ec9947 */ /* 0x000fea0003800000 */
[----:B------:R-:W-:Y:S01]  /*6260*/  ISETP.GE.U32.AND P0, PT, R45, 0x8, PT ;  /* 0x000000082d00780c */ /* 0x000fe20003f06070 */
[----:B------:R-:W-:Y:S01]  /*6270*/  BSSY.RECONVERGENT B1, `(.L_x_114) ;  /* 0x000001b000017945 */ /* 0x000fe20003800200 */
[----:B------:R-:W-:-:S04]  /*6280*/  LOP3.LUT R7, R0, 0x7, RZ, 0xc0, !PT ;  /* 0x0000000700077812 */ /* 0x000fc800078ec0ff */
[----:B------:R-:W-:-:S07]  /*6290*/  ISETP.NE.AND P1, PT, R7, RZ, PT ;  /* 0x000000ff0700720c */ /* 0x000fce0003f25270 */
[----:B------:R-:W-:Y:S06]  /*62a0*/  @!P0 BRA `(.L_x_115) ;  /* 0x00000000005c8947 */ /* 0x000fec0003800000 */
[----:B------:R-:W-:-:S04]  /*62b0*/  SHF.L.U32 R6, R2, 0x1, RZ ;  /* 0x0000000102067819 */ /* 0x000fc800000006ff */
[----:B------:R-:W-:-:S05]  /*62c0*/  LEA R6, R6, R1, 0x2 ;  /* 0x0000000106067211 */ /* 0x000fca00078e10ff */
[----:B------:R-:W2:Y:S04]  /*62d0*/  LDL.128 R8, [R6] ;  /* 0x0000000006087983 */ /* 0x000ea80000100c00 */
[----:B------:R-:W3:Y:S04]  /*62e0*/  LDL.128 R12, [R6+0x10] ;  /* 0x00001000060c7983 */ /* 0x000ee80000100c00 */
[----:B------:R-:W4:Y:S04]  /*62f0*/  LDL.128 R16, [R6+0x20] ;  /* 0x0000200006107983 */ /* 0x000f280000100c00 */
[----:B------:R-:W5:Y:S01]  /*6300*/  LDL.128 R20, [R6+0x30] ;  /* 0x0000300006147983 */ /* 0x000f620000100c00 */
[----:B------:R-:W-:Y:S01]  /*6310*/  IADD3 R2, PT, PT, R2, 0x8, RZ ;  /* 0x0000000802027810 */ /* 0x000fe20007ffe0ff */
[----:B--2---:R-:W-:Y:S01]  /*6320*/  FADD R5, R30, R8 ;  /* 0x000000081e057221 */ /* 0x004fe20000000000 */
[----:B------:R-:W-:-:S03]  /*6330*/  FADD R4, R4, R9 ;  /* 0x0000000904047221 */ /* 0x000fc60000000000 */
        /* <DEDUP_REMOVED lines=13> */
[----:B------:R-:W-:-:S07]  /*6410*/  FADD R4, R4, R23 ;  /* 0x0000001704047221 */ /* 0x000fce0000000000 */
.L_x_115:
[----:B------:R-:W-:Y:S05]  /*6420*/  BSYNC.RECONVERGENT B1 ;  /* 0x0000000000017941 */ /* 0x000fea0003800200 */
.L_x_114:
        /* <DEDUP_REMOVED lines=9> */
[----:B------:R-:W3:Y:S01]  /*64c0*/  LDL.128 R12, [R5+0x10] ;  /* 0x00001000050c7983 */ /* 0x000ee20000100c00 */
        /* <DEDUP_REMOVED lines=8> */
[----:B------:R-:W-:-:S07]  /*6550*/  FADD R4, R4, R15 ;  /* 0x0000000f04047221 */ /* 0x000fce0000000000 */
.L_x_117:
[----:B------:R-:W-:Y:S05]  /*6560*/  BSYNC.RECONVERGENT B1 ;  /* 0x0000000000017941 */ /* 0x000fea0003800200 */
.L_x_116:
[----:B------:R-:W-:Y:S05]  /*6570*/  @!P1 BRA `(.L_x_113) ;  /* 0x0000000000249947 */ /* 0x000fea0003800000 */
[----:B------:R-:W-:Y:S02]  /*6580*/  LEA R5, R2, R1, 0x3 ;  /* 0x0000000102057211 */ /* 0x000fe400078e18ff */
[----:B------:R-:W-:-:S07]  /*6590*/  IADD3 R2, PT, PT, -R6, RZ, RZ ;  /* 0x000000ff06027210 */ /* 0x000fce0007ffe1ff */
.L_x_118:
[----:B------:R0:W2:Y:S01]  /*65a0*/  LDL.64 R6, [R5] ;  /* 0x0000000005067983 */ /* 0x0000a20000100a00 */
[----:B------:R-:W-:-:S04]  /*65b0*/  IADD3 R2, PT, PT, R2, 0x1, RZ ;  /* 0x0000000102027810 */ /* 0x000fc80007ffe0ff */
[----:B------:R-:W-:Y:S02]  /*65c0*/  ISETP.NE.AND P0, PT, R2, RZ, PT ;  /* 0x000000ff0200720c */ /* 0x000fe40003f05270 */
[----:B0-----:R-:W-:Y:S01]  /*65d0*/  IADD3 R5, PT, PT, R5, 0x8, RZ ;  /* 0x0000000805057810 */ /* 0x001fe20007ffe0ff */
[----:B--2---:R-:W-:Y:S01]  /*65e0*/  FADD R30, R6, R30 ;  /* 0x0000001e061e7221 */ /* 0x004fe20000000000 */
[----:B------:R-:W-:-:S09]  /*65f0*/  FADD R4, R7, R4 ;  /* 0x0000000407047221 */ /* 0x000fd20000000000 */
[----:B------:R-:W-:Y:S05]  /*6600*/  @P0 BRA `(.L_x_118) ;  /* 0xfffffffc00e40947 */ /* 0x000fea000383ffff */
.L_x_113:
[----:B------:R-:W-:Y:S05]  /*6610*/  BSYNC.RECONVERGENT B0 ;  /* 0x0000000000007941 */ /* 0x000fea0003800200 */
.L_x_112:
[----:B------:R-:W-:Y:S01]  /*6620*/  I2FP.F32.U32 R5, R0 ;  /* 0x0000000000057245 */ /* 0x000fe20000201000 */
[----:B------:R-:W-:Y:S03]  /*6630*/  BSSY.RECONVERGENT B3, `(.L_x_119) ;  /* 0x000000e000037945 */ /* 0x000fe60003800200 */
[----:B------:R-:W0:Y:S08]  /*6640*/  MUFU.RCP R2, R5 ;  /* 0x0000000500027308 */ /* 0x000e300000001000 */
        /* <DEDUP_REMOVED lines=12> */
.L_x_120:
[----:B------:R-:W-:Y:S05]  /*6710*/  BSYNC.RECONVERGENT B3 ;  /* 0x0000000000037941 */ /* 0x000fea0003800200 */
.L_x_119:
        /* <DEDUP_REMOVED lines=14> */
.L_x_122:
[----:B------:R-:W-:Y:S05]  /*6800*/  BSYNC.RECONVERGENT B3 ;  /* 0x0000000000037941 */ /* 0x000fea0003800200 */
.L_x_121:
[C---:B------:R-:W-:Y:S01]  /*6810*/  ISETP.GE.U32.AND P0, PT, R0.reuse, 0x4, PT ;  /* 0x000000040000780c */ /* 0x040fe20003f06070 */
[----:B------:R-:W-:Y:S01]  /*6820*/  BSSY.RECONVERGENT B3, `(.L_x_123) ;  /* 0x00004d7000037945 */ /* 0x000fe20003800200 */
[----:B------:R-:W-:Y:S01]  /*6830*/  HFMA2 R2, -RZ, RZ, 0, 0 ;  /* 0x00000000ff027431 */ /* 0x000fe200000001ff */
[----:B------:R-:W-:Y:S02]  /*6840*/  LOP3.LUT R9, R0, 0x3, RZ, 0xc0, !PT ;  /* 0x0000000300097812 */ /* 0x000fe400078ec0ff */
[----:B------:R-:W-:-:S08]  /*6850*/  IADD3 R8, PT, PT, R1, 0x40, RZ ;  /* 0x0000004001087810 */ /* 0x000fd00007ffe0ff */
[----:B------:R-:W-:Y:S05]  /*6860*/  @!P0 BRA `(.L_x_124) ;  /* 0x0000004c00488947 */ /* 0x000fea0003800000 */
[----:B------:R-:W2:Y:S01]  /*6870*/  LDL.128 R4, [R1] ;  /* 0x0000000001047983 */ /* 0x000ea20000100c00 */
[----:B------:R-:W-:Y:S01]  /*6880*/  BSSY.RECONVERGENT B0, `(.L_x_125) ;  /* 0x0000012000007945 */ /* 0x000fe20003800200 */
[----:B------:R-:W-:Y:S01]  /*6890*/  LOP3.LUT R22, R0, 0xfffffc, RZ, 0xc0, !PT ;  /* 0x00fffffc00167812 */ /* 0x000fe200078ec0ff */
[----:B--2---:R-:W-:Y:S01]  /*68a0*/  FADD R5, R5, -R10 ;  /* 0x8000000a05057221 */ /* 0x004fe20000000000 */
[----:B------:R-:W-:-:S03]  /*68b0*/  FADD R15, R4, -R11 ;  /* 0x8000000b040f7221 */ /* 0x000fc60000000000 */
[----:B------:R-:W-:-:S04]  /*68c0*/  FMUL R2, R5, R5 ;  /* 0x0000000505027220 */ /* 0x000fc80000400000 */
[----:B------:R-:W-:-:S04]  /*68d0*/  FFMA R12, R15, R15, R2 ;  /* 0x0000000f0f0c7223 */ /* 0x000fc80000000002 */
[----:B------:R0:W1:Y:S01]  /*68e0*/  MUFU.RSQ R13, R12 ;  /* 0x0000000c000d7308 */ /* 0x0000620000001400 */
[----:B------:R-:W-:-:S04]  /*68f0*/  IADD3 R2, PT, PT, R12, -0xd000000, RZ ;  /* 0xf30000000c027810 */ /* 0x000fc80007ffe0ff */
[----:B------:R-:W-:-:S13]  /*6900*/  ISETP.GT.U32.AND P0, PT, R2, 0x727fffff, PT ;  /* 0x727fffff0200780c */ /* 0x000fda0003f04070 */
[----:B01----:R-:W-:Y:S05]  /*6910*/  @!P0 BRA `(.L_x_126) ;  /* 0x0000000000108947 */ /* 0x003fea0003800000 */
[----:B------:R-:W-:-:S07]  /*6920*/  MOV R2, 0x6940 ;  /* 0x0000694000027802 */ /* 0x000fce0000000f00 */
[----:B------:R-:W-:Y:S05]  /*6930*/  CALL.REL.NOINC `($__internal_0_$__cuda_sm20_sqrt_rn_f32_slowpath) ;  /* 0x00000064003c7944 */ /* 0x000fea0003c00000 */
[----:B------:R-:W-:Y:S01]  /*6940*/  MOV R14, R19 ;  /* 0x00000013000e7202 */ /* 0x000fe20000000f00 */
[----:B------:R-:W-:Y:S06]  /*6950*/  BRA `(.L_x_127) ;  /* 0x0000000000107947 */ /* 0x000fec0003800000 */
.L_x_126:
[----:B------:R-:W-:Y:S01]  /*6960*/  FMUL.FTZ R17, R12, R13 ;  /* 0x0000000d0c117220 */ /* 0x000fe20000410000 */
[----:B------:R-:W-:-:S03]  /*6970*/  FMUL.FTZ R13, R13, 0.5 ;  /* 0x3f0000000d0d7820 */ /* 0x000fc60000410000 */
[----:B------:R-:W-:-:S04]  /*6980*/  FFMA R12, -R17, R17, R12 ;  /* 0x00000011110c7223 */ /* 0x000fc8000000010c */
[----:B------:R-:W-:-:S07]  /*6990*/  FFMA R14, R12, R13, R17 ;  /* 0x0000000d0c0e7223 */ /* 0x000fce0000000011 */
.L_x_127:
[----:B------:R-:W-:Y:S05]  /*69a0*/  BSYNC.RECONVERGENT B0 ;  /* 0x0000000000007941 */ /* 0x000fea0003800200 */
.L_x_125:
[----:B------:R-:W0:Y:S01]  /*69b0*/  MUFU.RCP R13, R14 ;  /* 0x0000000e000d7308 */ /* 0x000e220000001000 */
[----:B------:R-:W-:Y:S07]  /*69c0*/  BSSY.RECONVERGENT B4, `(.L_x_128) ;  /* 0x000000d000047945 */ /* 0x000fee0003800200 */
[----:B------:R-:W1:Y:S01]  /*69d0*/  FCHK P0, R15, R14 ;  /* 0x0000000e0f007302 */ /* 0x000e620000000000 */
[----:B0-----:R-:W-:-:S04]  /*69e0*/  FFMA R2, R13, -R14, 1 ;  /* 0x3f8000000d027423 */ /* 0x001fc8000000080e */
[----:B------:R-:W-:-:S04]  /*69f0*/  FFMA R2, R13, R2, R13 ;  /* 0x000000020d027223 */ /* 0x000fc8000000000d */
[----:B------:R-:W-:-:S04]  /*6a00*/  FFMA R13, R15, R2, RZ ;  /* 0x000000020f0d7223 */ /* 0x000fc800000000ff */
[----:B------:R-:W-:-:S04]  /*6a10*/  FFMA R4, R13, -R14, R15 ;  /* 0x8000000e0d047223 */ /* 0x000fc8000000000f */
[----:B------:R-:W-:Y:S01]  /*6a20*/  FFMA R4, R2, R4, R13 ;  /* 0x0000000402047223 */ /* 0x000fe2000000000d */
[----:B-1----:R-:W-:Y:S06]  /*6a30*/  @!P0 BRA `(.L_x_129) ;  /* 0x0000000000148947 */ /* 0x002fec0003800000 */
[----:B------:R-:W-:Y:S02]  /*6a40*/  MOV R18, R15 ;  /* 0x0000000f00127202 */ /* 0x000fe40000000f00 */
[----:B------:R-:W-:Y:S02]  /*6a50*/  MOV R2, R14 ;  /* 0x0000000e00027202 */ /* 0x000fe40000000f00 */
[----:B------:R-:W-:-:S07]  /*6a60*/  MOV R16, 0x6a80 ;  /* 0x00006a8000107802 */ /* 0x000fce0000000f00 */
[----:B------:R-:W-:Y:S05]  /*6a70*/  CALL.REL.NOINC `($__internal_1_$__cuda_sm3x_div_rn_noftz_f32_slowpath) ;  /* 0x0000006400447944 */ /* 0x000fea0003c00000 */
[----:B------:R-:W-:-:S07]  /*6a80*/  MOV R4, R29 ;  /* 0x0000001d00047202 */ /* 0x000fce0000000f00 */
.L_x_129:
[----:B------:R-:W-:Y:S05]  /*6a90*/  BSYNC.RECONVERGENT B4 ;  /* 0x0000000000047941 */ /* 0x000fea0003800200 */
.L_x_128:
[----:B------:R-:W0:Y:S01]  /*6aa0*/  MUFU.RCP R13, R14 ;  /* 0x0000000e000d7308 */ /* 0x000e220000001000 */
[----:B------:R-:W-:Y:S07]  /*6ab0*/  BSSY.RECONVERGENT B4, `(.L_x_130) ;  /* 0x000000e000047945 */ /* 0x000fee0003800200 */
[----:B------:R-:W1:Y:S01]  /*6ac0*/  FCHK P0, R5, R14 ;  /* 0x0000000e05007302 */ /* 0x000e620000000000 */
[----:B0-----:R-:W-:-:S04]  /*6ad0*/  FFMA R2, R13, -R14, 1 ;  /* 0x3f8000000d027423 */ /* 0x001fc8000000080e */
[----:B------:R-:W-:-:S04]  /*6ae0*/  FFMA R15, R13, R2, R13 ;  /* 0x000000020d0f7223 */ /* 0x000fc8000000000d */
[----:B------:R-:W-:-:S04]  /*6af0*/  FFMA R2, R5, R15, RZ ;  /* 0x0000000f05027223 */ /* 0x000fc800000000ff */
[----:B------:R-:W-:-:S04]  /*6b00*/  FFMA R13, R2, -R14, R5 ;  /* 0x8000000e020d7223 */ /* 0x000fc80000000005 */
[----:B------:R-:W-:-:S05]  /*6b10*/  FFMA R13, R15, R13, R2 ;  /* 0x0000000d0f0d7223 */ /* 0x000fca0000000002 */
[----:B------:R-:W-:Y:S01]  /*6b20*/  FSETP.GEU.AND P1, PT, R13, RZ, PT ;  /* 0x000000ff0d00720b */ /* 0x000fe20003f2e000 */
[----:B-1----:R-:W-:-:S12]  /*6b30*/  @!P0 BRA `(.L_x_131) ;  /* 0x0000000000148947 */ /* 0x002fd80003800000 */
[----:B------:R-:W-:Y:S02]  /*6b40*/  MOV R18, R5 ;  /* 0x0000000500127202 */ /* 0x000fe40000000f00 */
[----:B------:R-:W-:Y:S02]  /*6b50*/  MOV R2, R14 ;  /* 0x0000000e00027202 */ /* 0x000fe40000000f00 */
[----:B------:R-:W-:-:S07]  /*6b60*/  MOV R16, 0x6b80 ;  /* 0x00006b8000107802 */ /* 0x000fce0000000f00 */
[----:B------:R-:W-:Y:S05]  /*6b70*/  CALL.REL.NOINC `($__internal_1_$__cuda_sm3x_div_rn_noftz_f32_slowpath) ;  /* 0x0000006400047944 */ /* 0x000fea0003c00000 */
[----:B------:R-:W-:-:S13]  /*6b80*/  FSETP.GEU.AND P1, PT, R29, RZ, PT ;  /* 0x000000ff1d00720b */ /* 0x000fda0003f2e000 */
.L_x_131:
[----:B------:R-:W-:Y:S05]  /*6b90*/  BSYNC.RECONVERGENT B4 ;  /* 0x0000000000047941 */ /* 0x000fea0003800200 */
.L_x_130:
[----:B------:R-:W-:Y:S01]  /*6ba0*/  FADD R7, R7, -R10 ;  /* 0x8000000a07077221 */ /* 0x000fe20000000000 */
[----:B------:R-:W-:Y:S01]  /*6bb0*/  FADD R5, R6, -R11 ;  /* 0x8000000b06057221 */ /* 0x000fe20000000000 */
[----:B------:R-:W-:Y:S01]  /*6bc0*/  BSSY.RECONVERGENT B0, `(.L_x_132) ;  /* 0x0000010000007945 */ /* 0x000fe20003800200 */
[----:B------:R-:W-:Y:S01]  /*6bd0*/  @!P1 FADD R4, -R4, -2 ;  /* 0xc000000004049421 */ /* 0x000fe20000000100 */
        /* <DEDUP_REMOVED lines=10> */
.L_x_133:
[----:B------:R-:W-:Y:S01]  /*6c80*/  FMUL.FTZ R6, R12, R13 ;  /* 0x0000000d0c067220 */ /* 0x000fe20000410000 */
[----:B------:R-:W-:-:S03]  /*6c90*/  FMUL.FTZ R2, R13, 0.5 ;  /* 0x3f0000000d027820 */ /* 0x000fc60000410000 */
[----:B------:R-:W-:-:S04]  /*6ca0*/  FFMA R13, -R6, R6, R12 ;  /* 0x00000006060d7223 */ /* 0x000fc8000000010c */
[----:B------:R-:W-:-:S07]  /*6cb0*/  FFMA R6, R13, R2, R6 ;  /* 0x000000020d067223 */ /* 0x000fce0000000006 */
.L_x_134:
[----:B------:R-:W-:Y:S05]  /*6cc0*/  BSYNC.RECONVERGENT B0 ;  /* 0x0000000000007941 */ /* 0x000fea0003800200 */
.L_x_132:
        /* <DEDUP_REMOVED lines=13> */
.L_x_136:
[----:B------:R-:W-:Y:S05]  /*6da0*/  BSYNC.RECONVERGENT B4 ;  /* 0x0000000000047941 */ /* 0x000fea0003800200 */
.L_x_135:
        /* <DEDUP_REMOVED lines=8> */
[----:B------:R-:W-:Y:S02]  /*6e30*/  FSETP.GEU.AND P1, PT, R5, RZ, PT ;  /* 0x000000ff0500720b */ /* 0x000fe40003f2e000 */
[----:B------:R-:W-:Y:S01]  /*6e40*/  MOV R5, R29 ;  /* 0x0000001d00057202 */ /* 0x000fe20000000f00 */
[----:B-1----:R-:W-:Y:S10]  /*6e50*/  @!P0 BRA `(.L_x_138) ;  /* 0x0000000000148947 */ /* 0x002ff40003800000 */
[----:B------:R-:W-:Y:S02]  /*6e60*/  MOV R18, R7 ;  /* 0x0000000700127202 */ /* 0x000fe40000000f00 */
[----:B------:R-:W-:Y:S02]  /*6e70*/  MOV R2, R6 ;  /* 0x0000000600027202 */ /* 0x000fe40000000f00 */
[----:B------:R-:W-:-:S07]  /*6e80*/  MOV R16, 0x6ea0 ;  /* 0x00006ea000107802 */ /* 0x000fce0000000f00 */
[----:B------:R-:W-:Y:S05]  /*6e90*/  CALL.REL.NOINC `($__internal_1_$__cuda_sm3x_div_rn_noftz_f32_slowpath) ;  /* 0x00000060003c7944 */ /* 0x000fea0003c00000 */
[----:B------:R-:W-:-:S13]  /*6ea0*/  FSETP.GEU.AND P1, PT, R29, RZ, PT ;  /* 0x000000ff1d00720b */ /* 0x000fda0003f2e000 */
.L_x_138:
[----:B------:R-:W-:Y:S05]  /*6eb0*/  BSYNC.RECONVERGENT B4 ;  /* 0x0000000000047941 */ /* 0x000fea0003800200 */
.L_x_137:
[----:B------:R-:W2:Y:S01]  /*6ec0*/  LDL.128 R12, [R1+0x10] ;  /* 0x00001000010c7983 */ /* 0x000ea20000100c00 */
[----:B------:R-:W-:Y:S01]  /*6ed0*/  BSSY.RECONVERGENT B0, `(.L_x_139) ;  /* 0x0000012000007945 */ /* 0x000fe20003800200 */
[----:B------:R-:W-:Y:S01]  /*6ee0*/  @!P1 FADD R5, -R5, -2 ;  /* 0xc000000005059421 */ /* 0x000fe20000000100 */
        /* <DEDUP_REMOVED lines=12> */
.L_x_140:
[----:B------:R-:W-:Y:S01]  /*6fb0*/  FMUL.FTZ R17, R12, R13 ;  /* 0x0000000d0c117220 */ /* 0x000fe20000410000 */
[----:B------:R-:W-:-:S03]  /*6fc0*/  FMUL.FTZ R13, R13, 0.5 ;  /* 0x3f0000000d0d7820 */ /* 0x000fc60000410000 */
[----:B------:R-:W-:-:S04]  /*6fd0*/  FFMA R12, -R17, R17, R12 ;  /* 0x00000011110c7223 */ /* 0x000fc8000000010c */
[----:B------:R-:W-:-:S07]  /*6fe0*/  FFMA R24, R12, R13, R17 ;  /* 0x0000000d0c187223 */ /* 0x000fce0000000011 */
.L_x_141:
[----:B------:R-:W-:Y:S05]  /*6ff0*/  BSYNC.RECONVERGENT B0 ;  /* 0x0000000000007941 */ /* 0x000fea0003800200 */
.L_x_139:
        /* <DEDUP_REMOVED lines=14> */
.L_x_143:
[----:B------:R-:W-:Y:S05]  /*70e0*/  BSYNC.RECONVERGENT B4 ;  /* 0x0000000000047941 */ /* 0x000fea0003800200 */
.L_x_142:
        /* <DEDUP_REMOVED lines=15> */
.L_x_145:
[----:B------:R-:W-:Y:S05]  /*71e0*/  BSYNC.RECONVERGENT B4 ;  /* 0x0000000000047941 */ /* 0x000fea0003800200 */
.L_x_144:
        /* <DEDUP_REMOVED lines=14> */
.L_x_147:
[----:B------:R-:W-:Y:S01]  /*72d0*/  FMUL.FTZ R14, R12, R13 ;  /* 0x0000000d0c0e7220 */ /* 0x000fe20000410000 */
[----:B------:R-:W-:-:S03]  /*72e0*/  FMUL.FTZ R2, R13, 0.5 ;  /* 0x3f0000000d027820 */ /* 0x000fc60000410000 */
[----:B------:R-:W-:-:S04]  /*72f0*/  FFMA R13, -R14, R14, R12 ;  /* 0x0000000e0e0d7223 */ /* 0x000fc8000000010c */
[----:B------:R-:W-:-:S07]  /*7300*/  FFMA R14, R13, R2, R14 ;  /* 0x000000020d0e7223 */ /* 0x000fce000000000e */
.L_x_148:
[----:B------:R-:W-:Y:S05]  /*7310*/  BSYNC.RECONVERGENT B0 ;  /* 0x0000000000007941 */ /* 0x000fea0003800200 */
.L_x_146:
        /* <DEDUP_REMOVED lines=13> */
.L_x_150:
[----:B------:R-:W-:Y:S05]  /*73f0*/  BSYNC.RECONVERGENT B4 ;  /* 0x0000000000047941 */ /* 0x000fea0003800200 */
.L_x_149:
        /* <DEDUP_REMOVED lines=16> */
.L_x_152:
[----:B------:R-:W-:Y:S05]  /*7500*/  BSYNC.RECONVERGENT B4 ;  /* 0x0000000000047941 */ /* 0x000fea0003800200 */
.L_x_151:
[----:B------:R-:W-:Y:S01]  /*7510*/  @!P1 FADD R7, -R7, -2 ;  /* 0xc000000007079421 */ /* 0x000fe20000000100 */
[----:B------:R-:W-:Y:S01]  /*7520*/  ISETP.NE.AND P0, PT, R22, 0x4, PT ;  /* 0x000000041600780c */ /* 0x000fe20003f05270 */
[----:B------:R-:W-:-:S03]  /*7530*/  HFMA2 R2, -RZ, RZ, 0, 2.384185791015625e-07 ;  /* 0x00000004ff027431 */ /* 0x000fc600000001ff */
[----:B------:R0:W-:Y:S09]  /*7540*/  STL.128 [R1+0x40], R4 ;  /* 0x0000400401007387 */ /* 0x0001f20000100c00 */
[----:B------:R-:W-:Y:S05]  /*7550*/  @!P0 BRA `(.L_x_124) ;  /* 0x00000040000c8947 */ /* 0x000fea0003800000 */
[----:B0-----:R-:W2:Y:S01]  /*7560*/  LDL.128 R4, [R1+0x20] ;  /* 0x0000200001047983 */ /* 0x001ea20000100c00 */
[----:B------:R-:W-:Y:S01]  /*7570*/  BSSY.RECONVERGENT B0, `(.L_x_153) ;  /* 0x0000011000007945 */ /* 0x000fe20003800200 */
        /* <DEDUP_REMOVED lines=12> */
.L_x_154:
[----:B------:R-:W-:Y:S01]  /*7640*/  FMUL.FTZ R17, R12, R13 ;  /* 0x0000000d0c117220 */ /* 0x000fe20000410000 */
[----:B------:R-:W-:-:S03]  /*7650*/  FMUL.FTZ R13, R13, 0.5 ;  /* 0x3f0000000d0d7820 */ /* 0x000fc60000410000 */
[----:B------:R-:W-:-:S04]  /*7660*/  FFMA R12, -R17, R17, R12 ;  /* 0x00000011110c7223 */ /* 0x000fc8000000010c */
[----:B------:R-:W-:-:S07]  /*7670*/  FFMA R14, R12, R13, R17 ;  /* 0x0000000d0c0e7223 */ /* 0x000fce0000000011 */
.L_x_155:
[----:B------:R-:W-:Y:S05]  /*7680*/  BSYNC.RECONVERGENT B0 ;  /* 0x0000000000007941 */ /* 0x000fea0003800200 */
.L_x_153:
        /* <DEDUP_REMOVED lines=14> */
.L_x_157:
[----:B------:R-:W-:Y:S05]  /*7770*/  BSYNC.RECONVERGENT B4 ;  /* 0x0000000000047941 */ /* 0x000fea0003800200 */
.L_x_156:
        /* <DEDUP_REMOVED lines=15> */
.L_x_159:
[----:B------:R-:W-:Y:S05]  /*7870*/  BSYNC.RECONVERGENT B4 ;  /* 0x0000000000047941 */ /* 0x000fea0003800200 */
.L_x_158:
        /* <DEDUP_REMOVED lines=14> */
.L_x_161:
[----:B------:R-:W-:Y:S01]  /*7960*/  FMUL.FTZ R6, R12, R13 ;  /* 0x0000000d0c067220 */ /* 0x000fe20000410000 */
[----:B------:R-:W-:-:S03]  /*7970*/  FMUL.FTZ R2, R13, 0.5 ;  /* 0x3f0000000d027820 */ /* 0x000fc60000410000 */
[----:B------:R-:W-:-:S04]  /*7980*/  FFMA R13, -R6, R6, R12 ;  /* 0x00000006060d7223 */ /* 0x000fc8000000010c */
[----:B------:R-:W-:-:S07]  /*7990*/  FFMA R6, R13, R2, R6 ;  /* 0x000000020d067223 */ /* 0x000fce0000000006 */
.L_x_162:
[----:B------:R-:W-:Y:S05]  /*79a0*/  BSYNC.RECONVERGENT B0 ;  /* 0x0000000000007941 */ /* 0x000fea0003800200 */
.L_x_160:
        /* <DEDUP_REMOVED lines=13> */
.L_x_164:
[----:B------:R-:W-:Y:S05]  /*7a80*/  BSYNC.RECONVERGENT B4 ;  /* 0x0000000000047941 */ /* 0x000fea0003800200 */
.L_x_163:
        /* <DEDUP_REMOVED lines=16> */
.L_x_166:
[----:B------:R-:W-:Y:S05]  /*7b90*/  BSYNC.RECONVERGENT B4 ;  /* 0x0000000000047941 */ /* 0x000fea0003800200 */
.L_x_165:
        /* <DEDUP_REMOVED lines=15> */
.L_x_168:
[----:B------:R-:W-:Y:S01]  /*7c90*/  FMUL.FTZ R17, R12, R13 ;  /* 0x0000000d0c117220 */ /* 0x000fe20000410000 */
[----:B------:R-:W-:-:S03]  /*7ca0*/  FMUL.FTZ R13, R13, 0.5 ;  /* 0x3f0000000d0d7820 */ /* 0x000fc60000410000 */
[----:B------:R-:W-:-:S04]  /*7cb0*/  FFMA R12, -R17, R17, R12 ;  /* 0x00000011110c7223 */ /* 0x000fc8000000010c */
[----:B------:R-:W-:-:S07]  /*7cc0*/  FFMA R24, R12, R13, R17 ;  /* 0x0000000d0c187223 */ /* 0x000fce0000000011 */
.L_x_169:
[----:B------:R-:W-:Y:S05]  /*7cd0*/  BSYNC.RECONVERGENT B0 ;  /* 0x0000000000007941 */ /* 0x000fea0003800200 */
.L_x_167:
        /* <DEDUP_REMOVED lines=14> */
.L_x_171:
[----:B------:R-:W-:Y:S05]  /*7dc0*/  BSYNC.RECONVERGENT B4 ;  /* 0x0000000000047941 */ /* 0x000fea0003800200 */
.L_x_170:
        /* <DEDUP_REMOVED lines=15> */
.L_x_173:
[----:B------:R-:W-:Y:S05]  /*7ec0*/  BSYNC.RECONVERGENT B4 ;  /* 0x0000000000047941 */ /* 0x000fea0003800200 */
.L_x_172:
        /* <DEDUP_REMOVED lines=14> */
.L_x_175:
[----:B------:R-:W-:Y:S01]  /*7fb0*/  FMUL.FTZ R14, R12, R13 ;  /* 0x0000000d0c0e7220 */ /* 0x000fe20000410000 */
[----:B------:R-:W-:-:S03]  /*7fc0*/  FMUL.FTZ R2, R13, 0.5 ;  /* 0x3f0000000d027820 */ /* 0x000fc60000410000 */
[----:B------:R-:W-:-:S04]  /*7fd0*/  FFMA R13, -R14, R14, R12 ;  /* 0x0000000e0e0d7223 */ /* 0x000fc8000000010c */
[----:B------:R-:W-:-:S07]  /*7fe0*/  FFMA R14, R13, R2, R14 ;  /* 0x000000020d0e7223 */ /* 0x000fce000000000e */
.L_x_176:
[----:B------:R-:W-:Y:S05]  /*7ff0*/  BSYNC.RECONVERGENT B0 ;  /* 0x0000000000007941 */ /* 0x000fea0003800200 */
.L_x_174:
        /* <DEDUP_REMOVED lines=13> */
.L_x_178:
[----:B------:R-:W-:Y:S05]  /*80d0*/  BSYNC.RECONVERGENT B4 ;  /* 0x0000000000047941 */ /* 0x000fea0003800200 */
.L_x_177:
        /* <DEDUP_REMOVED lines=16> */
.L_x_180:
[----:B------:R-:W-:Y:S05]  /*81e0*/  BSYNC.RECONVERGENT B4 ;  /* 0x0000000000047941 */ /* 0x000fea0003800200 */
.L_x_179:
[----:B------:R-:W-:Y:S01]  /*81f0*/  @!P1 FADD R7, -R7, -2 ;  /* 0xc000000007079421 */ /* 0x000fe20000000100 */
[----:B------:R-:W-:Y:S01]  /*8200*/  ISETP.NE.AND P0, PT, R22, 0x8, PT ;  /* 0x000000081600780c */ /* 0x000fe20003f05270 */
[----:B------:R-:W-:-:S03]  /*8210*/  HFMA2 R2, -RZ, RZ, 0, 4.76837158203125e-07 ;  /* 0x00000008ff027431 */ /* 0x000fc600000001ff */
[----:B------:R1:W-:Y:S09]  /*8220*/  STL.128 [R1+0x50], R4 ;  /* 0x0000500401007387 */ /* 0x0003f20000100c00 */
[----:B------:R-:W-:Y:S05]  /*8230*/  @!P0 BRA `(.L_x_124) ;  /* 0x0000003000d48947 */ /* 0x000fea0003800000 */
[----:B-1----:R-:W2:Y:S01]  /*8240*/  LDL.128 R4, [R1+0x40] ;  /* 0x0000400001047983 */ /* 0x002ea20000100c00 */
        /* <DEDUP_REMOVED lines=13> */
.L_x_182:
[----:B------:R-:W-:Y:S01]  /*8320*/  FMUL.FTZ R17, R12, R13 ;  /* 0x0000000d0c117220 */ /* 0x000fe20000410000 */
[----:B------:R-:W-:-:S03]  /*8330*/  FMUL.FTZ R13, R13, 0.5 ;  /* 0x3f0000000d0d7820 */ /* 0x000fc60000410000 */
[----:B------:R-:W-:-:S04]  /*8340*/  FFMA R12, -R17, R17, R12 ;  /* 0x00000011110c7223 */ /* 0x000fc8000000010c */
[----:B------:R-:W-:-:S07]  /*8350*/  FFMA R14, R12, R13, R17 ;  /* 0x0000000d0c0e7223 */ /* 0x000fce0000000011 */
.L_x_183:
[----:B------:R-:W-:Y:S05]  /*8360*/  BSYNC.RECONVERGENT B0 ;  /* 0x0000000000007941 */ /* 0x000fea0003800200 */
.L_x_181:
        /* <DEDUP_REMOVED lines=14> */
.L_x_185:
[----:B------:R-:W-:Y:S05]  /*8450*/  BSYNC.RECONVERGENT B4 ;  /* 0x0000000000047941 */ /* 0x000fea0003800200 */
.L_x_184:
        /* <DEDUP_REMOVED lines=15> */
.L_x_187:
[----:B------:R-:W-:Y:S05]  /*8550*/  BSYNC.RECONVERGENT B4 ;  /* 0x0000000000047941 */ /* 0x000fea0003800200 */
.L_x_186:
        /* <DEDUP_REMOVED lines=14> */
.L_x_189:
[----:B------:R-:W-:Y:S01]  /*8640*/  FMUL.FTZ R6, R12, R13 ;  /* 0x0000000d0c067220 */ /* 0x000fe20000410000 */
[----:B------:R-:W-:-:S03]  /*8650*/  FMUL.FTZ R2, R13, 0.5 ;  /* 0x3f0000000d027820 */ /* 0x000fc60000410000 */
[----:B------:R-:W-:-:S04]  /*8660*/  FFMA R13, -R6, R6, R12 ;  /* 0x00000006060d7223 */ /* 0x000fc8000000010c */
[----:B------:R-:W-:-:S07]  /*8670*/  FFMA R6, R13, R2, R6 ;  /* 0x000000020d067223 */ /* 0x000fce0000000006 */
.L_x_190:
[----:B------:R-:W-:Y:S05]  /*8680*/  BSYNC.RECONVERGENT B0 ;  /* 0x0000000000007941 */ /* 0x000fea0003800200 */
.L_x_188:
        /* <DEDUP_REMOVED lines=13> */
.L_x_192:
[----:B------:R-:W-:Y:S05]  /*8760*/  BSYNC.RECONVERGENT B4 ;  /* 0x0000000000047941 */ /* 0x000fea0003800200 */
.L_x_191:
        /* <DEDUP_REMOVED lines=16> */
.L_x_194:
[----:B------:R-:W-:Y:S05]  /*8870*/  BSYNC.RECONVERGENT B4 ;  /* 0x0000000000047941 */ /* 0x000fea0003800200 */
.L_x_193:
        /* <DEDUP_REMOVED lines=15> */
.L_x_196:
[----:B------:R-:W-:Y:S01]  /*8970*/  FMUL.FTZ R17, R12, R13 ;  /* 0x0000000d0c117220 */ /* 0x000fe20000410000 */
[----:B------:R-:W-:-:S03]  /*8980*/  FMUL.FTZ R13, R13, 0.5 ;  /* 0x3f0000000d0d7820 */ /* 0x000fc60000410000 */
[----:B------:R-:W-:-:S04]  /*8990*/  FFMA R12, -R17, R17, R12 ;  /* 0x00000011110c7223 */ /* 0x000fc8000000010c */
[----:B------:R-:W-:-:S07]  /*89a0*/  FFMA R24, R12, R13, R17 ;  /* 0x0000000d0c187223 */ /* 0x000fce0000000011 */
.L_x_197:
[----:B------:R-:W-:Y:S05]  /*89b0*/  BSYNC.RECONVERGENT B0 ;  /* 0x0000000000007941 */ /* 0x000fea0003800200 */
.L_x_195:
        /* <DEDUP_REMOVED lines=14> */
.L_x_199:
[----:B------:R-:W-:Y:S05]  /*8aa0*/  BSYNC.RECONVERGENT B4 ;  /* 0x0000000000047941 */ /* 0x000fea0003800200 */
.L_x_198:
        /* <DEDUP_REMOVED lines=15> */
.L_x_201:
[----:B------:R-:W-:Y:S05]  /*8ba0*/  BSYNC.RECONVERGENT B4 ;  /* 0x0000000000047941 */ /* 0x000fea0003800200 */
.L_x_200:
        /* <DEDUP_REMOVED lines=14> */
.L_x_203:
[----:B------:R-:W-:Y:S01]  /*8c90*/  FMUL.FTZ R14, R12, R13 ;  /* 0x0000000d0c0e7220 */ /* 0x000fe20000410000 */
[----:B------:R-:W-:-:S03]  /*8ca0*/  FMUL.FTZ R2, R13, 0.5 ;  /* 0x3f0000000d027820 */ /* 0x000fc60000410000 */
[----:B------:R-:W-:-:S04]  /*8cb0*/  FFMA R13, -R14, R14, R12 ;  /* 0x0000000e0e0d7223 */ /* 0x000fc8000000010c */
[----:B------:R-:W-:-:S07]  /*8cc0*/  FFMA R14, R13, R2, R14 ;  /* 0x000000020d0e7223 */ /* 0x000fce000000000e */
.L_x_204:
[----:B------:R-:W-:Y:S05]  /*8cd0*/  BSYNC.RECONVERGENT B0 ;  /* 0x0000000000007941 */ /* 0x000fea0003800200 */
.L_x_202:
        /* <DEDUP_REMOVED lines=13> */
.L_x_206:
[----:B------:R-:W-:Y:S05]  /*8db0*/  BSYNC.RECONVERGENT B4 ;  /* 0x0000000000047941 */ /* 0x000fea0003800200 */
.L_x_205:
        /* <DEDUP_REMOVED lines=16> */
.L_x_208:
[----:B------:R-:W-:Y:S05]  /*8ec0*/  BSYNC.RECONVERGENT B4 ;  /* 0x0000000000047941 */ /* 0x000fea0003800200 */
.L_x_207:
[----:B------:R-:W-:Y:S01]  /*8ed0*/  @!P1 FADD R7, -R7, -2 ;  /* 0xc000000007079421 */ /* 0x000fe20000000100 */
[----:B------:R-:W-:Y:S01]  /*8ee0*/  ISETP.NE.AND P0, PT, R22, 0xc, PT ;  /* 0x0000000c1600780c */ /* 0x000fe20003f05270 */
[----:B------:R-:W-:-:S03]  /*8ef0*/  HFMA2 R2, -RZ, RZ, 0, 7.152557373046875e-07 ;  /* 0x0000000cff027431 */ /* 0x000fc600000001ff */
[----:B------:R2:W-:Y:S09]  /*8f00*/  STL.128 [R1+0x60], R4 ;  /* 0x0000600401007387 */ /* 0x0005f20000100c00 */
[----:B------:R-:W-:Y:S05]  /*8f10*/  @!P0 BRA `(.L_x_124) ;  /* 0x00000024009c8947 */ /* 0x000fea0003800000 */
[----:B--2---:R-:W-:Y:S01]  /*8f20*/  FADD R5, -R10, R5 ;  /* 0x000000050a057221 */ /* 0x004fe20000000100 */
[----:B------:R-:W-:Y:S01]  /*8f30*/  FADD R15, -R11, R4 ;  /* 0x000000040b0f7221 */ /* 0x000fe20000000100 */
[----:B------:R-:W-:Y:S02]  /*8f40*/  BSSY.RECONVERGENT B0, `(.L_x_209) ;  /* 0x000000f000007945 */ /* 0x000fe40003800200 */
        /* <DEDUP_REMOVED lines=10> */
.L_x_210:
[----:B------:R-:W-:Y:S01]  /*8ff0*/  FMUL.FTZ R14, R12, R13 ;  /* 0x0000000d0c0e7220 */ /* 0x000fe20000410000 */
[----:B------:R-:W-:-:S03]  /*9000*/  FMUL.FTZ R2, R13, 0.5 ;  /* 0x3f0000000d027820 */ /* 0x000fc60000410000 */
[----:B------:R-:W-:-:S04]  /*9010*/  FFMA R13, -R14, R14, R12 ;  /* 0x0000000e0e0d7223 */ /* 0x000fc8000000010c */
[----:B------:R-:W-:-:S07]  /*9020*/  FFMA R14, R13, R2, R14 ;  /* 0x000000020d0e7223 */ /* 0x000fce000000000e */
.L_x_211:
[----:B------:R-:W-:Y:S05]  /*9030*/  BSYNC.RECONVERGENT B0 ;  /* 0x0000000000007941 */ /* 0x000fea0003800200 */
.L_x_209:
        /* <DEDUP_REMOVED lines=14> */
.L_x_213:
[----:B------:R-:W-:Y:S05]  /*9120*/  BSYNC.RECONVERGENT B4 ;  /* 0x0000000000047941 */ /* 0x000fea0003800200 */
.L_x_212:
        /* <DEDUP_REMOVED lines=15> */
.L_x_215:
[----:B------:R-:W-:Y:S05]  /*9220*/  BSYNC.RECONVERGENT B4 ;  /* 0x0000000000047941 */ /* 0x000fea0003800200 */
.L_x_214:
[----:B------:R-:W-:Y:S01]  /*9230*/  FADD R7, -R10, R7 ;  /* 0x000000070a077221 */ /* 0x000fe20000000100 */
[----:B------:R-:W-:Y:S01]  /*9240*/  FADD R5, -R11, R6 ;  /* 0x000000060b057221 */ /* 0x000fe20000000100 */
        /* <DEDUP_REMOVED lines=12> */
.L_x_217:
[----:B------:R-:W-:Y:S01]  /*9310*/  FMUL.FTZ R6, R12, R13 ;  /* 0x0000000d0c067220 */ /* 0x000fe20000410000 */
[----:B------:R-:W-:-:S03]  /*9320*/  FMUL.FTZ R2, R13, 0.5 ;  /* 0x3f0000000d027820 */ /* 0x000fc60000410000 */
[----:B------:R-:W-:-:S04]  /*9330*/  FFMA R13, -R6, R6, R12 ;  /* 0x00000006060d7223 */ /* 0x000fc8000000010c */
[----:B------:R-:W-:-:S07]  /*9340*/  FFMA R6, R13, R2, R6 ;  /* 0x000000020d067223 */ /* 0x000fce0000000006 */
.L_x_218:
[----:B------:R-:W-:Y:S05]  /*9350*/  BSYNC.RECONVERGENT B0 ;  /* 0x0000000000007941 */ /* 0x000fea0003800200 */
.L_x_216:
        /* <DEDUP_REMOVED lines=13> */
.L_x_220:
[----:B------:R-:W-:Y:S05]  /*9430*/  BSYNC.RECONVERGENT B4 ;  /* 0x0000000000047941 */ /* 0x000fea0003800200 */
.L_x_219:
        /* <DEDUP_REMOVED lines=16> */
.L_x_222:
[----:B------:R-:W-:Y:S05]  /*9540*/  BSYNC.RECONVERGENT B4 ;  /* 0x0000000000047941 */ /* 0x000fea0003800200 */
.L_x_221:
        /* <DEDUP_REMOVED lines=15> */
.L_x_224:
[----:B------:R-:W-:Y:S01]  /*9640*/  FMUL.FTZ R17, R12, R13 ;  /* 0x0000000d0c117220 */ /* 0x000fe20000410000 */
[----:B------:R-:W-:-:S03]  /*9650*/  FMUL.FTZ R13, R13, 0.5 ;  /* 0x3f0000000d0d7820 */ /* 0x000fc60000410000 */
[----:B------:R-:W-:-:S04]  /*9660*/  FFMA R12, -R17, R17, R12 ;  /* 0x00000011110c7223 */ /* 0x000fc8000000010c */
[----:B------:R-:W-:-:S07]  /*9670*/  FFMA R24, R12, R13, R17 ;  /* 0x0000000d0c187223 */ /* 0x000fce0000000011 */
.L_x_225:
[----:B------:R-:W-:Y:S05]  /*9680*/  BSYNC.RECONVERGENT B0 ;  /* 0x0000000000007941 */ /* 0x000fea0003800200 */
.L_x_223:
        /* <DEDUP_REMOVED lines=14> */
.L_x_227:
[----:B------:R-:W-:Y:S05]  /*9770*/  BSYNC.RECONVERGENT B4 ;  /* 0x0000000000047941 */ /* 0x000fea0003800200 */
.L_x_226:
        /* <DEDUP_REMOVED lines=15> */
.L_x_229:
[----:B------:R-:W-:Y:S05]  /*9870*/  BSYNC.RECONVERGENT B4 ;  /* 0x0000000000047941 */ /* 0x000fea0003800200 */
.L_x_228:
        /* <DEDUP_REMOVED lines=14> */
.L_x_231:
[----:B------:R-:W-:Y:S01]  /*9960*/  FMUL.FTZ R14, R12, R13 ;  /* 0x0000000d0c0e7220 */ /* 0x000fe20000410000 */
[----:B------:R-:W-:-:S03]  /*9970*/  FMUL.FTZ R2, R13, 0.5 ;  /* 0x3f0000000d027820 */ /* 0x000fc60000410000 */
[----:B------:R-:W-:-:S04]  /*9980*/  FFMA R13, -R14, R14, R12 ;  /* 0x0000000e0e0d7223 */ /* 0x000fc8000000010c */
[----:B------:R-:W-:-:S07]  /*9990*/  FFMA R14, R13, R2, R14 ;  /* 0x000000020d0e7223 */ /* 0x000fce000000000e */
.L_x_232:
[----:B------:R-:W-:Y:S05]  /*99a0*/  BSYNC.RECONVERGENT B0 ;  /* 0x0000000000007941 */ /* 0x000fea0003800200 */
.L_x_230:
        /* <DEDUP_REMOVED lines=13> */
.L_x_234:
[----:B------:R-:W-:Y:S05]  /*9a80*/  BSYNC.RECONVERGENT B4 ;  /* 0x0000000000047941 */ /* 0x000fea0003800200 */
.L_x_233:
        /* <DEDUP_REMOVED lines=16> */
.L_x_236:
[----:B------:R-:W-:Y:S05]  /*9b90*/  BSYNC.RECONVERGENT B4 ;  /* 0x0000000000047941 */ /* 0x000fea0003800200 */
.L_x_235:
[----:B------:R-:W-:Y:S01]  /*9ba0*/  @!P1 FADD R7, -R7, -2 ;  /* 0xc000000007079421 */ /* 0x000fe20000000100 */
[----:B------:R-:W-:Y:S01]  /*9bb0*/  ISETP.NE.AND P0, PT, R22, 0x10, PT ;  /* 0x000000101600780c */ /* 0x000fe20003f05270 */
[----:B------:R-:W-:-:S03]  /*9bc0*/  HFMA2 R2, -RZ, RZ, 0, 9.5367431640625e-07 ;  /* 0x00000010ff027431 */ /* 0x000fc600000001ff */
[----:B------:R3:W-:Y:S09]  /*9bd0*/  STL.128 [R1+0x70], R4 ;  /* 0x0000700401007387 */ /* 0x0007f20000100c00 */
[----:B------:R-:W-:Y:S05]  /*9be0*/  @!P0 BRA `(.L_x_124) ;  /* 0x0000001800688947 */ /* 0x000fea0003800000 */
[----:B---3--:R-:W2:Y:S01]  /*9bf0*/  LDL.128 R4, [R1+0x80] ;  /* 0x0000800001047983 */ /* 0x008ea20000100c00 */
        /* <DEDUP_REMOVED lines=13> */
.L_x_238:
[----:B------:R-:W-:Y:S01]  /*9cd0*/  FMUL.FTZ R17, R12, R13 ;  /* 0x0000000d0c117220 */ /* 0x000fe20000410000 */
[----:B------:R-:W-:-:S03]  /*9ce0*/  FMUL.FTZ R13, R13, 0.5 ;  /* 0x3f0000000d0d7820 */ /* 0x000fc60000410000 */
[----:B------:R-:W-:-:S04]  /*9cf0*/  FFMA R12, -R17, R17, R12 ;  /* 0x00000011110c7223 */ /* 0x000fc8000000010c */
[----:B------:R-:W-:-:S07]  /*9d00*/  FFMA R14, R12, R13, R17 ;  /* 0x0000000d0c0e7223 */ /* 0x000fce0000000011 */
.L_x_239:
[----:B------:R-:W-:Y:S05]  /*9d10*/  BSYNC.RECONVERGENT B0 ;  /* 0x0000000000007941 */ /* 0x000fea0003800200 */
.L_x_237:
        /* <DEDUP_REMOVED lines=14> */
.L_x_241:
[----:B------:R-:W-:Y:S05]  /*9e00*/  BSYNC.RECONVERGENT B4 ;  /* 0x0000000000047941 */ /* 0x000fea0003800200 */
.L_x_240:
        /* <DEDUP_REMOVED lines=15> */
.L_x_243:
[----:B------:R-:W-:Y:S05]  /*9f00*/  BSYNC.RECONVERGENT B4 ;  /* 0x0000000000047941 */ /* 0x000fea0003800200 */
.L_x_242:
        /* <DEDUP_REMOVED lines=14> */
.L_x_245:
[----:B------:R-:W-:Y:S01]  /*9ff0*/  FMUL.FTZ R6, R12, R13 ;  /* 0x0000000d0c067220 */ /* 0x000fe20000410000 */
[----:B------:R-:W-:-:S03]  /*a000*/  FMUL.FTZ R2, R13, 0.5 ;  /* 0x3f0000000d027820 */ /* 0x000fc60000410000 */
[----:B------:R-:W-:-:S04]  /*a010*/  FFMA R13, -R6, R6, R12 ;  /* 0x00000006060d7223 */ /* 0x000fc8000000010c */
[----:B------:R-:W-:-:S07]  /*a020*/  FFMA R6, R13, R2, R6 ;  /* 0x000000020d067223 */ /* 0x000fce0000000006 */
.L_x_246:
[----:B------:R-:W-:Y:S05]  /*a030*/  BSYNC.RECONVERGENT B0 ;  /* 0x0000000000007941 */ /* 0x000fea0003800200 */
.L_x_244:
        /* <DEDUP_REMOVED lines=13> */
.L_x_248:
[----:B------:R-:W-:Y:S05]  /*a110*/  BSYNC.RECONVERGENT B4 ;  /* 0x0000000000047941 */ /* 0x000fea0003800200 */
.L_x_247:
        /* <DEDUP_REMOVED lines=16> */
.L_x_250:
[----:B------:R-:W-:Y:S05]  /*a220*/  BSYNC.RECONVERGENT B4 ;  /* 0x0000000000047941 */ /* 0x000fea0003800200 */
.L_x_249:
        /* <DEDUP_REMOVED lines=15> */
.L_x_252:
[----:B------:R-:W-:Y:S01]  /*a320*/  FMUL.FTZ R17, R12, R13 ;  /* 0x0000000d0c117220 */ /* 0x000fe20000410000 */
[----:B------:R-:W-:-:S03]  /*a330*/  FMUL.FTZ R13, R13, 0.5 ;  /* 0x3f0000000d0d7820 */ /* 0x000fc60000410000 */
[----:B------:R-:W-:-:S04]  /*a340*/  FFMA R12, -R17, R17, R12 ;  /* 0x00000011110c7223 */ /* 0x000fc8000000010c */
[----:B------:R-:W-:-:S07]  /*a350*/  FFMA R24, R12, R13, R17 ;  /* 0x0000000d0c187223 */ /* 0x000fce0000000011 */
.L_x_253:
[----:B------:R-:W-:Y:S05]  /*a360*/  BSYNC.RECONVERGENT B0 ;  /* 0x0000000000007941 */ /* 0x000fea0003800200 */
.L_x_251:
        /* <DEDUP_REMOVED lines=14> */
.L_x_255:
[----:B------:R-:W-:Y:S05]  /*a450*/  BSYNC.RECONVERGENT B4 ;  /* 0x0000000000047941 */ /* 0x000fea0003800200 */
.L_x_254:
        /* <DEDUP_REMOVED lines=15> */
.L_x_257:
[----:B------:R-:W-:Y:S05]  /*a550*/  BSYNC.RECONVERGENT B4 ;  /* 0x0000000000047941 */ /* 0x000fea0003800200 */
.L_x_256:
        /* <DEDUP_REMOVED lines=14> */
.L_x_259:
[----:B------:R-:W-:Y:S01]  /*a640*/  FMUL.FTZ R14, R12, R13 ;  /* 0x0000000d0c0e7220 */ /* 0x000fe20000410000 */
[----:B------:R-:W-:-:S03]  /*a650*/  FMUL.FTZ R2, R13, 0.5 ;  /* 0x3f0000000d027820 */ /* 0x000fc60000410000 */
[----:B------:R-:W-:-:S04]  /*a660*/  FFMA R13, -R14, R14, R12 ;  /* 0x0000000e0e0d7223 */ /* 0x000fc8000000010c */
[----:B------:R-:W-:-:S07]  /*a670*/  FFMA R14, R13, R2, R14 ;  /* 0x000000020d0e7223 */ /* 0x000fce000000000e */
.L_x_260:
[----:B------:R-:W-:Y:S05]  /*a680*/  BSYNC.RECONVERGENT B0 ;  /* 0x0000000000007941 */ /* 0x000fea0003800200 */
.L_x_258:
        /* <DEDUP_REMOVED lines=13> */
.L_x_262:
[----:B------:R-:W-:Y:S05]  /*a760*/  BSYNC.RECONVERGENT B4 ;  /* 0x0000000000047941 */ /* 0x000fea0003800200 */
.L_x_261:
        /* <DEDUP_REMOVED lines=16> */
.L_x_264:
[----:B------:R-:W-:Y:S05]  /*a870*/  BSYNC.RECONVERGENT B4 ;  /* 0x0000000000047941 */ /* 0x000fea0003800200 */
.L_x_263:
[----:B------:R-:W-:Y:S01]  /*a880*/  @!P1 FADD R7, -R7, -2 ;  /* 0xc000000007079421 */ /* 0x000fe20000000100 */
[----:B------:R-:W-:Y:S01]  /*a890*/  ISETP.NE.AND P0, PT, R22, 0x14, PT ;  /* 0x000000141600780c */ /* 0x000fe20003f05270 */
[----:B------:R-:W-:-:S03]  /*a8a0*/  HFMA2 R2, -RZ, RZ, 0, 1.1920928955078125e-06 ;  /* 0x00000014ff027431 */ /* 0x000fc600000001ff */
[----:B------:R4:W-:Y:S09]  /*a8b0*/  STL.128 [R1+0x80], R4 ;  /* 0x0000800401007387 */ /* 0x0009f20000100c00 */
[----:B------:R-:W-:Y:S05]  /*a8c0*/  @!P0 BRA `(.L_x_124) ;  /* 0x0000000c00308947 */ /* 0x000fea0003800000 */
[----:B----4-:R-:W2:Y:S01]  /*a8d0*/  LDL.128 R4, [R1+0xa0] ;  /* 0x0000a00001047983 */ /* 0x010ea20000100c00 */
        /* <DEDUP_REMOVED lines=13> */
.L_x_266:
[----:B------:R-:W-:Y:S01]  /*a9b0*/  FMUL.FTZ R17, R12, R13 ;  /* 0x0000000d0c117220 */ /* 0x000fe20000410000 */
[----:B------:R-:W-:-:S03]  /*a9c0*/  FMUL.FTZ R13, R13, 0.5 ;  /* 0x3f0000000d0d7820 */ /* 0x000fc60000410000 */
[----:B------:R-:W-:-:S04]  /*a9d0*/  FFMA R12, -R17, R17, R12 ;  /* 0x00000011110c7223 */ /* 0x000fc8000000010c */
[----:B------:R-:W-:-:S07]  /*a9e0*/  FFMA R14, R12, R13, R17 ;  /* 0x0000000d0c0e7223 */ /* 0x000fce0000000011 */
.L_x_267:
[----:B------:R-:W-:Y:S05]  /*a9f0*/  BSYNC.RECONVERGENT B0 ;  /* 0x0000000000007941 */ /* 0x000fea0003800200 */
.L_x_265:
        /* <DEDUP_REMOVED lines=14> */
.L_x_269:
[----:B------:R-:W-:Y:S05]  /*aae0*/  BSYNC.RECONVERGENT B4 ;  /* 0x0000000000047941 */ /* 0x000fea0003800200 */
.L_x_268:
        /* <DEDUP_REMOVED lines=15> */
.L_x_271:
[----:B------:R-:W-:Y:S05]  /*abe0*/  BSYNC.RECONVERGENT B4 ;  /* 0x0000000000047941 */ /* 0x000fea0003800200 */
.L_x_270:
        /* <DEDUP_REMOVED lines=14> */
.L_x_273:
[----:B------:R-:W-:Y:S01]  /*acd0*/  FMUL.FTZ R6, R12, R13 ;  /* 0x0000000d0c067220 */ /* 0x000fe20000410000 */
[----:B------:R-:W-:-:S03]  /*ace0*/  FMUL.FTZ R2, R13, 0.5 ;  /* 0x3f0000000d027820 */ /* 0x000fc60000410000 */
[----:B------:R-:W-:-:S04]  /*acf0*/  FFMA R13, -R6, R6, R12 ;  /* 0x00000006060d7223 */ /* 0x000fc8000000010c */
[----:B------:R-:W-:-:S07]  /*ad00*/  FFMA R6, R13, R2, R6 ;  /* 0x000000020d067223 */ /* 0x000fce0000000006 */
.L_x_274:
[----:B------:R-:W-:Y:S05]  /*ad10*/  BSYNC.RECONVERGENT B0 ;  /* 0x0000000000007941 */ /* 0x000fea0003800200 */
.L_x_272:
        /* <DEDUP_REMOVED lines=13> */
.L_x_276:
[----:B------:R-:W-:Y:S05]  /*adf0*/  BSYNC.RECONVERGENT B4 ;  /* 0x0000000000047941 */ /* 0x000fea0003800200 */
.L_x_275:
        /* <DEDUP_REMOVED lines=16> */
.L_x_278:
[----:B------:R-:W-:Y:S05]  /*af00*/  BSYNC.RECONVERGENT B4 ;  /* 0x0000000000047941 */ /* 0x000fea0003800200 */
.L_x_277:
        /* <DEDUP_REMOVED lines=15> */
.L_x_280:
[----:B------:R-:W-:Y:S01]  /*b000*/  FMUL.FTZ R17, R12, R13 ;  /* 0x0000000d0c117220 */ /* 0x000fe20000410000 */
[----:B------:R-:W-:-:S03]  /*b010*/  FMUL.FTZ R13, R13, 0.5 ;  /* 0x3f0000000d0d7820 */ /* 0x000fc60000410000 */
[----:B------:R-:W-:-:S04]  /*b020*/  FFMA R12, -R17, R17, R12 ;  /* 0x00000011110c7223 */ /* 0x000fc8000000010c */
[----:B------:R-:W-:-:S07]  /*b030*/  FFMA R22, R12, R13, R17 ;  /* 0x0000000d0c167223 */ /* 0x000fce0000000011 */
.L_x_281:
[----:B------:R-:W-:Y:S05]  /*b040*/  BSYNC.RECONVERGENT B0 ;  /* 0x0000000000007941 */ /* 0x000fea0003800200 */
.L_x_279:
        /* <DEDUP_REMOVED lines=14> */
.L_x_283:
[----:B------:R-:W-:Y:S05]  /*b130*/  BSYNC.RECONVERGENT B4 ;  /* 0x0000000000047941 */ /* 0x000fea0003800200 */
.L_x_282:
        /* <DEDUP_REMOVED lines=15> */
.L_x_285:
[----:B------:R-:W-:Y:S05]  /*b230*/  BSYNC.RECONVERGENT B4 ;  /* 0x0000000000047941 */ /* 0x000fea0003800200 */
.L_x_284:
        /* <DEDUP_REMOVED lines=14> */
.L_x_287:
[----:B------:R-:W-:Y:S01]  /*b320*/  FMUL.FTZ R14, R12, R13 ;  /* 0x0000000d0c0e7220 */ /* 0x000fe20000410000 */
[----:B------:R-:W-:-:S03]  /*b330*/  FMUL.FTZ R2, R13, 0.5 ;  /* 0x3f0000000d027820 */ /* 0x000fc60000410000 */
[----:B------:R-:W-:-:S04]  /*b340*/  FFMA R13, -R14, R14, R12 ;  /* 0x0000000e0e0d7223 */ /* 0x000fc8000000010c */
[----:B------:R-:W-:-:S07]  /*b350*/  FFMA R14, R13, R2, R14 ;  /* 0x000000020d0e7223 */ /* 0x000fce000000000e */
.L_x_288:
[----:B------:R-:W-:Y:S05]  /*b360*/  BSYNC.RECONVERGENT B0 ;  /* 0x0000000000007941 */ /* 0x000fea0003800200 */
.L_x_286:
        /* <DEDUP_REMOVED lines=13> */
.L_x_290:
[----:B------:R-:W-:Y:S05]  /*b440*/  BSYNC.RECONVERGENT B4 ;  /* 0x0000000000047941 */ /* 0x000fea0003800200 */
.L_x_289:
        /* <DEDUP_REMOVED lines=16> */
.L_x_292:
[----:B------:R-:W-:Y:S05]  /*b550*/  BSYNC.RECONVERGENT B4 ;  /* 0x0000000000047941 */ /* 0x000fea0003800200 */
.L_x_291:
[----:B------:R-:W-:Y:S01]  /*b560*/  @!P1 FADD R7, -R7, -2 ;  /* 0xc000000007079421 */ /* 0x000fe20000000100 */
[----:B------:R-:W-:-:S04]  /*b570*/  HFMA2 R2, -RZ, RZ, 0, 1.430511474609375e-06 ;  /* 0x00000018ff027431 */ /* 0x000fc800000001ff */
[----:B------:R0:W-:Y:S03]  /*b580*/  STL.128 [R1+0x90], R4 ;  /* 0x0000900401007387 */ /* 0x0001e60000100c00 */
.L_x_124:
[----:B------:R-:W-:Y:S05]  /*b590*/  BSYNC.RECONVERGENT B3 ;  /* 0x0000000000037941 */ /* 0x000fea0003800200 */
.L_x_123:
[----:B------:R-:W-:Y:S01]  /*b5a0*/  ISETP.NE.AND P0, PT, R9, RZ, PT ;  /* 0x000000ff0900720c */ /* 0x000fe20003f05270 */
[----:B------:R-:W-:-:S12]  /*b5b0*/  BSSY.RECONVERGENT B3, `(.L_x_293) ;  /* 0x000003f000037945 */ /* 0x000fd80003800200 */
[----:B------:R-:W-:Y:S05]  /*b5c0*/  @!P0 BRA `(.L_x_294) ;  /* 0x0000000000f48947 */ /* 0x000fea0003800000 */
[----:B------:R-:W-:Y:S02]  /*b5d0*/  IADD3 R9, PT, PT, -R9, RZ, RZ ;  /* 0x000000ff09097210 */ /* 0x000fe40007ffe1ff */
[C---:B01234-:R-:W-:Y:S02]  /*b5e0*/  LEA R5, R2.reuse, R8, 0x2 ;  /* 0x0000000802057211 */ /* 0x05ffe400078e10ff */
[----:B------:R-:W-:-:S07]  /*b5f0*/  LEA R6, R2, R1, 0x3 ;  /* 0x0000000102067211 */ /* 0x000fce00078e18ff */
.L_x_302:
[----:B------:R-:W2:Y:S01]  /*b600*/  LDL.64 R14, [R6] ;  /* 0x00000000060e7983 */ /* 0x000ea20000100a00 */
        /* <DEDUP_REMOVED lines=9> */
[----:B------:R-:W-:Y:S02]  /*b6a0*/  MOV R12, R16 ;  /* 0x00000010000c7202 */ /* 0x000fe40000000f00 */
[----:B------:R-:W-:-:S07]  /*b6b0*/  MOV R2, 0xb6d0 ;  /* 0x0000b6d000027802 */ /* 0x000fce0000000f00 */
[----:B------:R-:W-:Y:S05]  /*b6c0*/  CALL.REL.NOINC `($__internal_0_$__cuda_sm20_sqrt_rn_f32_slowpath) ;  /* 0x0000001400d87944 */ /* 0x000fea0003c00000 */
[----:B------:R-:W-:Y:S01]  /*b6d0*/  MOV R7, R19 ;  /* 0x0000001300077202 */ /* 0x000fe20000000f00 */
[----:B------:R-:W-:Y:S06]  /*b6e0*/  BRA `(.L_x_297) ;  /* 0x0000000000107947 */ /* 0x000fec0003800000 */
.L_x_296:
[----:B------:R-:W-:Y:S01]  /*b6f0*/  FMUL.FTZ R7, R16, R13 ;  /* 0x0000000d10077220 */ /* 0x000fe20000410000 */
[----:B------:R-:W-:-:S03]  /*b700*/  FMUL.FTZ R12, R13, 0.5 ;  /* 0x3f0000000d0c7820 */ /* 0x000fc60000410000 */
[----:B------:R-:W-:-:S04]  /*b710*/  FFMA R2, -R7, R7, R16 ;  /* 0x0000000707027223 */ /* 0x000fc80000000110 */
[----:B------:R-:W-:-:S07]  /*b720*/  FFMA R7, R2, R12, R7 ;  /* 0x0000000c02077223 */ /* 0x000fce0000000007 */
.L_x_297:
[----:B------:R-:W-:Y:S05]  /*b730*/  BSYNC.RECONVERGENT B0 ;  /* 0x0000000000007941 */ /* 0x000fea0003800200 */
.L_x_295:
        /* <DEDUP_REMOVED lines=13> */
.L_x_299:
[----:B------:R-:W-:Y:S05]  /*b810*/  BSYNC.RECONVERGENT B4 ;  /* 0x0000000000047941 */ /* 0x000fea0003800200 */
.L_x_298:
[----:B------:R-:W0:Y:S01]  /*b820*/  MUFU.RCP R2, R7 ;  /* 0x0000000700027308 */ /* 0x000e220000001000 */
[----:B------:R-:W-:Y:S01]  /*b830*/  BSSY.RECONVERGENT B4, `(.L_x_300) ;  /* 0x000000f000047945 */ /* 0x000fe20003800200 */
[----:B------:R-:W-:-:S06]  /*b840*/  MOV R14, R29 ;  /* 0x0000001d000e7202 */ /* 0x000fcc0000000f00 */
        /* <DEDUP_REMOVED lines=13> */
.L_x_301:
[----:B------:R-:W-:Y:S05]  /*b920*/  BSYNC.RECONVERGENT B4 ;  /* 0x0000000000047941 */ /* 0x000fea0003800200 */
.L_x_300:
[----:B------:R-:W-:Y:S01]  /*b930*/  IADD3 R9, PT, PT, R9, 0x1, RZ ;  /* 0x0000000109097810 */ /* 0x000fe20007ffe0ff */
[----:B------:R-:W-:Y:S01]  /*b940*/  @!P1 FADD R14, -R14, -2 ;  /* 0xc00000000e0e9421 */ /* 0x000fe20000000100 */
[----:B------:R-:W-:Y:S02]  /*b950*/  IADD3 R6, PT, PT, R6, 0x8, RZ ;  /* 0x0000000806067810 */ /* 0x000fe40007ffe0ff */
[----:B------:R-:W-:Y:S02]  /*b960*/  ISETP.NE.AND P0, PT, R9, RZ, PT ;  /* 0x000000ff0900720c */ /* 0x000fe40003f05270 */
[----:B------:R0:W-:Y:S02]  /*b970*/  STL [R5], R14 ;  /* 0x0000000e05007387 */ /* 0x0001e40000100800 */
[----:B0-----:R-:W-:-:S09]  /*b980*/  IADD3 R5, PT, PT, R5, 0x4, RZ ;  /* 0x0000000405057810 */ /* 0x001fd20007ffe0ff */
[----:B------:R-:W-:Y:S05]  /*b990*/  @P0 BRA `(.L_x_302) ;  /* 0xfffffffc00180947 */ /* 0x000fea000383ffff */
.L_x_294:
[----:B------:R-:W-:Y:S05]  /*b9a0*/  BSYNC.RECONVERGENT B3 ;  /* 0x0000000000037941 */ /* 0x000fea0003800200 */
.L_x_293:
[----:B------:R-:W-:-:S13]  /*b9b0*/  ISETP.NE.AND P0, PT, R0, 0x1, PT ;  /* 0x000000010000780c */ /* 0x000fda0003f05270 */
[----:B------:R-:W-:Y:S05]  /*b9c0*/  @!P0 BRA `(.L_x_109) ;  /* 0x0000000000988947 */ /* 0x000fea0003800000 */
[----:B01234-:R-:W-:-:S07]  /*b9d0*/  HFMA2 R5, -RZ, RZ, 0, 5.9604644775390625e-08 ;  /* 0x00000001ff057431 */ /* 0x01ffce00000001ff */
.L_x_308:
[----:B0-----:R-:W-:-:S05]  /*b9e0*/  LEA R2, R5, R8, 0x2 ;  /* 0x0000000805027211 */ /* 0x001fca00078e10ff */
[----:B------:R-:W2:Y:S04]  /*b9f0*/  LDL R4, [R2+-0x4] ;  /* 0xfffffc0002047983 */ /* 0x000ea80000100800 */
[----:B------:R-:W2:Y:S01]  /*ba00*/  LDL R7, [R2] ;  /* 0x0000000002077983 */ /* 0x000ea20000100800 */
[----:B------:R-:W-:Y:S01]  /*ba10*/  BSSY.RECONVERGENT B0, `(.L_x_303) ;  /* 0x000001e000007945 */ /* 0x000fe20003800200 */
[----:B--2---:R-:W-:-:S13]  /*ba20*/  FSETP.GT.AND P0, PT, R4, R7, PT ;  /* 0x000000070400720b */ /* 0x004fda0003f04000 */
[----:B------:R-:W-:Y:S05]  /*ba30*/  @!P0 BRA `(.L_x_304) ;  /* 0x00000000006c8947 */ /* 0x000fea0003800000 */
[----:B------:R-:W-:-:S04]  /*ba40*/  SHF.L.U32 R2, R5, 0x1, RZ ;  /* 0x0000000105027819 */ /* 0x000fc800000006ff */
[----:B------:R-:W-:-:S05]  /*ba50*/  LEA R2, R2, R1, 0x2 ;  /* 0x0000000102027211 */ /* 0x000fca00078e10ff */
[----:B------:R0:W5:Y:S01]  /*ba60*/  LDL.64 R12, [R2] ;  /* 0x00000000020c7983 */ /* 0x0001620000100a00 */
[----:B------:R-:W-:Y:S01]  /*ba70*/  BSSY.RECONVERGENT B1, `(.L_x_305) ;  /* 0x0000012000017945 */ /* 0x000fe20003800200 */
[----:B------:R-:W-:-:S07]  /*ba80*/  MOV R4, R5 ;  /* 0x0000000500047202 */ /* 0x000fce0000000f00 */
.L_x_307:
[----:B------:R-:W-:-:S04]  /*ba90*/  IADD3 R9, PT, PT, R4, -0x1, RZ ;  /* 0xffffffff04097810 */ /* 0x000fc80007ffe0ff */
[----:B01----:R-:W-:-:S05]  /*baa0*/  LEA R2, R9, R8, 0x2 ;  /* 0x0000000809027211 */ /* 0x003fca00078e10ff */
[----:B------:R-:W2:Y:S02]  /*bab0*/  LDL R14, [R2] ;  /* 0x00000000020e7983 */ /* 0x000ea40000100800 */
[----:B--2---:R-:W-:-:S13]  /*bac0*/  FSETP.GT.AND P0, PT, R14, R7, PT ;  /* 0x000000070e00720b */ /* 0x004fda0003f04000 */
[----:B------:R-:W-:Y:S05]  /*bad0*/  @!P0 BRA `(.L_x_306) ;  /* 0x00000000002c8947 */ /* 0x000fea0003800000 */
[----:B------:R-:W-:Y:S01]  /*bae0*/  SHF.L.U32 R6, R4, 0x1, RZ ;  /* 0x0000000104067819 */ /* 0x000fe200000006ff */
[----:B------:R1:W-:Y:S03]  /*baf0*/  STL [R2+0x4], R14 ;  /* 0x0000040e02007387 */ /* 0x0003e60000100800 */
[----:B------:R-:W-:-:S04]  /*bb00*/  IADD3 R10, PT, PT, R6, -0x2, RZ ;  /* 0xfffffffe060a7810 */ /* 0x000fc80007ffe0ff */
[----:B------:R-:W-:-:S06]  /*bb10*/  LEA R10, R10, R1, 0x2 ;  /* 0x000000010a0a7211 */ /* 0x000fcc00078e10ff */
[----:B------:R-:W2:Y:S01]  /*bb20*/  LDL.64 R10, [R10] ;  /* 0x000000000a0a7983 */ /* 0x000ea20000100a00 */
[----:B------:R-:W-:Y:S02]  /*bb30*/  LEA R6, R6, R1, 0x2 ;  /* 0x0000000106067211 */ /* 0x000fe400078e10ff */
[----:B------:R-:W-:Y:S02]  /*bb40*/  ISETP.GT.AND P0, PT, R4, 0x1, PT ;  /* 0x000000010400780c */ /* 0x000fe40003f04270 */
[----:B------:R-:W-:Y:S01]  /*bb50*/  MOV R4, R9 ;  /* 0x0000000900047202 */ /* 0x000fe20000000f00 */
[----:B--2---:R1:W-:Y:S10]  /*bb60*/  STL.64 [R6], R10 ;  /* 0x0000000a06007387 */ /* 0x0043f40000100a00 */
[----:B------:R-:W-:Y:S05]  /*bb70*/  @P0 BRA `(.L_x_307) ;  /* 0xfffffffc00c40947 */ /* 0x000fea000383ffff */
[----:B------:R-:W-:-:S07]  /*bb80*/  HFMA2 R4, -RZ, RZ, 0, 0 ;  /* 0x00000000ff047431 */ /* 0x000fce00000001ff */
.L_x_306:
[----:B------:R-:W-:Y:S05]  /*bb90*/  BSYNC.RECONVERGENT B1 ;  /* 0x0000000000017941 */ /* 0x000fea0003800200 */
.L_x_305:
[C---:B-1----:R-:W-:Y:S02]  /*bba0*/  SHF.L.U32 R2, R4.reuse, 0x1, RZ ;  /* 0x0000000104027819 */ /* 0x042fe400000006ff */
[----:B------:R-:W-:Y:S02]  /*bbb0*/  LEA R4, R4, R8, 0x2 ;  /* 0x0000000804047211 */ /* 0x000fe400078e10ff */
[----:B------:R-:W-:-:S03]  /*bbc0*/  LEA R2, R2, R1, 0x2 ;  /* 0x0000000102027211 */ /* 0x000fc600078e10ff */
[----:B------:R0:W-:Y:S04]  /*bbd0*/  STL [R4], R7 ;  /* 0x0000000704007387 */ /* 0x0001e80000100800 */
[----:B-----5:R0:W-:Y:S02]  /*bbe0*/  STL.64 [R2], R12 ;  /* 0x0000000c02007387 */ /* 0x0201e40000100a00 */
.L_x_304:
[----:B------:R-:W-:Y:S05]  /*bbf0*/  BSYNC.RECONVERGENT B0 ;  /* 0x0000000000007941 */ /* 0x000fea0003800200 */
.L_x_303:
[----:B------:R-:W-:-:S04]  /*bc00*/  IADD3 R5, PT, PT, R5, 0x1, RZ ;  /* 0x0000000105057810 */ /* 0x000fc80007ffe0ff */
[----:B------:R-:W-:-:S13]  /*bc10*/  ISETP.NE.AND P0, PT, R5, R0, PT ;  /* 0x000000000500720c */ /* 0x000fda0003f05270 */
[----:B------:R-:W-:Y:S05]  /*bc20*/  @P0 BRA `(.L_x_308) ;  /* 0xfffffffc006c0947 */ /* 0x000fea000383ffff */
.L_x_109:
[----:B------:R-:W-:Y:S05]  /*bc30*/  BSYNC.RECONVERGENT B2 ;  /* 0x0000000000027941 */ /* 0x000fea0003800200 */
.L_x_108:
[----:B------:R-:W-:Y:S01]  /*bc40*/  ISETP.GE.AND P0, PT, R0, 0x3, PT ;  /* 0x000000030000780c */ /* 0x000fe20003f06270 */
[----:B------:R-:W-:Y:S01]  /*bc50*/  BSSY.RECONVERGENT B0, `(.L_x_309) ;  /* 0x00000c0000007945 */ /* 0x000fe20003800200 */
[----:B01234-:R-:W-:-:S11]  /*bc60*/  MOV R6, RZ ;  /* 0x000000ff00067202 */ /* 0x01ffd60000000f00 */
[----:B------:R-:W-:Y:S05]  /*bc70*/  @!P0 BRA `(.L_x_310) ;  /* 0x0000000800f48947 */ /* 0x000fea0003800000 */
[----:B------:R0:W5:Y:S01]  /*bc80*/  LDL.64 R24, [R1] ;  /* 0x0000000001187983 */ /* 0x0001620000100a00 */
[C---:B------:R-:W-:Y:S01]  /*bc90*/  IADD3 R2, PT, PT, R0.reuse, -0x3, RZ ;  /* 0xfffffffd00027810 */ /* 0x040fe20007ffe0ff */
[----:B------:R-:W-:Y:S01]  /*bca0*/  BSSY.RECONVERGENT B1, `(.L_x_311) ;  /* 0x0000055000017945 */ /* 0x000fe20003800200 */
[----:B------:R-:W-:Y:S01]  /*bcb0*/  IADD3 R5, PT, PT, R0, -0x2, RZ ;  /* 0xfffffffe00057810 */ /* 0x000fe20007ffe0ff */
[----:B------:R-:W-:Y:S01]  /*bcc0*/  HFMA2 R6, -RZ, RZ, 0, 0 ;  /* 0x00000000ff067431 */ /* 0x000fe200000001ff */
[----:B------:R-:W-:Y:S02]  /*bcd0*/  ISETP.GE.U32.AND P0, PT, R2, 0x7, PT ;  /* 0x000000070200780c */ /* 0x000fe40003f06070 */
[----:B------:R-:W-:Y:S02]  /*bce0*/  LOP3.LUT R4, R5, 0x7, RZ, 0xc0, !PT ;  /* 0x0000000705047812 */ /* 0x000fe400078ec0ff */
[----:B------:R-:W-:Y:S02]  /*bcf0*/  MOV R2, RZ ;  /* 0x000000ff00027202 */ /* 0x000fe40000000f00 */
[----:B------:R-:W-:-:S07]  /*bd00*/  ISETP.NE.AND P1, PT, R4, RZ, PT ;  /* 0x000000ff0400720c */ /* 0x000fce0003f25270 */
[----:B0-----:R-:W-:Y:S06]  /*bd10*/  @!P0 BRA `(.L_x_312) ;  /* 0x0000000400348947 */ /* 0x001fec0003800000 */
[----:B------:R-:W-:Y:S02]  /*bd20*/  LOP3.LUT R2, R5, 0xfffffff8, RZ, 0xc0, !PT ;  /* 0xfffffff805027812 */ /* 0x000fe400078ec0ff */
[----:B------:R-:W-:Y:S02]  /*bd30*/  IADD3 R7, PT, PT, R1, 0x20, RZ ;  /* 0x0000002001077810 */ /* 0x000fe40007ffe0ff */
[----:B------:R-:W-:Y:S02]  /*bd40*/  MOV R6, RZ ;  /* 0x000000ff00067202 */ /* 0x000fe40000000f00 */
[----:B------:R-:W-:-:S07]  /*bd50*/  IADD3 R28, PT, PT, -R2, RZ, RZ ;  /* 0x000000ff021c7210 */ /* 0x000fce0007ffe1ff */
.L_x_313:
[----:B------:R-:W2:Y:S04]  /*bd60*/  LDL.64 R26, [R7+-0x18] ;  /* 0xffffe800071a7983 */ /* 0x000ea80000100a00 */
[----:B------:R-:W2:Y:S04]  /*bd70*/  LDL.128 R8, [R7+-0x10] ;  /* 0xfffff00007087983 */ /* 0x000ea80000100c00 */
[----:B------:R-:W3:Y:S04]  /*bd80*/  LDL.128 R12, [R7] ;  /* 0x00000000070c7983 */ /* 0x000ee80000100c00 */
[----:B------:R-:W4:Y:S04]  /*bd90*/  LDL.128 R16, [R7+0x10] ;  /* 0x0000100007107983 */ /* 0x000f280000100c00 */
[----:B------:R0:W4:Y:S01]  /*bda0*/  LDL.128 R20, [R7+0x20] ;  /* 0x0000200007147983 */ /* 0x0001220000100c00 */
[----:B------:R-:W-:-:S04]  /*bdb0*/  IADD3 R28, PT, PT, R28, 0x8, RZ ;  /* 0x000000081c1c7810 */ /* 0x000fc80007ffe0ff */
[----:B------:R-:W-:Y:S02]  /*bdc0*/  ISETP.NE.AND P0, PT, R28, RZ, PT ;  /* 0x000000ff1c00720c */ /* 0x000fe40003f05270 */
[----:B0-----:R-:W-:Y:S01]  /*bdd0*/  IADD3 R7, PT, PT, R7, 0x40, RZ ;  /* 0x0000004007077810 */ /* 0x001fe20007ffe0ff */
[----:B--2---:R-:W-:Y:S01]  /*bde0*/  FADD R29, R26, -R8 ;  /* 0x800000081a1d7221 */ /* 0x004fe20000000000 */
[--C-:B-----5:R-:W-:Y:S01]  /*bdf0*/  FADD R26, R25, -R9.reuse ;  /* 0x80000009191a7221 */ /* 0x120fe20000000000 */
[----:B------:R-:W-:Y:S01]  /*be00*/  FADD R27, R27, -R9 ;  /* 0x800000091b1b7221 */ /* 0x000fe20000000000 */
[----:B------:R-:W-:Y:S02]  /*be10*/  FADD R31, R8, -R10 ;  /* 0x8000000a081f7221 */ /* 0x000fe40000000000 */
[----:B------:R-:W-:Y:S01]  /*be20*/  FMUL R29, R26, R29 ;  /* 0x0000001d1a1d7220 */ /* 0x000fe20000400000 */
[----:B------:R-:W-:Y:S01]  /*be30*/  FADD R26, R24, -R8 ;  /* 0x80000008181a7221 */ /* 0x000fe20000000000 */
[----:B------:R-:W-:-:S03]  /*be40*/  FADD R8, R25, -R11 ;  /* 0x8000000b19087221 */ /* 0x000fc60000000000 */
[----:B------:R-:W-:Y:S01]  /*be50*/  FFMA R26, R26, R27, -R29 ;  /* 0x0000001b1a1a7223 */ /* 0x000fe2000000081d */
[----:B------:R-:W-:Y:S01]  /*be60*/  FMUL R31, R8, R31 ;  /* 0x0000001f081f7220 */ /* 0x000fe20000400000 */
[----:B------:R-:W-:Y:S01]  /*be70*/  FADD R27, R9, -R11 ;  /* 0x8000000b091b7221 */ /* 0x000fe20000000000 */
[----:B------:R-:W-:Y:S01]  /*be80*/  FADD R8, R24, -R10 ;  /* 0x8000000a18087221 */ /* 0x000fe20000000000 */
[----:B------:R-:W-:Y:S01]  /*be90*/  FMUL R9, R26, 0.5 ;  /* 0x3f0000001a097820 */ /* 0x000fe20000400000 */
[----:B---3--:R-:W-:Y:S01]  /*bea0*/  FADD R29, R10, -R12 ;  /* 0x8000000c0a1d7221 */ /* 0x008fe20000000000 */
[----:B------:R-:W-:Y:S01]  /*beb0*/  FADD R10, R25, -R13 ;  /* 0x8000000d190a7221 */ /* 0x000fe20000000000 */
[----:B------:R-:W-:Y:S01]  /*bec0*/  FFMA R8, R8, R27, -R31 ;  /* 0x0000001b08087223 */ /* 0x000fe2000000081f */
[----:B------:R-:W-:Y:S01]  /*bed0*/  FADD R9, |R9|, R6 ;  /* 0x0000000609097221 */ /* 0x000fe20000000200 */
[----:B------:R-:W-:Y:S01]  /*bee0*/  FADD R11, R11, -R13 ;  /* 0x8000000d0b0b7221 */ /* 0x000fe20000000000 */
[----:B------:R-:W-:Y:S01]  /*bef0*/  FMUL R29, R10, R29 ;  /* 0x0000001d0a1d7220 */ /* 0x000fe20000400000 */
[----:B------:R-:W-:Y:S01]  /*bf00*/  FADD R6, R24, -R12 ;  /* 0x8000000c18067221 */ /* 0x000fe20000000000 */
[----:B------:R-:W-:Y:S01]  /*bf10*/  FMUL R8, R8, 0.5 ;  /* 0x3f00000008087820 */ /* 0x000fe20000400000 */
[----:B------:R-:W-:Y:S01]  /*bf20*/  FADD R27, R12, -R14 ;  /* 0x8000000e0c1b7221 */ /* 0x000fe20000000000 */
[----:B------:R-:W-:Y:S01]  /*bf30*/  FADD R10, R25, -R15 ;  /* 0x8000000f190a7221 */ /* 0x000fe20000000000 */
[----:B------:R-:W-:Y:S01]  /*bf40*/  FFMA R6, R6, R11, -R29 ;  /* 0x0000000b06067223 */ /* 0x000fe2000000081d */
[----:B------:R-:W-:Y:S01]  /*bf50*/  FADD R8, R9, |R8| ;  /* 0x4000000809087221 */ /* 0x000fe20000000000 */
[----:B------:R-:W-:Y:S01]  /*bf60*/  FADD R13, R13, -R15 ;  /* 0x8000000f0d0d7221 */ /* 0x000fe20000000000 */
[----:B------:R-:W-:Y:S01]  /*bf70*/  FMUL R27, R10, R27 ;  /* 0x0000001b0a1b7220 */ /* 0x000fe20000400000 */
[----:B------:R-:W-:Y:S01]  /*bf80*/  FMUL R9, R6, 0.5 ;  /* 0x3f00000006097820 */ /* 0x000fe20000400000 */
[----:B------:R-:W-:Y:S01]  /*bf90*/  FADD R10, R24, -R14 ;  /* 0x8000000e180a7221 */ /* 0x000fe20000000000 */
[--C-:B----4-:R-:W-:Y:S01]  /*bfa0*/  FADD R11, R14, -R16.reuse ;  /* 0x800000100e0b7221 */ /* 0x110fe20000000000 */
[--C-:B------:R-:W-:Y:S01]  /*bfb0*/  FADD R6, R25, -R17.reuse ;  /* 0x8000001119067221 */ /* 0x100fe20000000000 */
[----:B------:R-:W-:Y:S01]  /*bfc0*/  FADD R15, R15, -R17 ;  /* 0x800000110f0f7221 */ /* 0x000fe20000000000 */
[----:B------:R-:W-:Y:S01]  /*bfd0*/  FFMA R10, R10, R13, -R27 ;  /* 0x0000000d0a0a7223 */ /* 0x000fe2000000081b */
[----:B------:R-:W-:Y:S01]  /*bfe0*/  FADD R8, R8, |R9| ;  /* 0x4000000908087221 */ /* 0x000fe20000000000 */
[----:B------:R-:W-:Y:S01]  /*bff0*/  FMUL R11, R6, R11 ;  /* 0x0000000b060b7220 */ /* 0x000fe20000400000 */
[----:B------:R-:W-:Y:S01]  /*c000*/  FADD R6, R24, -R16 ;  /* 0x8000001018067221 */ /* 0x000fe20000000000 */
[----:B------:R-:W-:Y:S01]  /*c010*/  FMUL R9, R10, 0.5 ;  /* 0x3f0000000a097820 */ /* 0x000fe20000400000 */
[----:B------:R-:W-:Y:S01]  /*c020*/  FADD R13, R16, -R18 ;  /* 0x80000012100d7221 */ /* 0x000fe20000000000 */
[C---:B------:R-:W-:Y:S01]  /*c030*/  FADD R10, R25.reuse, -R19 ;  /* 0x80000013190a7221 */ /* 0x040fe20000000000 */
[----:B------:R-:W-:Y:S01]  /*c040*/  FFMA R6, R6, R15, -R11 ;  /* 0x0000000f06067223 */ /* 0x000fe2000000080b */
[----:B------:R-:W-:Y:S01]  /*c050*/  FADD R8, R8, |R9| ;  /* 0x4000000908087221 */ /* 0x000fe20000000000 */
[----:B------:R-:W-:Y:S01]  /*c060*/  FADD R11, R18, -R20 ;  /* 0x80000014120b7221 */ /* 0x000fe20000000000 */
[----:B------:R-:W-:Y:S01]  /*c070*/  FMUL R13, R10, R13 ;  /* 0x0000000d0a0d7220 */ /* 0x000fe20000400000 */
[----:B------:R-:W-:Y:S01]  /*c080*/  FMUL R9, R6, 0.5 ;  /* 0x3f00000006097820 */ /* 0x000fe20000400000 */
[----:B------:R-:W-:Y:S01]  /*c090*/  FADD R6, R25, -R21 ;  /* 0x8000001519067221 */ /* 0x000fe20000000000 */
[----:B------:R-:W-:Y:S01]  /*c0a0*/  FADD R17, R17, -R19 ;  /* 0x8000001311117221 */ /* 0x000fe20000000000 */
[----:B------:R-:W-:Y:S01]  /*c0b0*/  FADD R10, R24, -R18 ;  /* 0x80000012180a7221 */ /* 0x000fe20000000000 */
[----:B------:R-:W-:Y:S01]  /*c0c0*/  FADD R19, R19, -R21 ;  /* 0x8000001513137221 */ /* 0x000fe20000000000 */
[----:B------:R-:W-:Y:S01]  /*c0d0*/  FMUL R11, R6, R11 ;  /* 0x0000000b060b7220 */ /* 0x000fe20000400000 */
[----:B------:R-:W-:Y:S01]  /*c0e0*/  FADD R21, R21, -R23 ;  /* 0x8000001715157221 */ /* 0x000fe20000000000 */
[----:B------:R-:W-:Y:S01]  /*c0f0*/  FADD R6, R20, -R22 ;  /* 0x8000001614067221 */ /* 0x000fe20000000000 */
[----:B------:R-:W-:Y:S01]  /*c100*/  FFMA R10, R10, R17, -R13 ;  /* 0x000000110a0a7223 */ /* 0x000fe2000000080d */
[----:B------:R-:W-:Y:S01]  /*c110*/  FADD R23, R25, -R23 ;  /* 0x8000001719177221 */ /* 0x000fe20000000000 */
[----:B------:R-:W-:Y:S01]  /*c120*/  FADD R20, R24, -R20 ;  /* 0x8000001418147221 */ /* 0x000fe20000000000 */
[----:B------:R-:W-:Y:S01]  /*c130*/  FADD R8, R8, |R9| ;  /* 0x4000000908087221 */ /* 0x000fe20000000000 */
[----:B------:R-:W-:Y:S01]  /*c140*/  FMUL R9, R10, 0.5 ;  /* 0x3f0000000a097820 */ /* 0x000fe20000400000 */
[----:B------:R-:W-:Y:S01]  /*c150*/  FADD R22, R24, -R22 ;  /* 0x8000001618167221 */ /* 0x000fe20000000000 */
[----:B------:R-:W-:Y:S01]  /*c160*/  FMUL R23, R23, R6 ;  /* 0x0000000617177220 */ /* 0x000fe20000400000 */
[----:B------:R-:W-:Y:S01]  /*c170*/  FFMA R11, R20, R19, -R11 ;  /* 0x00000013140b7223 */ /* 0x000fe2000000080b */
[----:B------:R-:W-:-:S02]  /*c180*/  FADD R8, R8, |R9| ;  /* 0x4000000908087221 */ /* 0x000fc40000000000 */
[----:B------:R-:W-:Y:S01]  /*c190*/  FFMA R21, R22, R21, -R23 ;  /* 0x0000001516157223 */ /* 0x000fe20000000817 */
[----:B------:R-:W-:-:S03]  /*c1a0*/  FMUL R11, R11, 0.5 ;  /* 0x3f0000000b0b7820 */ /* 0x000fc60000400000 */
[----:B------:R-:W-:Y:S01]  /*c1b0*/  FMUL R21, R21, 0.5 ;  /* 0x3f00000015157820 */ /* 0x000fe20000400000 */
[----:B------:R-:W-:-:S04]  /*c1c0*/  FADD R8, R8, |R11| ;  /* 0x4000000b08087221 */ /* 0x000fc80000000000 */
[----:B------:R-:W-:Y:S01]  /*c1d0*/  FADD R6, R8, |R21| ;  /* 0x4000001508067221 */ /* 0x000fe20000000000 */
[----:B------:R-:W-:Y:S06]  /*c1e0*/  @P0 BRA `(.L_x_313) ;  /* 0xfffffff800dc0947 */ /* 0x000fec000383ffff */
.L_x_312:
[----:B------:R-:W-:Y:S05]  /*c1f0*/  BSYNC.RECONVERGENT B1 ;  /* 0x0000000000017941 */ /* 0x000fea0003800200 */
.L_x_311:
[----:B------:R-:W-:Y:S05]  /*c200*/  @!P1 BRA `(.L_x_310) ;  /* 0x0000000400909947 */ /* 0x000fea0003800000 */
[----:B------:R-:W-:Y:S01]  /*c210*/  ISETP.GE.U32.AND P0, PT, R4, 0x4, PT ;  /* 0x000000040400780c */ /* 0x000fe20003f06070 */
[----:B------:R-:W-:Y:S01]  /*c220*/  BSSY.RECONVERGENT B1, `(.L_x_314) ;  /* 0x0000034000017945 */ /* 0x000fe20003800200 */
[----:B------:R-:W-:-:S04]  /*c230*/  LOP3.LUT R19, R5, 0x3, RZ, 0xc0, !PT ;  /* 0x0000000305137812 */ /* 0x000fc800078ec0ff */
[----:B------:R-:W-:-:S07]  /*c240*/  ISETP.NE.AND P1, PT, R19, RZ, PT ;  /* 0x000000ff1300720c */ /* 0x000fce0003f25270 */
[----:B------:R-:W-:Y:S06]  /*c250*/  @!P0 BRA `(.L_x_315) ;  /* 0x0000000000c08947 */ /* 0x000fec0003800000 */
[----:B------:R-:W-:-:S04]  /*c260*/  SHF.L.U32 R8, R2, 0x1, RZ ;  /* 0x0000000102087819 */ /* 0x000fc800000006ff */
[C---:B------:R-:W-:Y:S02]  /*c270*/  IADD3 R16, PT, PT, R8.reuse, 0x4, RZ ;  /* 0x0000000408107810 */ /* 0x040fe40007ffe0ff */
[-C--:B------:R-:W-:Y:S02]  /*c280*/  LEA R7, R8, R1.reuse, 0x2 ;  /* 0x0000000108077211 */ /* 0x080fe400078e10ff */
[-C--:B------:R-:W-:Y:S02]  /*c290*/  LEA R12, R16, R1.reuse, 0x2 ;  /* 0x00000001100c7211 */ /* 0x080fe400078e10ff */
[C---:B------:R-:W-:Y:S01]  /*c2a0*/  IADD3 R4, PT, PT, R8.reuse, 0x6, RZ ;  /* 0x0000000608047810 */ /* 0x040fe20007ffe0ff */
[----:B------:R-:W2:Y:S01]  /*c2b0*/  LDL.64 R14, [R7+0x8] ;  /* 0x00000800070e7983 */ /* 0x000ea20000100a00 */
[----:B------:R-:W-:Y:S02]  /*c2c0*/  IADD3 R10, PT, PT, R8, 0x8, RZ ;  /* 0x00000008080a7810 */ /* 0x000fe40007ffe0ff */
[-C--:B------:R-:W-:Y:S01]  /*c2d0*/  LEA R4, R4, R1.reuse, 0x2 ;  /* 0x0000000104047211 */ /* 0x080fe200078e10ff */
[----:B------:R-:W3:Y:S01]  /*c2e0*/  LDL.64 R12, [R12] ;  /* 0x000000000c0c7983 */ /* 0x000ee20000100a00 */
[----:B------:R-:W-:-:S02]  /*c2f0*/  LEA R10, R10, R1, 0x2 ;  /* 0x000000010a0a7211 */ /* 0x000fc400078e10ff */
[----:B------:R-:W-:Y:S02]  /*c300*/  IADD3 R8, PT, PT, R8, 0xa, RZ ;  /* 0x0000000a08087810 */ /* 0x000fe40007ffe0ff */
[----:B------:R-:W4:Y:S02]  /*c310*/  LDL.64 R4, [R4] ;  /* 0x0000000004047983 */ /* 0x000f240000100a00 */
[----:B------:R-:W-:Y:S02]  /*c320*/  LEA R8, R8, R1, 0x2 ;  /* 0x0000000108087211 */ /* 0x000fe400078e10ff */
[----:B------:R-:W4:Y:S04]  /*c330*/  LDL.64 R10, [R10] ;  /* 0x000000000a0a7983 */ /* 0x000f280000100a00 */
[----:B------:R-:W4:Y:S01]  /*c340*/  LDL.64 R8, [R8] ;  /* 0x0000000008087983 */ /* 0x000f220000100a00 */
[----:B------:R-:W-:Y:S01]  /*c350*/  IADD3 R2, PT, PT, -R2, R16, RZ ;  /* 0x0000001002027210 */ /* 0x000fe20007ffe1ff */
[----:B---3-5:R-:W-:Y:S01]  /*c360*/  FADD R17, R25, -R13 ;  /* 0x8000000d19117221 */ /* 0x028fe20000000000 */
[--C-:B--2---:R-:W-:Y:S01]  /*c370*/  FADD R14, R14, -R12.reuse ;  /* 0x8000000c0e0e7221 */ /* 0x104fe20000000000 */
[----:B------:R-:W-:-:S03]  /*c380*/  FADD R7, R24, -R12 ;  /* 0x8000000c18077221 */ /* 0x000fc60000000000 */
[----:B------:R-:W-:Y:S01]  /*c390*/  FMUL R18, R17, R14 ;  /* 0x0000000e11127220 */ /* 0x000fe20000400000 */
[----:B------:R-:W-:Y:S01]  /*c3a0*/  FADD R14, R15, -R13 ;  /* 0x8000000d0f0e7221 */ /* 0x000fe20000000000 */
[----:B----4-:R-:W-:Y:S01]  /*c3b0*/  FADD R15, R12, -R4 ;  /* 0x800000040c0f7221 */ /* 0x010fe20000000000 */
[--C-:B------:R-:W-:Y:S01]  /*c3c0*/  FADD R12, R25, -R5.reuse ;  /* 0x80000005190c7221 */ /* 0x100fe20000000000 */
[----:B------:R-:W-:Y:S01]  /*c3d0*/  FADD R13, R13, -R5 ;  /* 0x800000050d0d7221 */ /* 0x000fe20000000000 */
[----:B------:R-:W-:Y:S02]  /*c3e0*/  FADD R17, R4, -R10 ;  /* 0x8000000a04117221 */ /* 0x000fe40000000000 */
[----:B------:R-:W-:Y:S01]  /*c3f0*/  FMUL R15, R12, R15 ;  /* 0x0000000f0c0f7220 */ /* 0x000fe20000400000 */
[----:B------:R-:W-:Y:S01]  /*c400*/  FADD R12, R24, -R4 ;  /* 0x80000004180c7221 */ /* 0x000fe20000000000 */
[----:B------:R-:W-:Y:S01]  /*c410*/  FADD R4, R25, -R11 ;  /* 0x8000000b19047221 */ /* 0x000fe20000000000 */
[----:B------:R-:W-:-:S02]  /*c420*/  FFMA R7, R7, R14, -R18 ;  /* 0x0000000e07077223 */ /* 0x000fc40000000812 */
[----:B------:R-:W-:Y:S01]  /*c430*/  FFMA R12, R12, R13, -R15 ;  /* 0x0000000d0c0c7223 */ /* 0x000fe2000000080f */
[----:B------:R-:W-:Y:S01]  /*c440*/  FMUL R17, R4, R17 ;  /* 0x0000001104117220 */ /* 0x000fe20000400000 */
[----:B------:R-:W-:Y:S01]  /*c450*/  FADD R13, R10, -R8 ;  /* 0x800000080a0d7221 */ /* 0x000fe20000000000 */
[----:B------:R-:W-:Y:S01]  /*c460*/  FMUL R7, R7, 0.5 ;  /* 0x3f00000007077820 */ /* 0x000fe20000400000 */
[----:B------:R-:W-:Y:S01]  /*c470*/  FADD R4, R25, -R9 ;  /* 0x8000000919047221 */ /* 0x000fe20000000000 */
[----:B------:R-:W-:Y:S01]  /*c480*/  FADD R5, R5, -R11 ;  /* 0x8000000b05057221 */ /* 0x000fe20000000000 */
[----:B------:R-:W-:Y:S01]  /*c490*/  FADD R10, R24, -R10 ;  /* 0x8000000a180a7221 */ /* 0x000fe20000000000 */
[----:B------:R-:W-:Y:S01]  /*c4a0*/  FADD R7, R6, |R7| ;  /* 0x4000000706077221 */ /* 0x000fe20000000000 */
[----:B------:R-:W-:Y:S01]  /*c4b0*/  FADD R9, R11, -R9 ;  /* 0x800000090b097221 */ /* 0x000fe20000000000 */
[----:B------:R-:W-:Y:S01]  /*c4c0*/  FMUL R13, R4, R13 ;  /* 0x0000000d040d7220 */ /* 0x000fe20000400000 */
[----:B------:R-:W-:Y:S01]  /*c4d0*/  FADD R8, R24, -R8 ;  /* 0x8000000818087221 */ /* 0x000fe20000000000 */
[----:B------:R-:W-:Y:S01]  /*c4e0*/  FFMA R5, R10, R5, -R17 ;  /* 0x000000050a057223 */ /* 0x000fe20000000811 */
[----:B------:R-:W-:-:S02]  /*c4f0*/  FMUL R12, R12, 0.5 ;  /* 0x3f0000000c0c7820 */ /* 0x000fc40000400000 */
[----:B------:R-:W-:Y:S01]  /*c500*/  FFMA R8, R8, R9, -R13 ;  /* 0x0000000908087223 */ /* 0x000fe2000000080d */
[----:B------:R-:W-:Y:S01]  /*c510*/  FMUL R4, R5, 0.5 ;  /* 0x3f00000005047820 */ /* 0x000fe20000400000 */
[----:B------:R-:W-:Y:S02]  /*c520*/  FADD R7, R7, |R12| ;  /* 0x4000000c07077221 */ /* 0x000fe40000000000 */
[----:B------:R-:W-:Y:S02]  /*c530*/  FMUL R5, R8, 0.5 ;  /* 0x3f00000008057820 */ /* 0x000fe40000400000 */
[----:B------:R-:W-:-:S04]  /*c540*/  FADD R4, R7, |R4| ;  /* 0x4000000407047221 */ /* 0x000fc80000000000 */
[----:B------:R-:W-:-:S07]  /*c550*/  FADD R6, R4, |R5| ;  /* 0x4000000504067221 */ /* 0x000fce0000000000 */
.L_x_315:
[----:B------:R-:W-:Y:S05]  /*c560*/  BSYNC.RECONVERGENT B1 ;  /* 0x0000000000017941 */ /* 0x000fea0003800200 */
.L_x_314:
[----:B------:R-:W-:Y:S05]  /*c570*/  @!P1 BRA `(.L_x_310) ;  /* 0x0000000000b49947 */ /* 0x000fea0003800000 */
[----:B------:R-:W-:Y:S01]  /*c580*/  ISETP.NE.AND P0, PT, R19, 0x1, PT ;  /* 0x000000011300780c */ /* 0x000fe20003f05270 */
[----:B------:R-:W-:Y:S01]  /*c590*/  BSSY.RECONVERGENT B1, `(.L_x_316) ;  /* 0x000001e000017945 */ /* 0x000fe20003800200 */
[----:B------:R-:W-:-:S04]  /*c5a0*/  LOP3.LUT R0, R0, 0x1, RZ, 0xc0, !PT ;  /* 0x0000000100007812 */ /* 0x000fc800078ec0ff */
[----:B------:R-:W-:-:S07]  /*c5b0*/  ISETP.NE.U32.AND P1, PT, R0, 0x1, PT ;  /* 0x000000010000780c */ /* 0x000fce0003f25070 */
[----:B------:R-:W-:Y:S06]  /*c5c0*/  @!P0 BRA `(.L_x_317) ;  /* 0x0000000000688947 */ /* 0x000fec0003800000 */
[----:B------:R-:W-:-:S04]  /*c5d0*/  SHF.L.U32 R0, R2, 0x1, RZ ;  /* 0x0000000102007819 */ /* 0x000fc800000006ff */
[C---:B------:R-:W-:Y:S02]  /*c5e0*/  IADD3 R8, PT, PT, R0.reuse, 0x4, RZ ;  /* 0x0000000400087810 */ /* 0x040fe40007ffe0ff */
[-C--:B------:R-:W-:Y:S02]  /*c5f0*/  LEA R4, R0, R1.reuse, 0x2 ;  /* 0x0000000100047211 */ /* 0x080fe400078e10ff */
[-C--:B------:R-:W-:Y:S02]  /*c600*/  LEA R8, R8, R1.reuse, 0x2 ;  /* 0x0000000108087211 */ /* 0x080fe400078e10ff */
[----:B------:R-:W-:Y:S02]  /*c610*/  IADD3 R0, PT, PT, R0, 0x6, RZ ;  /* 0x0000000600007810 */ /* 0x000fe40007ffe0ff */
[----:B------:R-:W2:Y:S02]  /*c620*/  LDL.64 R4, [R4+0x8] ;  /* 0x0000080004047983 */ /* 0x000ea40000100a00 */
[----:B------:R-:W-:-:S02]  /*c630*/  LEA R10, R0, R1, 0x2 ;  /* 0x00000001000a7211 */ /* 0x000fc400078e10ff */
[----:B------:R-:W2:Y:S04]  /*c640*/  LDL.64 R8, [R8] ;  /* 0x0000000008087983 */ /* 0x000ea80000100a00 */
[----:B------:R-:W3:Y:S01]  /*c650*/  LDL.64 R10, [R10] ;  /* 0x000000000a0a7983 */ /* 0x000ee20000100a00 */
[----:B------:R-:W-:Y:S01]  /*c660*/  IADD3 R2, PT, PT, R2, 0x2, RZ ;  /* 0x0000000202027810 */ /* 0x000fe20007ffe0ff */
[----:B--2---:R-:W-:Y:S01]  /*c670*/  FADD R7, R4, -R8 ;  /* 0x8000000804077221 */ /* 0x004fe20000000000 */
[--C-:B-----5:R-:W-:Y:S01]  /*c680*/  FADD R0, R25, -R9.reuse ;  /* 0x8000000919007221 */ /* 0x120fe20000000000 */
[----:B------:R-:W-:Y:S01]  /*c690*/  FADD R5, R5, -R9 ;  /* 0x8000000905057221 */ /* 0x000fe20000000000 */
[--C-:B---3--:R-:W-:Y:S02]  /*c6a0*/  FADD R12, R25, -R11.reuse ;  /* 0x8000000b190c7221 */ /* 0x108fe40000000000 */
[----:B------:R-:W-:Y:S01]  /*c6b0*/  FMUL R7, R0, R7 ;  /* 0x0000000700077220 */ /* 0x000fe20000400000 */
[----:B------:R-:W-:Y:S01]  /*c6c0*/  FADD R13, R8, -R10 ;  /* 0x8000000a080d7221 */ /* 0x000fe20000000000 */
[C---:B------:R-:W-:Y:S01]  /*c6d0*/  FADD R0, R24.reuse, -R8 ;  /* 0x8000000818007221 */ /* 0x040fe20000000000 */
[----:B------:R-:W-:Y:S01]  /*c6e0*/  FADD R9, R9, -R11 ;  /* 0x8000000b09097221 */ /* 0x000fe20000000000 */
[----:B------:R-:W-:Y:S01]  /*c6f0*/  FADD R4, R24, -R10 ;  /* 0x8000000a18047221 */ /* 0x000fe20000000000 */
[----:B------:R-:W-:Y:S01]  /*c700*/  FMUL R13, R12, R13 ;  /* 0x0000000d0c0d7220 */ /* 0x000fe20000400000 */
[----:B------:R-:W-:-:S03]  /*c710*/  FFMA R0, R0, R5, -R7 ;  /* 0x0000000500007223 */ /* 0x000fc60000000807 */
[----:B------:R-:W-:Y:S01]  /*c720*/  FFMA R4, R4, R9, -R13 ;  /* 0x0000000904047223 */ /* 0x000fe2000000080d */
[----:B------:R-:W-:-:S03]  /*c730*/  FMUL R5, R0, 0.5 ;  /* 0x3f00000000057820 */ /* 0x000fc60000400000 */
[----:B------:R-:W-:Y:S01]  /*c740*/  FMUL R4, R4, 0.5 ;  /* 0x3f00000004047820 */ /* 0x000fe20000400000 */
[----:B------:R-:W-:-:S04]  /*c750*/  FADD R5, R6, |R5| ;  /* 0x4000000506057221 */ /* 0x000fc80000000000 */
[----:B------:R-:W-:-:S07]  /*c760*/  FADD R6, R5, |R4| ;  /* 0x4000000405067221 */ /* 0x000fce0000000000 */
.L_x_317:
[----:B------:R-:W-:Y:S05]  /*c770*/  BSYNC.RECONVERGENT B1 ;  /* 0x0000000000017941 */ /* 0x000fea0003800200 */
.L_x_316:
[----:B------:R-:W-:Y:S05]  /*c780*/  @P1 BRA `(.L_x_310) ;  /* 0x0000000000301947 */ /* 0x000fea0003800000 */
[----:B------:R-:W-:-:S04]  /*c790*/  SHF.L.U32 R2, R2, 0x1, RZ ;  /* 0x0000000102027819 */ /* 0x000fc800000006ff */
[----:B------:R-:W-:-:S05]  /*c7a0*/  LEA R2, R2, R1, 0x2 ;  /* 0x0000000102027211 */ /* 0x000fca00078e10ff */
[----:B------:R-:W2:Y:S04]  /*c7b0*/  LDL.64 R8, [R2+0x10] ;  /* 0x0000100002087983 */ /* 0x000ea80000100a00 */
[----:B------:R-:W3:Y:S01]  /*c7c0*/  LDL.64 R4, [R2+0x8] ;  /* 0x0000080002047983 */ /* 0x000ee20000100a00 */
[--C-:B--2--5:R-:W-:Y:S01]  /*c7d0*/  FADD R25, R25, -R9.reuse ;  /* 0x8000000919197221 */ /* 0x124fe20000000000 */
[--C-:B---3--:R-:W-:Y:S01]  /*c7e0*/  FADD R4, R4, -R8.reuse ;  /* 0x8000000804047221 */ /* 0x108fe20000000000 */
[----:B------:R-:W-:Y:S01]  /*c7f0*/  FADD R8, R24, -R8 ;  /* 0x8000000818087221 */ /* 0x000fe20000000000 */
[----:B------:R-:W-:Y:S02]  /*c800*/  FADD R5, R5, -R9 ;  /* 0x8000000905057221 */ /* 0x000fe40000000000 */
[----:B------:R-:W-:-:S04]  /*c810*/  FMUL R25, R25, R4 ;  /* 0x0000000419197220 */ /* 0x000fc80000400000 */
[----:B------:R-:W-:-:S04]  /*c820*/  FFMA R5, R8, R5, -R25 ;  /* 0x0000000508057223 */ /* 0x000fc80000000819 */
[----:B------:R-:W-:-:S04]  /*c830*/  FMUL R5, R5, 0.5 ;  /* 0x3f00000005057820 */ /* 0x000fc80000400000 */
[----:B------:R-:W-:-:S07]  /*c840*/  FADD R6, R6, |R5| ;  /* 0x4000000506067221 */ /* 0x000fce0000000000 */
.L_x_310:
[----:B------:R-:W-:Y:S05]  /*c850*/  BSYNC.RECONVERGENT B0 ;  /* 0x0000000000007941 */ /* 0x000fea0003800200 */
.L_x_309:
[----:B------:R-:W2:Y:S04]  /*c860*/  LDG.E R0, desc[UR6][R36.64+0x4] ;  /* 0x0000040624007981 */ /* 0x000ea8000c1e1900 */
[----:B------:R-:W2:Y:S04]  /*c870*/  LDG.E R9, desc[UR6][R36.64+0x10] ;  /* 0x0000100624097981 */ /* 0x000ea8000c1e1900 */
[----:B------:R-:W3:Y:S04]  /*c880*/  LDG.E R5, desc[UR6][R34.64+0x4] ;  /* 0x0000040622057981 */ /* 0x000ee8000c1e1900 */
[----:B------:R-:W4:Y:S01]  /*c890*/  LDG.E R8, desc[UR6][R34.64+0x10] ;  /* 0x0000100622087981 */ /* 0x000f22000c1e1900 */
[----:B------:R-:W-:Y:S01]  /*c8a0*/  FSETP.GT.AND P1, PT, R6, RZ, PT ;  /* 0x000000ff0600720b */ /* 0x000fe20003f24000 */
[C---:B--2---:R-:W-:Y:S01]  /*c8b0*/  FADD R2, R0.reuse, -R9 ;  /* 0x8000000900027221 */ /* 0x044fe20000000000 */
[----:B---3--:R-:W-:Y:S01]  /*c8c0*/  FMNMX R0, R0, R5, PT ;  /* 0x0000000500007209 */ /* 0x008fe20003800000 */
[----:B----4-:R-:W-:-:S05]  /*c8d0*/  FADD R7, R5, -R8 ;  /* 0x8000000805077221 */ /* 0x010fca0000000000 */
[----:B------:R-:W-:-:S04]  /*c8e0*/  FMNMX R7, R2, R7, !PT ;  /* 0x0000000702077209 */ /* 0x000fc80007800000 */
[C---:B------:R-:W-:Y:S01]  /*c8f0*/  FSETP.GT.AND P0, PT, R0.reuse, R7, PT ;  /* 0x000000070000720b */ /* 0x040fe20003f04000 */
[----:B------:R-:W-:-:S04]  /*c900*/  FADD R5, R0, -R7 ;  /* 0x8000000700057221 */ /* 0x000fc80000000000 */
[----:B------:R-:W-:-:S05]  /*c910*/  FMUL R5, R5, R6 ;  /* 0x0000000605057220 */ /* 0x000fca0000400000 */
[----:B------:R-:W-:-:S04]  /*c920*/  FSEL R5, R5, RZ, P1 ;  /* 0x000000ff05057208 */ /* 0x000fc80000800000 */
[----:B------:R-:W-:-:S04]  /*c930*/  FSEL R18, R5, RZ, P0 ;  /* 0x000000ff05127208 */ /* 0x000fc80000000000 */
[----:B------:R-:W-:-:S13]  /*c940*/  FSETP.GTU.AND P0, PT, R18, RZ, PT ;  /* 0x000000ff1200720b */ /* 0x000fda0003f0c000 */
[----:B------:R-:W0:Y:S02]  /*c950*/  @!P0 LDC.64 R4, c[0x0][0x398] ;  /* 0x0000e600ff048b82 */ /* 0x000e240000000a00 */
[----:B0-----:R-:W-:-:S05]  /*c960*/  @!P0 IMAD.WIDE R4, R44, 0x4, R4 ;  /* 0x000000042c048825 */ /* 0x001fca00078e0204 */
[----:B------:R0:W-:Y:S01]  /*c970*/  @!P0 STG.E desc[UR6][R4.64], RZ ;  /* 0x000000ff04008986 */ /* 0x0001e2000c101906 */
[----:B------:R-:W-:Y:S05]  /*c980*/  @!P0 EXIT ;  /* 0x000000000000894d */ /* 0x000fea0003800000 */
[----:B------:R-:W1:Y:S01]  /*c990*/  LDCU UR4, c[0x0][0x3a0] ;  /* 0x00007400ff0477ac */ /* 0x000e620008000800 */
[----:B------:R-:W-:-:S04]  /*c9a0*/  FMUL R32, R32, R8 ;  /* 0x0000000820207220 */ /* 0x000fc80000400000 */
[----:B0-----:R-:W-:Y:S01]  /*c9b0*/  FMUL R5, R3, R32 ;  /* 0x0000002003057220 */ /* 0x001fe20000400000 */
[----:B-1----:R-:W-:-:S09]  /*c9c0*/  UISETP.NE.AND UP0, UPT, UR4, 0x1, UPT ;  /* 0x000000010400788c */ /* 0x002fd2000bf05270 */
[----:B------:R-:W-:Y:S05]  /*c9d0*/  BRA.U !UP0, `(.L_x_318) ;  /* 0x0000000108c87547 */ /* 0x000fea000b800000 */
[----:B------:R-:W-:Y:S01]  /*c9e0*/  UISETP.NE.AND UP0, UPT, UR4, URZ, UPT ;  /* 0x000000ff0400728c */ /* 0x000fe2000bf05270 */
[----:B------:R-:W-:-:S04]  /*c9f0*/  FMUL R38, R38, R9 ;  /* 0x0000000926267220 */ /* 0x000fc80000400000 */
[----:B------:R-:W-:-:S04]  /*ca00*/  FMUL R33, R33, R38 ;  /* 0x0000002621217220 */ /* 0x000fc80000400000 */
[----:B------:R-:W-:Y:S05]  /*ca10*/  BRA.U !UP0, `(.L_x_319) ;  /* 0x00000001086c7547 */ /* 0x000fea000b800000 */
[----:B------:R-:W-:-:S09]  /*ca20*/  UISETP.NE.AND UP0, UPT, UR4, -0x1, UPT ;  /* 0xffffffff0400788c */ /* 0x000fd2000bf05270 */
[----:B------:R-:W-:Y:S05]  /*ca30*/  BRA.U UP0, `(.L_x_320) ;  /* 0x0000000100547547 */ /* 0x000fea000b800000 */
[----:B------:R-:W-:Y:S01]  /*ca40*/  FADD R3, R5, R33 ;  /* 0x0000002105037221 */ /* 0x000fe20000000000 */
[----:B------:R-:W-:Y:S03]  /*ca50*/  BSSY.RECONVERGENT B2, `(.L_x_321) ;  /* 0x000000e000027945 */ /* 0x000fe60003800200 */
[----:B------:R-:W-:Y:S01]  /*ca60*/  FADD R7, -R18, R3 ;  /* 0x0000000312077221 */ /* 0x000fe20000000100 */
[----:B------:R-:W-:-:S03]  /*ca70*/  FSETP.GT.AND P2, PT, R3, R18, PT ;  /* 0x000000120300720b */ /* 0x000fc60003f44000 */
        /* <DEDUP_REMOVED lines=10> */
[----:B-----5:R-:W-:Y:S05]  /*cb20*/  CALL.REL.NOINC `($__internal_1_$__cuda_sm3x_div_rn_noftz_f32_slowpath) ;  /* 0x0000000400187944 */ /* 0x020fea0003c00000 */
.L_x_322:
[----:B------:R-:W-:Y:S05]  /*cb30*/  BSYNC.RECONVERGENT B2 ;  /* 0x0000000000027941 */ /* 0x000fea0003800200 */
.L_x_321:
[----:B------:R-:W0:Y:S01]  /*cb40*/  LDC.64 R2, c[0x0][0x398] ;  /* 0x0000e600ff027b82 */ /* 0x000e220000000a00 */
[----:B------:R-:W-:Y:S01]  /*cb50*/  FSEL R29, R29, RZ, P2 ;  /* 0x000000ff1d1d7208 */ /* 0x000fe20001000000 */
[----:B0-----:R-:W-:-:S05]  /*cb60*/  IMAD.WIDE R2, R44, 0x4, R2 ;  /* 0x000000042c027825 */ /* 0x001fca00078e0202 */
[----:B------:R-:W-:Y:S01]  /*cb70*/  STG.E desc[UR6][R2.64], R29 ;  /* 0x0000001d02007986 */ /* 0x000fe2000c101906 */
[----:B------:R-:W-:Y:S05]  /*cb80*/  EXIT ;  /* 0x000000000000794d */ /* 0x000fea0003800000 */
.L_x_320:
[----:B------:R-:W0:Y:S02]  /*cb90*/  LDC.64 R2, c[0x0][0x398] ;  /* 0x0000e600ff027b82 */ /* 0x000e240000000a00 */
[----:B0-----:R-:W-:-:S05]  /*cba0*/  IMAD.WIDE R2, R44, 0x4, R2 ;  /* 0x000000042c027825 */ /* 0x001fca00078e0202 */
[----:B------:R-:W-:Y:S01]  /*cbb0*/  STG.E desc[UR6][R2.64], R18 ;  /* 0x0000001202007986 */ /* 0x000fe2000c101906 */
[----:B------:R-:W-:Y:S05]  /*cbc0*/  EXIT ;  /* 0x000000000000794d */ /* 0x000fea0003800000 */
.L_x_319:
[----:B------:R-:W0:Y:S01]  /*cbd0*/  MUFU.RCP R0, R33 ;  /* 0x0000002100007308 */ /* 0x000e220000001000 */
[----:B------:R-:W-:Y:S01]  /*cbe0*/  BSSY.RECONVERGENT B2, `(.L_x_323) ;  /* 0x000000c000027945 */ /* 0x000fe20003800200 */
[----:B------:R-:W-:-:S06]  /*cbf0*/  FSETP.GT.AND P2, PT, R33, RZ, PT ;  /* 0x000000ff2100720b */ /* 0x000fcc0003f44000 */
        /* <DEDUP_REMOVED lines=8> */
[----:B------:R-:W-:-:S07]  /*cc80*/  MOV R16, 0xcca0 ;  /* 0x0000cca000107802 */ /* 0x000fce0000000f00 */
[----:B-----5:R-:W-:Y:S05]  /*cc90*/  CALL.REL.NOINC `($__internal_1_$__cuda_sm3x_div_rn_noftz_f32_slowpath) ;  /* 0x0000000000bc7944 */ /* 0x020fea0003c00000 */
.L_x_324:
[----:B------:R-:W-:Y:S05]  /*cca0*/  BSYNC.RECONVERGENT B2 ;  /* 0x0000000000027941 */ /* 0x000fea0003800200 */
.L_x_323:
[----:B------:R-:W0:Y:S01]  /*ccb0*/  LDC.64 R2, c[0x0][0x398] ;  /* 0x0000e600ff027b82 */ /* 0x000e220000000a00 */
[----:B------:R-:W-:Y:S01]  /*ccc0*/  FSEL R29, R29, RZ, P2 ;  /* 0x000000ff1d1d7208 */ /* 0x000fe20001000000 */
[----:B0-----:R-:W-:-:S05]  /*ccd0*/  IMAD.WIDE R2, R44, 0x4, R2 ;  /* 0x000000042c027825 */ /* 0x001fca00078e0202 */
[----:B------:R-:W-:Y:S01]  /*cce0*/  STG.E desc[UR6][R2.64], R29 ;  /* 0x0000001d02007986 */ /* 0x000fe2000c101906 */
[----:B------:R-:W-:Y:S05]  /*ccf0*/  EXIT ;  /* 0x000000000000794d */ /* 0x000fea0003800000 */
.L_x_318:
[----:B------:R-:W0:Y:S01]  /*cd00*/  MUFU.RCP R0, R5 ;  /* 0x0000000500007308 */ /* 0x000e220000001000 */
[----:B------:R-:W-:Y:S01]  /*cd10*/  BSSY.RECONVERGENT B2, `(.L_x_325) ;  /* 0x000000c000027945 */ /* 0x000fe20003800200 */
[----:B------:R-:W-:-:S06]  /*cd20*/  FSETP.GT.AND P2, PT, R5, RZ, PT ;  /* 0x000000ff0500720b */ /* 0x000fcc0003f44000 */
        /* <DEDUP_REMOVED lines=10> */
.L_x_326:
[----:B------:R-:W-:Y:S05]  /*cdd0*/  BSYNC.RECONVERGENT B2 ;  /* 0x0000000000027941 */ /* 0x000fea0003800200 */
.L_x_325:
[----:B------:R-:W0:Y:S01]  /*cde0*/  LDC.64 R2, c[0x0][0x398] ;  /* 0x0000e600ff027b82 */ /* 0x000e220000000a00 */
[----:B------:R-:W-:Y:S01]  /*cdf0*/  FSEL R29, R29, RZ, P2 ;  /* 0x000000ff1d1d7208 */ /* 0x000fe20001000000 */
[----:B0-----:R-:W-:-:S05]  /*ce00*/  IMAD.WIDE R2, R44, 0x4, R2 ;  /* 0x000000042c027825 */ /* 0x001fca00078e0202 */
[----:B------:R-:W-:Y:S01]  /*ce10*/  STG.E desc[UR6][R2.64], R29 ;  /* 0x0000001d02007986 */ /* 0x000fe2000c101906 */
[----:B------:R-:W-:Y:S05]  /*ce20*/  EXIT ;  /* 0x000000000000794d */ /* 0x000fea0003800000 */
        .weak           $__internal_0_$__cuda_sm20_sqrt_rn_f32_slowpath
        .type           $__internal_0_$__cuda_sm20_sqrt_rn_f32_slowpath,@function
        .size           $__internal_0_$__cuda_sm20_sqrt_rn_f32_slowpath,($__internal_1_$__cuda_sm3x_div_rn_noftz_f32_slowpath - $__internal_0_$__cuda_sm20_sqrt_rn_f32_slowpath)
$__internal_0_$__cuda_sm20_sqrt_rn_f32_slowpath:
[----:B------:R-:W-:-:S13]  /*ce30*/  LOP3.LUT P0, RZ, R12, 0x7fffffff, RZ, 0xc0, !PT ;  /* 0x7fffffff0cff7812 */ /* 0x000fda000780c0ff */
[----:B------:R-:W-:Y:S01]  /*ce40*/  @!P0 MOV R19, R12 ;  /* 0x0000000c00138202 */ /* 0x000fe20000000f00 */
[----:B------:R-:W-:Y:S06]  /*ce50*/  @!P0 BRA `(.L_x_327) ;  /* 0x0000000000408947 */ /* 0x000fec0003800000 */
[----:B------:R-:W-:-:S13]  /*ce60*/  FSETP.GEU.FTZ.AND P0, PT, R12, RZ, PT ;  /* 0x000000ff0c00720b */ /* 0x000fda0003f1e000 */
[----:B------:R-:W-:Y:S01]  /*ce70*/  @!P0 MOV R19, 0x7fffffff ;  /* 0x7fffffff00138802 */ /* 0x000fe20000000f00 */
[----:B------:R-:W-:Y:S06]  /*ce80*/  @!P0 BRA `(.L_x_327) ;  /* 0x0000000000348947 */ /* 0x000fec0003800000 */
[----:B------:R-:W-:-:S13]  /*ce90*/  FSETP.GTU.FTZ.AND P0, PT, |R12|, +INF , PT ;  /* 0x7f8000000c00780b */ /* 0x000fda0003f1c200 */
[----:B------:R-:W-:Y:S01]  /*cea0*/  @P0 FADD.FTZ R19, R12, 1 ;  /* 0x3f8000000c130421 */ /* 0x000fe20000010000 */
[----:B------:R-:W-:Y:S06]  /*ceb0*/  @P0 BRA `(.L_x_327) ;  /* 0x0000000000280947 */ /* 0x000fec0003800000 */
[----:B------:R-:W-:-:S13]  /*cec0*/  FSETP.NEU.FTZ.AND P0, PT, |R12|, +INF , PT ;  /* 0x7f8000000c00780b */ /* 0x000fda0003f1d200 */
[----:B------:R-:W-:Y:S01]  /*ced0*/  @P0 FFMA R18, R12, 1.84467440737095516160e+19, RZ ;  /* 0x5f8000000c120823 */ /* 0x000fe200000000ff */
[----:B------:R-:W-:-:S03]  /*cee0*/  @!P0 MOV R19, R12 ;  /* 0x0000000c00138202 */ /* 0x000fc60000000f00 */
[----:B------:R-:W0:Y:S02]  /*cef0*/  @P0 MUFU.RSQ R13, R18 ;  /* 0x00000012000d0308 */ /* 0x000e240000001400 */
[----:B0-----:R-:W-:Y:S01]  /*cf00*/  @P0 FMUL.FTZ R17, R18, R13 ;  /* 0x0000000d12110220 */ /* 0x001fe20000410000 */
[----:B------:R-:W-:-:S03]  /*cf10*/  @P0 FMUL.FTZ R13, R13, 0.5 ;  /* 0x3f0000000d0d0820 */ /* 0x000fc60000410000 */
[----:B------:R-:W-:-:S04]  /*cf20*/  @P0 FADD.FTZ R16, -R17, -RZ ;  /* 0x800000ff11100221 */ /* 0x000fc80000010100 */
[----:B------:R-:W-:-:S04]  /*cf30*/  @P0 FFMA R16, R17, R16, R18 ;  /* 0x0000001011100223 */ /* 0x000fc80000000012 */
[----:B------:R-:W-:-:S04]  /*cf40*/  @P0 FFMA R13, R16, R13, R17 ;  /* 0x0000000d100d0223 */ /* 0x000fc80000000011 */
[----:B------:R-:W-:-:S07]  /*cf50*/  @P0 FMUL.FTZ R19, R13, 2.3283064365386962891e-10 ;  /* 0x2f8000000d130820 */ /* 0x000fce0000410000 */
.L_x_327:
[----:B------:R-:W-:Y:S01]  /*cf60*/  HFMA2 R13, -RZ, RZ, 0, 0 ;  /* 0x00000000ff0d7431 */ /* 0x000fe200000001ff */
[----:B------:R-:W-:-:S04]  /*cf70*/  MOV R12, R2 ;  /* 0x00000002000c7202 */ /* 0x000fc80000000f00 */
[----:B------:R-:W-:Y:S05]  /*cf80*/  RET.REL.NODEC R12 `(_Z12iou3d_kerneliiPKfS0_Pfi) ;  /* 0xffffff300c1c7950 */ /* 0x000fea0003c3ffff */
        .weak           $__internal_1_$__cuda_sm3x_div_rn_noftz_f32_slowpath
        .type           $__internal_1_$__cuda_sm3x_div_rn_noftz_f32_slowpath,@function
        .size           $__internal_1_$__cuda_sm3x_div_rn_noftz_f32_slowpath,(.L_x_713 - $__internal_1_$__cuda_sm3x_div_rn_noftz_f32_slowpath)
$__internal_1_$__cuda_sm3x_div_rn_noftz_f32_slowpath:
[----:B------:R-:W-:Y:S01]  /*cf90*/  SHF.R.U32.HI R12, RZ, 0x17, R2 ;  /* 0x00000017ff0c7819 */ /* 0x000fe20000011602 */
[----:B------:R-:W-:Y:S01]  /*cfa0*/  BSSY.RECONVERGENT B0, `(.L_x_328) ;  /* 0x0000062000007945 */ /* 0x000fe20003800200 */
[----:B------:R-:W-:Y:S02]  /*cfb0*/  SHF.R.U32.HI R19, RZ, 0x17, R18 ;  /* 0x00000017ff137819 */ /* 0x000fe40000011612 */
[----:B------:R-:W-:Y:S02]  /*cfc0*/  LOP3.LUT R12, R12, 0xff, RZ, 0xc0, !PT ;  /* 0x000000ff0c0c7812 */ /* 0x000fe400078ec0ff */
[----:B------:R-:W-:Y:S02]  /*cfd0*/  LOP3.LUT R19, R19, 0xff, RZ, 0xc0, !PT ;  /* 0x000000ff13137812 */ /* 0x000fe400078ec0ff */
[----:B------:R-:W-:Y:S02]  /*cfe0*/  IADD3 R13, PT, PT, R12, -0x1, RZ ;  /* 0xffffffff0c0d7810 */ /* 0x000fe40007ffe0ff */
[----:B------:R-:W-:-:S02]  /*cff0*/  IADD3 R17, PT, PT, R19, -0x1, RZ ;  /* 0xffffffff13117810 */ /* 0x000fc40007ffe0ff */
[----:B------:R-:W-:-:S04]  /*d000*/  ISETP.GT.U32.AND P0, PT, R13, 0xfd, PT ;  /* 0x000000fd0d00780c */ /* 0x000fc80003f04070 */
[----:B------:R-:W-:-:S13]  /*d010*/  ISETP.GT.U32.OR P0, PT, R17, 0xfd, P0 ;  /* 0x000000fd1100780c */ /* 0x000fda0000704470 */
[----:B------:R-:W-:Y:S01]  /*d020*/  @!P0 MOV R21, RZ ;  /* 0x000000ff00158202 */ /* 0x000fe20000000f00 */
[----:B------:R-:W-:Y:S06]  /*d030*/  @!P0 BRA `(.L_x_329) ;  /* 0x00000000005c8947 */ /* 0x000fec0003800000 */
[----:B------:R-:W-:Y:S02]  /*d040*/  FSETP.GTU.FTZ.AND P0, PT, |R18|, +INF , PT ;  /* 0x7f8000001200780b */ /* 0x000fe40003f1c200 */
[----:B------:R-:W-:-:S04]  /*d050*/  FSETP.GTU.FTZ.AND P1, PT, |R2|, +INF , PT ;  /* 0x7f8000000200780b */ /* 0x000fc80003f3c200 */
[----:B------:R-:W-:-:S13]  /*d060*/  PLOP3.LUT P0, PT, P0, P1, PT, 0xf8, 0x8f ;  /* 0x00000000008f781c */ /* 0x000fda0000703f70 */
[----:B------:R-:W-:Y:S05]  /*d070*/  @P0 BRA `(.L_x_330) ;  /* 0x00000004004c0947 */ /* 0x000fea0003800000 */
[----:B------:R-:W-:-:S13]  /*d080*/  LOP3.LUT P0, RZ, R2, 0x7fffffff, R18, 0xc8, !PT ;  /* 0x7fffffff02ff7812 */ /* 0x000fda000780c812 */
[----:B------:R-:W-:Y:S05]  /*d090*/  @!P0 BRA `(.L_x_331) ;  /* 0x00000004003c8947 */ /* 0x000fea0003800000 */
[----:B------:R-:W-:Y:S02]  /*d0a0*/  FSETP.NEU.FTZ.AND P1, PT, |R18|, +INF , PT ;  /* 0x7f8000001200780b */ /* 0x000fe40003f3d200 */
[----:B------:R-:W-:Y:S02]  /*d0b0*/  FSETP.NEU.FTZ.AND P3, PT, |R2|, +INF , PT ;  /* 0x7f8000000200780b */ /* 0x000fe40003f7d200 */
[----:B------:R-:W-:-:S11]  /*d0c0*/  FSETP.NEU.FTZ.AND P0, PT, |R18|, +INF , PT ;  /* 0x7f8000001200780b */ /* 0x000fd60003f1d200 */
[----:B------:R-:W-:Y:S05]  /*d0d0*/  @!P3 BRA !P1, `(.L_x_331) ;  /* 0x00000004002cb947 */ /* 0x000fea0004800000 */
[----:B------:R-:W-:-:S04]  /*d0e0*/  LOP3.LUT P1, RZ, R18, 0x7fffffff, RZ, 0xc0, !PT ;  /* 0x7fffffff12ff7812 */ /* 0x000fc8000782c0ff */
[----:B------:R-:W-:-:S13]  /*d0f0*/  PLOP3.LUT P1, PT, P3, P1, PT, 0x2f, 0xf2 ;  /* 0x0000000000f2781c */ /* 0x000fda0001f22577 */
[----:B------:R-:W-:Y:S05]  /*d100*/  @P1 BRA `(.L_x_332) ;  /* 0x0000000400181947 */ /* 0x000fea0003800000 */
[----:B------:R-:W-:-:S04]  /*d110*/  LOP3.LUT P1, RZ, R2, 0x7fffffff, RZ, 0xc0, !PT ;  /* 0x7fffffff02ff7812 */ /* 0x000fc8000782c0ff */
[----:B------:R-:W-:-:S13]  /*d120*/  PLOP3.LUT P0, PT, P0, P1, PT, 0x2f, 0xf2 ;  /* 0x0000000000f2781c */ /* 0x000fda0000702577 */
[----:B------:R-:W-:Y:S05]  /*d130*/  @P0 BRA `(.L_x_333) ;  /* 0x0000000400000947 */ /* 0x000fea0003800000 */
[----:B------:R-:W-:Y:S02]  /*d140*/  ISETP.GE.AND P0, PT, R17, RZ, PT ;  /* 0x000000ff1100720c */ /* 0x000fe40003f06270 */
[----:B------:R-:W-:-:S11]  /*d150*/  ISETP.GE.AND P1, PT, R13, RZ, PT ;  /* 0x000000ff0d00720c */ /* 0x000fd60003f26270 */
[----:B------:R-:W-:Y:S01]  /*d160*/  @P0 MOV R21, RZ ;  /* 0x000000ff00150202 */ /* 0x000fe20000000f00 */
[----:B------:R-:W-:Y:S01]  /*d170*/  @!P0 FFMA R18, R18, 1.84467440737095516160e+19, RZ ;  /* 0x5f80000012128823 */ /* 0x000fe200000000ff */
[----:B------:R-:W-:Y:S01]  /*d180*/  @!P0 MOV R21, 0xffffffc0 ;  /* 0xffffffc000158802 */ /* 0x000fe20000000f00 */
[----:B------:R-:W-:-:S03]  /*d190*/  @!P1 FFMA R2, R2, 1.84467440737095516160e+19, RZ ;  /* 0x5f80000002029823 */ /* 0x000fc600000000ff */
[----:B------:R-:W-:-:S07]  /*d1a0*/  @!P1 IADD3 R21, PT, PT, R21, 0x40, RZ ;  /* 0x0000004015159810 */ /* 0x000fce0007ffe0ff */
.L_x_329:
[----:B------:R-:W-:Y:S01]  /*d1b0*/  LEA R29, R12, 0xc0800000, 0x17 ;  /* 0xc08000000c1d7811 */ /* 0x000fe200078eb8ff */
[----:B------:R-:W-:Y:S01]  /*d1c0*/  BSSY.RECONVERGENT B1, `(.L_x_334) ;  /* 0x0000036000017945 */ /* 0x000fe20003800200 */
[----:B------:R-:W-:Y:S02]  /*d1d0*/  IADD3 R19, PT, PT, R19, -0x7f, RZ ;  /* 0xffffff8113137810 */ /* 0x000fe40007ffe0ff */
[----:B------:R-:W-:Y:S02]  /*d1e0*/  IADD3 R29, PT, PT, -R29, R2, RZ ;  /* 0x000000021d1d7210 */ /* 0x000fe40007ffe1ff */
[----:B------:R-:W-:Y:S02]  /*d1f0*/  IADD3 R12, PT, PT, R19, 0x7f, -R12 ;  /* 0x0000007f130c7810 */ /* 0x000fe40007ffe80c */
[----:B------:R-:W0:Y:S01]  /*d200*/  MUFU.RCP R2, R29 ;  /* 0x0000001d00027308 */ /* 0x000e220000001000 */
[----:B------:R-:W-:Y:S01]  /*d210*/  FADD.FTZ R17, -R29, -RZ ;  /* 0x800000ff1d117221 */ /* 0x000fe20000010100 */
[----:B------:R-:W-:-:S03]  /*d220*/  IADD3 R21, PT, PT, R12, R21, RZ ;  /* 0x000000150c157210 */ /* 0x000fc60007ffe0ff */
[----:B0-----:R-:W-:-:S04]  /*d230*/  FFMA R13, R2, R17, 1 ;  /* 0x3f800000020d7423 */ /* 0x001fc80000000011 */
[----:B------:R-:W-:Y:S01]  /*d240*/  FFMA R13, R2, R13, R2 ;  /* 0x0000000d020d7223 */ /* 0x000fe20000000002 */
[----:B------:R-:W-:-:S04]  /*d250*/  IMAD R2, R19, -0x800000, R18 ;  /* 0xff80000013027824 */ /* 0x000fc800078e0212 */
[----:B------:R-:W-:-:S04]  /*d260*/  FFMA R18, R2, R13, RZ ;  /* 0x0000000d02127223 */ /* 0x000fc800000000ff */
[----:B------:R-:W-:-:S04]  /*d270*/  FFMA R20, R17, R18, R2 ;  /* 0x0000001211147223 */ /* 0x000fc80000000002 */
[----:B------:R-:W-:-:S04]  /*d280*/  FFMA R20, R13, R20, R18 ;  /* 0x000000140d147223 */ /* 0x000fc80000000012 */
[----:B------:R-:W-:-:S04]  /*d290*/  FFMA R17, R17, R20, R2 ;  /* 0x0000001411117223 */ /* 0x000fc80000000002 */
[----:B------:R-:W-:-:S05]  /*d2a0*/  FFMA R2, R13, R17, R20 ;  /* 0x000000110d027223 */ /* 0x000fca0000000014 */
[----:B------:R-:W-:-:S04]  /*d2b0*/  SHF.R.U32.HI R12, RZ, 0x17, R2 ;  /* 0x00000017ff0c7819 */ /* 0x000fc80000011602 */
[----:B------:R-:W-:-:S04]  /*d2c0*/  LOP3.LUT R12, R12, 0xff, RZ, 0xc0, !PT ;  /* 0x000000ff0c0c7812 */ /* 0x000fc800078ec0ff */
[----:B------:R-:W-:-:S04]  /*d2d0*/  IADD3 R12, PT, PT, R12, R21, RZ ;  /* 0x000000150c0c7210 */ /* 0x000fc80007ffe0ff */
[----:B------:R-:W-:-:S04]  /*d2e0*/  IADD3 R18, PT, PT, R12, -0x1, RZ ;  /* 0xffffffff0c127810 */ /* 0x000fc80007ffe0ff */
[----:B------:R-:W-:-:S13]  /*d2f0*/  ISETP.GE.U32.AND P0, PT, R18, 0xfe, PT ;  /* 0x000000fe1200780c */ /* 0x000fda0003f06070 */
[----:B------:R-:W-:Y:S05]  /*d300*/  @!P0 BRA `(.L_x_335) ;  /* 0x0000000000808947 */ /* 0x000fea0003800000 */
[----:B------:R-:W-:-:S13]  /*d310*/  ISETP.GT.AND P0, PT, R12, 0xfe, PT ;  /* 0x000000fe0c00780c */ /* 0x000fda0003f04270 */
[----:B------:R-:W-:Y:S05]  /*d320*/  @P0 BRA `(.L_x_336) ;  /* 0x00000000006c0947 */ /* 0x000fea0003800000 */
[----:B------:R-:W-:-:S13]  /*d330*/  ISETP.GE.AND P0, PT, R12, 0x1, PT ;  /* 0x000000010c00780c */ /* 0x000fda0003f06270 */
[----:B------:R-:W-:Y:S05]  /*d340*/  @P0 BRA `(.L_x_337) ;  /* 0x0000000000740947 */ /* 0x000fea0003800000 */
[----:B------:R-:W-:Y:S02]  /*d350*/  ISETP.GE.AND P0, PT, R12, -0x18, PT ;  /* 0xffffffe80c00780c */ /* 0x000fe40003f06270 */
[----:B------:R-:W-:-:S11]  /*d360*/  LOP3.LUT R2, R2, 0x80000000, RZ, 0xc0, !PT ;  /* 0x8000000002027812 */ /* 0x000fd600078ec0ff */
[----:B------:R-:W-:Y:S05]  /*d370*/  @!P0 BRA `(.L_x_337) ;  /* 0x0000000000688947 */ /* 0x000fea0003800000 */
[CCC-:B------:R-:W-:Y:S01]  /*d380*/  FFMA.RZ R18, R13.reuse, R17.reuse, R20.reuse ;  /* 0x000000110d127223 */ /* 0x1c0fe2000000c014 */
[CCC-:B------:R-:W-:Y:S01]  /*d390*/  FFMA.RP R19, R13.reuse, R17.reuse, R20.reuse ;  /* 0x000000110d137223 */ /* 0x1c0fe20000008014 */
[----:B------:R-:W-:Y:S01]  /*d3a0*/  FFMA.RM R20, R13, R17, R20 ;  /* 0x000000110d147223 */ /* 0x000fe20000004014 */
[----:B------:R-:W-:Y:S02]  /*d3b0*/  IADD3 R13, PT, PT, R12, 0x20, RZ ;  /* 0x000000200c0d7810 */ /* 0x000fe40007ffe0ff */
[----:B------:R-:W-:Y:S02]  /*d3c0*/  LOP3.LUT R18, R18, 0x7fffff, RZ, 0xc0, !PT ;  /* 0x007fffff12127812 */ /* 0x000fe400078ec0ff */
[----:B------:R-:W-:Y:S02]  /*d3d0*/  ISETP.NE.AND P3, PT, R12, RZ, PT ;  /* 0x000000ff0c00720c */ /* 0x000fe40003f65270 */
[----:B------:R-:W-:Y:S02]  /*d3e0*/  LOP3.LUT R18, R18, 0x800000, RZ, 0xfc, !PT ;  /* 0x0080000012127812 */ /* 0x000fe400078efcff */
[----:B------:R-:W-:-:S02]  /*d3f0*/  ISETP.NE.AND P1, PT, R12, RZ, PT ;  /* 0x000000ff0c00720c */ /* 0x000fc40003f25270 */
[----:B------:R-:W-:Y:S02]  /*d400*/  IADD3 R12, PT, PT, -R12, RZ, RZ ;  /* 0x000000ff0c0c7210 */ /* 0x000fe40007ffe1ff */
[----:B------:R-:W-:Y:S02]  /*d410*/  SHF.L.U32 R13, R18, R13, RZ ;  /* 0x0000000d120d7219 */ /* 0x000fe400000006ff */
[----:B------:R-:W-:Y:S02]  /*d420*/  FSETP.NEU.FTZ.AND P0, PT, R19, R20, PT ;  /* 0x000000141300720b */ /* 0x000fe40003f1d000 */
[----:B------:R-:W-:Y:S02]  /*d430*/  SEL R17, R12, RZ, P3 ;  /* 0x000000ff0c117207 */ /* 0x000fe40001800000 */
[----:B------:R-:W-:Y:S02]  /*d440*/  ISETP.NE.AND P1, PT, R13, RZ, P1 ;  /* 0x000000ff0d00720c */ /* 0x000fe40000f25270 */
[----:B------:R-:W-:-:S02]  /*d450*/  SHF.R.U32.HI R17, RZ, R17, R18 ;  /* 0x00000011ff117219 */ /* 0x000fc40000011612 */
[----:B------:R-:W-:Y:S02]  /*d460*/  PLOP3.LUT P0, PT, P0, P1, PT, 0xf8, 0x8f ;  /* 0x00000000008f781c */ /* 0x000fe40000703f70 */
[----:B------:R-:W-:Y:S02]  /*d470*/  SHF.R.U32.HI R13, RZ, 0x1, R17 ;  /* 0x00000001ff0d7819 */ /* 0x000fe40000011611 */
[----:B------:R-:W-:-:S04]  /*d480*/  SEL R12, RZ, 0x1, !P0 ;  /* 0x00000001ff0c7807 */ /* 0x000fc80004000000 */
[----:B------:R-:W-:-:S04]  /*d490*/  LOP3.LUT R12, R12, 0x1, R13, 0xf8, !PT ;  /* 0x000000010c0c7812 */ /* 0x000fc800078ef80d */
[----:B------:R-:W-:-:S04]  /*d4a0*/  LOP3.LUT R12, R12, R17, RZ, 0xc0, !PT ;  /* 0x000000110c0c7212 */ /* 0x000fc800078ec0ff */
[----:B------:R-:W-:-:S04]  /*d4b0*/  IADD3 R13, PT, PT, R13, R12, RZ ;  /* 0x0000000c0d0d7210 */ /* 0x000fc80007ffe0ff */
[----:B------:R-:W-:Y:S01]  /*d4c0*/  LOP3.LUT R2, R13, R2, RZ, 0xfc, !PT ;  /* 0x000000020d027212 */ /* 0x000fe200078efcff */
[----:B------:R-:W-:Y:S06]  /*d4d0*/  BRA `(.L_x_337) ;  /* 0x0000000000107947 */ /* 0x000fec0003800000 */
.L_x_336:
[----:B------:R-:W-:-:S04]  /*d4e0*/  LOP3.LUT R2, R2, 0x80000000, RZ, 0xc0, !PT ;  /* 0x8000000002027812 */ /* 0x000fc800078ec0ff */
[----:B------:R-:W-:Y:S01]  /*d4f0*/  LOP3.LUT R2, R2, 0x7f800000, RZ, 0xfc, !PT ;  /* 0x7f80000002027812 */ /* 0x000fe200078efcff */
[----:B------:R-:W-:Y:S06]  /*d500*/  BRA `(.L_x_337) ;  /* 0x0000000000047947 */ /* 0x000fec0003800000 */
.L_x_335:
[----:B------:R-:W-:-:S07]  /*d510*/  LEA R2, R21, R2, 0x17 ;  /* 0x0000000215027211 */ /* 0x000fce00078eb8ff */
.L_x_337:
[----:B------:R-:W-:Y:S05]  /*d520*/  BSYNC.RECONVERGENT B1 ;  /* 0x0000000000017941 */ /* 0x000fea0003800200 */
.L_x_334:
[----:B------:R-:W-:Y:S05]  /*d530*/  BRA `(.L_x_338) ;  /* 0x0000000000207947 */ /* 0x000fea0003800000 */
.L_x_333:
[----:B------:R-:W-:-:S04]  /*d540*/  LOP3.LUT R2, R2, 0x80000000, R18, 0x48, !PT ;  /* 0x8000000002027812 */ /* 0x000fc800078e4812 */
[----:B------:R-:W-:Y:S01]  /*d550*/  LOP3.LUT R2, R2, 0x7f800000, RZ, 0xfc, !PT ;  /* 0x7f80000002027812 */ /* 0x000fe200078efcff */
[----:B------:R-:W-:Y:S06]  /*d560*/  BRA `(.L_x_338) ;  /* 0x0000000000147947 */ /* 0x000fec0003800000 */
.L_x_332:
[----:B------:R-:W-:Y:S01]  /*d570*/  LOP3.LUT R2, R2, 0x80000000, R18, 0x48, !PT ;  /* 0x8000000002027812 */ /* 0x000fe200078e4812 */
[----:B------:R-:W-:Y:S06]  /*d580*/  BRA `(.L_x_338) ;  /* 0x00000000000c7947 */ /* 0x000fec0003800000 */
.L_x_331:
[----:B------:R-:W0:Y:S01]  /*d590*/  MUFU.RSQ R2, -QNAN ;  /* 0xffc0000000027908 */ /* 0x000e220000001400 */
[----:B------:R-:W-:Y:S05]  /*d5a0*/  BRA `(.L_x_338) ;  /* 0x0000000000047947 */ /* 0x000fea0003800000 */
.L_x_330:
[----:B------:R-:W-:-:S07]  /*d5b0*/  FADD.FTZ R2, R18, R2 ;  /* 0x0000000212027221 */ /* 0x000fce0000010000 */
.L_x_338:
[----:B------:R-:W-:Y:S05]  /*d5c0*/  BSYNC.RECONVERGENT B0 ;  /* 0x0000000000007941 */ /* 0x000fea0003800200 */
.L_x_328:
[----:B------:R-:W-:Y:S01]  /*d5d0*/  HFMA2 R17, -RZ, RZ, 0, 0 ;  /* 0x00000000ff117431 */ /* 0x000fe200000001ff */
[----:B0-----:R-:W-:-:S03]  /*d5e0*/  MOV R29, R2 ;  /* 0x00000002001d7202 */ /* 0x001fc60000000f00 */
[----:B------:R-:W-:Y:S05]  /*d5f0*/  RET.REL.NODEC R16 `(_Z12iou3d_kerneliiPKfS0_Pfi) ;  /* 0xffffff2810807950 */ /* 0x000fea0003c3ffff */
.L_x_339:
[----:B------:R-:W-:-:S00]  /*d600*/  BRA `(.L_x_339) ;  /* 0xfffffffc00fc7947 */ /* 0x000fc0000383ffff */
[----:B------:R-:W-:-:S00]  /*d610*/  NOP ;  /* 0x0000000000007918 */ /* 0x000fc00000000000 */
        /* <DEDUP_REMOVED lines=14> */
.L_x_713:


//--------------------- .text._Z12iou2d_kerneliiPKfS0_Pfi --------------------------
	.section	.text._Z12iou2d_kerneliiPKfS0_Pfi,"ax",@progbits
	.align	128
        .global         _Z12iou2d_kerneliiPKfS0_Pfi
        .type           _Z12iou2d_kerneliiPKfS0_Pfi,@function
        .size           _Z12iou2d_kerneliiPKfS0_Pfi,(.L_x_714 - _Z12iou2d_kerneliiPKfS0_Pfi)
        .other          _Z12iou2d_kerneliiPKfS0_Pfi,@"STO_CUDA_ENTRY STV_DEFAULT"
_Z12iou2d_kerneliiPKfS0_Pfi:
.text._Z12iou2d_kerneliiPKfS0_Pfi:
[----:B------:R-:W-:Y:S01]  /*0000*/  LDC R1, c[0x0][0x37c] ;  /* 0x0000df00ff017b82 */ /* 0x000fe20000000800 */
[----:B------:R-:W0:Y:S07]  /*0010*/  S2R R3, SR_TID.X ;  /* 0x0000000000037919 */ /* 0x000e2e0000002100 */
[----:B------:R-:W0:Y:S08]  /*0020*/  S2UR UR4, SR_CTAID.X ;  /* 0x00000000000479c3 */ /* 0x000e300000002500 */
[----:B------:R-:W0:Y:S08]  /*0030*/  LDC R2, c[0x0][0x360] ;  /* 0x0000d800ff027b82 */ /* 0x000e300000000800 */
[----:B------:R-:W1:Y:S01]  /*0040*/  LDC.64 R4, c[0x0][0x380] ;  /* 0x0000e000ff047b82 */ /* 0x000e620000000a00 */
[----:B0-----:R-:W-:-:S02]  /*0050*/  IMAD R2, R2, UR4, R3 ;  /* 0x0000000402027c24 */ /* 0x001fc4000f8e0203 */
[----:B-1----:R-:W-:-:S05]  /*0060*/  IMAD R3, R5, R4, RZ ;  /* 0x0000000405037224 */ /* 0x002fca00078e02ff */
[----:B------:R-:W-:-:S13]  /*0070*/  ISETP.GE.AND P0, PT, R2, R3, PT ;  /* 0x000000030200720c */ /* 0x000fda0003f06270 */
[----:B------:R-:W-:Y:S05]  /*0080*/  @P0 EXIT ;  /* 0x000000000000094d */ /* 0x000fea0003800000 */
[----:B------:R-:W-:Y:S01]  /*0090*/  IABS R3, R5 ;  /* 0x0000000500037213 */ /* 0x000fe20000000000 */
[----:B------:R-:W0:Y:S01]  /*00a0*/  LDC.64 R10, c[0x0][0x390] ;  /* 0x0000e400ff0a7b82 */ /* 0x000e220000000a00 */
[----:B------:R-:W1:Y:S02]  /*00b0*/  LDCU.64 UR4, c[0x0][0x358] ;  /* 0x00006b00ff0477ac */ /* 0x000e640008000a00 */
[----:B------:R-:W2:Y:S08]  /*00c0*/  I2F.RP R0, R3 ;  /* 0x0000000300007306 */ /* 0x000eb00000209400 */
[----:B--2---:R-:W2:Y:S02]  /*00d0*/  MUFU.RCP R0, R0 ;  /* 0x0000000000007308 */ /* 0x004ea40000001000 */
[----:B--2---:R-:W-:-:S06]  /*00e0*/  VIADD R6, R0, 0xffffffe ;  /* 0x0ffffffe00067836 */ /* 0x004fcc0000000000 */
[----:B------:R2:W3:Y:S02]  /*00f0*/  F2I.FTZ.U32.TRUNC.NTZ R7, R6 ;  /* 0x0000000600077305 */ /* 0x0004e4000021f000 */
[----:B--2---:R-:W-:Y:S02]  /*0100*/  IMAD.MOV.U32 R6, RZ, RZ, RZ ;  /* 0x000000ffff067224 */ /* 0x004fe400078e00ff */
[----:B---3--:R-:W-:-:S04]  /*0110*/  IMAD.MOV R4, RZ, RZ, -R7 ;  /* 0x000000ffff047224 */ /* 0x008fc800078e0a07 */
[----:B------:R-:W-:Y:S01]  /*0120*/  IMAD R9, R4, R3, RZ ;  /* 0x0000000304097224 */ /* 0x000fe200078e02ff */
[----:B------:R-:W-:-:S03]  /*0130*/  IABS R4, R2 ;  /* 0x0000000200047213 */ /* 0x000fc60000000000 */
[----:B------:R-:W-:Y:S02]  /*0140*/  IMAD.HI.U32 R7, R7, R9, R6 ;  /* 0x0000000907077227 */ /* 0x000fe400078e0006 */
[----:B------:R-:W2:Y:S04]  /*0150*/  LDC.64 R8, c[0x0][0x388] ;  /* 0x0000e200ff087b82 */ /* 0x000ea80000000a00 */
[----:B------:R-:W-:-:S05]  /*0160*/  IMAD.HI.U32 R7, R7, R4, RZ ;  /* 0x0000000407077227 */ /* 0x000fca00078e00ff */
[----:B------:R-:W-:-:S05]  /*0170*/  IADD3 R0, PT, PT, -R7, RZ, RZ ;  /* 0x000000ff07007210 */ /* 0x000fca0007ffe1ff */
[----:B------:R-:W-:-:S05]  /*0180*/  IMAD R0, R3, R0, R4 ;  /* 0x0000000003007224 */ /* 0x000fca00078e0204 */
[----:B------:R-:W-:-:S13]  /*0190*/  ISETP.GT.U32.AND P1, PT, R3, R0, PT ;  /* 0x000000000300720c */ /* 0x000fda0003f24070 */
[----:B------:R-:W-:Y:S02]  /*01a0*/  @!P1 IMAD.IADD R0, R0, 0x1, -R3 ;  /* 0x0000000100009824 */ /* 0x000fe400078e0a03 */
[----:B------:R-:W-:Y:S01]  /*01b0*/  @!P1 VIADD R7, R7, 0x1 ;  /* 0x0000000107079836 */ /* 0x000fe20000000000 */
[----:B------:R-:W-:Y:S02]  /*01c0*/  ISETP.NE.AND P1, PT, R5, RZ, PT ;  /* 0x000000ff0500720c */ /* 0x000fe40003f25270 */
[----:B------:R-:W-:Y:S02]  /*01d0*/  ISETP.GE.U32.AND P0, PT, R0, R3, PT ;  /* 0x000000030000720c */ /* 0x000fe40003f06070 */
[----:B------:R-:W-:-:S04]  /*01e0*/  LOP3.LUT R0, R2, R5, RZ, 0x3c, !PT ;  /* 0x0000000502007212 */ /* 0x000fc800078e3cff */
[----:B------:R-:W-:-:S07]  /*01f0*/  ISETP.GE.AND P2, PT, R0, RZ, PT ;  /* 0x000000ff0000720c */ /* 0x000fce0003f46270 */
[----:B------:R-:W-:-:S06]  /*0200*/  @P0 IADD3 R7, PT, PT, R7, 0x1, RZ ;  /* 0x0000000107070810 */ /* 0x000fcc0007ffe0ff */
[----:B------:R-:W-:Y:S01]  /*0210*/  @!P2 IMAD.MOV R7, RZ, RZ, -R7 ;  /* 0x000000ffff07a224 */ /* 0x000fe200078e0a07 */
[----:B------:R-:W-:-:S05]  /*0220*/  @!P1 LOP3.LUT R7, RZ, R5, RZ, 0x33, !PT ;  /* 0x00000005ff079212 */ /* 0x000fca00078e33ff */
[----:B------:R-:W-:Y:S01]  /*0230*/  IMAD.MOV R0, RZ, RZ, -R7 ;  /* 0x000000ffff007224 */ /* 0x000fe200078e0a07 */
[----:B------:R-:W-:-:S03]  /*0240*/  SHF.L.U32 R7, R7, 0x2, RZ ;  /* 0x0000000207077819 */ /* 0x000fc600000006ff */
[----:B------:R-:W-:Y:S02]  /*0250*/  IMAD R5, R5, R0, R2 ;  /* 0x0000000005057224 */ /* 0x000fe400078e0202 */
[----:B--2---:R-:W-:-:S04]  /*0260*/  IMAD.WIDE R8, R7, 0x4, R8 ;  /* 0x0000000407087825 */ /* 0x004fc800078e0208 */
[----:B------:R-:W-:Y:S01]  /*0270*/  IMAD.SHL.U32 R5, R5, 0x4, RZ ;  /* 0x0000000405057824 */ /* 0x000fe200078e00ff */
[----:B-1----:R-:W2:Y:S03]  /*0280*/  LDG.E R4, desc[UR4][R8.64+0x8] ;  /* 0x0000080408047981 */ /* 0x002ea6000c1e1900 */
[----:B0-----:R-:W-:Y:S01]  /*0290*/  IMAD.WIDE R10, R5, 0x4, R10 ;  /* 0x00000004050a7825 */ /* 0x001fe200078e020a */
[----:B------:R0:W5:Y:S04]  /*02a0*/  LDG.E R3, desc[UR4][R8.64+0x4] ;  /* 0x0000040408037981 */ /* 0x000168000c1e1900 */
[----:B------:R-:W3:Y:S04]  /*02b0*/  LDG.E R5, desc[UR4][R8.64] ;  /* 0x0000000408057981 */ /* 0x000ee8000c1e1900 */
[----:B------:R-:W3:Y:S04]  /*02c0*/  LDG.E R14, desc[UR4][R10.64] ;  /* 0x000000040a0e7981 */ /* 0x000ee8000c1e1900 */
[----:B------:R-:W2:Y:S04]  /*02d0*/  LDG.E R15, desc[UR4][R10.64+0x8] ;  /* 0x000008040a0f7981 */ /* 0x000ea8000c1e1900 */
[----:B------:R0:W5:Y:S04]  /*02e0*/  LDG.E R6, desc[UR4][R8.64+0xc] ;  /* 0x00000c0408067981 */ /* 0x000168000c1e1900 */
[----:B------:R0:W5:Y:S04]  /*02f0*/  LDG.E R17, desc[UR4][R10.64+0xc] ;  /* 0x00000c040a117981 */ /* 0x000168000c1e1900 */
[----:B------:R0:W5:Y:S01]  /*0300*/  LDG.E R16, desc[UR4][R10.64+0x4] ;  /* 0x000004040a107981 */ /* 0x000162000c1e1900 */
[----:B---3--:R-:W-:-:S02]  /*0310*/  FMNMX R7, R5, R14, !PT ;  /* 0x0000000e05077209 */ /* 0x008fc40007800000 */
[----:B--2---:R-:W-:-:S05]  /*0320*/  FMNMX R0, R4, R15, PT ;  /* 0x0000000f04007209 */ /* 0x004fca0003800000 */
[----:B------:R-:W-:-:S05]  /*0330*/  FADD R18, R0, -R7 ;  /* 0x8000000700127221 */ /* 0x000fca0000000000 */
[----:B------:R-:W-:-:S13]  /*0340*/  FSETP.GTU.AND P0, PT, R18, RZ, PT ;  /* 0x000000ff1200720b */ /* 0x000fda0003f0c000 */
[----:B------:R-:W1:Y:S02]  /*0350*/  @!P0 LDC.64 R12, c[0x0][0x398] ;  /* 0x0000e600ff0c8b82 */ /* 0x000e640000000a00 */
[----:B-1----:R-:W-:-:S05]  /*0360*/  @!P0 IMAD.WIDE R12, R2, 0x4, R12 ;  /* 0x00000004020c8825 */ /* 0x002fca00078e020c */
[----:B------:R0:W-:Y:S01]  /*0370*/  @!P0 STG.E desc[UR4][R12.64], RZ ;  /* 0x000000ff0c008986 */ /* 0x0001e2000c101904 */
[----:B------:R-:W-:Y:S05]  /*0380*/  @!P0 EXIT ;  /* 0x000000000000894d */ /* 0x000fea0003800000 */
[----:B-----5:R-:W-:Y:S02]  /*0390*/  FMNMX R0, R6, R17, PT ;  /* 0x0000001106007209 */ /* 0x020fe40003800000 */
[----:B------:R-:W-:-:S05]  /*03a0*/  FMNMX R7, R3, R16, !PT ;  /* 0x0000001003077209 */ /* 0x000fca0007800000 */
[----:B0-----:R-:W-:-:S05]  /*03b0*/  FADD R11, R0, -R7 ;  /* 0x80000007000b7221 */ /* 0x001fca0000000000 */
[----:B------:R-:W-:-:S13]  /*03c0*/  FSETP.GTU.AND P0, PT, R11, RZ, PT ;  /* 0x000000ff0b00720b */ /* 0x000fda0003f0c000 */
[----:B------:R-:W0:Y:S02]  /*03d0*/  @!P0 LDC.64 R8, c[0x0][0x398] ;  /* 0x0000e600ff088b82 */ /* 0x000e240000000a00 */
[----:B0-----:R-:W-:-:S05]  /*03e0*/  @!P0 IMAD.WIDE R8, R2, 0x4, R8 ;  /* 0x0000000402088825 */ /* 0x001fca00078e0208 */
[----:B------:R0:W-:Y:S01]  /*03f0*/  @!P0 STG.E desc[UR4][R8.64], RZ ;  /* 0x000000ff08008986 */ /* 0x0001e2000c101904 */
[----:B------:R-:W-:Y:S05]  /*0400*/  @!P0 EXIT ;  /* 0x000000000000894d */ /* 0x000fea0003800000 */
[----:B------:R-:W1:Y:S01]  /*0410*/  LDCU UR6, c[0x0][0x3a0] ;  /* 0x00007400ff0677ac */ /* 0x000e620008000800 */
[----:B------:R-:W-:Y:S01]  /*0420*/  FADD R7, -R14, R15 ;  /* 0x0000000f0e077221 */ /* 0x000fe20000000100 */
[----:B0-----:R-:W-:Y:S01]  /*0430*/  FADD R8, -R16, R17 ;  /* 0x0000001110087221 */ /* 0x001fe20000000100 */
[----:B------:R-:W-:-:S03]  /*0440*/  FMUL R0, R18, R11 ;  /* 0x0000000b12007220 */ /* 0x000fc60000400000 */
[----:B------:R-:W-:Y:S01]  /*0450*/  FMUL R7, R7, R8 ;  /* 0x0000000807077220 */ /* 0x000fe20000400000 */
[----:B-1----:R-:W-:-:S09]  /*0460*/  UISETP.NE.AND UP0, UPT, UR6, 0x1, UPT ;  /* 0x000000010600788c */ /* 0x002fd2000bf05270 */
[----:B------:R-:W-:Y:S05]  /*0470*/  BRA.U !UP0, `(.L_x_340) ;  /* 0x0000000108d47547 */ /* 0x000fea000b800000 */
[----:B------:R-:W-:-:S09]  /*0480*/  UISETP.NE.AND UP0, UPT, UR6, URZ, UPT ;  /* 0x000000ff0600728c */ /* 0x000fd2000bf05270 */
[----:B------:R-:W-:Y:S05]  /*0490*/  BRA.U !UP0, `(.L_x_341) ;  /* 0x0000000108747547 */ /* 0x000fea000b800000 */
[----:B------:R-:W-:-:S09]  /*04a0*/  UISETP.NE.AND UP0, UPT, UR6, -0x1, UPT ;  /* 0xffffffff0600788c */ /* 0x000fd2000bf05270 */
[----:B------:R-:W-:Y:S05]  /*04b0*/  BRA.U UP0, `(.L_x_342) ;  /* 0x00000001005c7547 */ /* 0x000fea000b800000 */
[----:B------:R-:W-:Y:S01]  /*04c0*/  FADD R4, -R5, R4 ;  /* 0x0000000405047221 */ /* 0x000fe20000000100 */
[----:B------:R-:W-:Y:S01]  /*04d0*/  FADD R3, -R3, R6 ;  /* 0x0000000603037221 */ /* 0x000fe20000000100 */
[----:B------:R-:W-:Y:S03]  /*04e0*/  BSSY.RECONVERGENT B0, `(.L_x_343) ;  /* 0x000000f000007945 */ /* 0x000fe60003800200 */
[----:B------:R-:W-:-:S04]  /*04f0*/  FFMA R3, R4, R3, R7 ;  /* 0x0000000304037223 */ /* 0x000fc80000000007 */
        /* <DEDUP_REMOVED lines=10> */
[----:B------:R-:W-:Y:S01]  /*05a0*/  IMAD.MOV.U32 R3, RZ, RZ, R7 ;  /* 0x000000ffff037224 */ /* 0x000fe200078e0007 */
[----:B------:R-:W-:-:S07]  /*05b0*/  MOV R4, 0x5d0 ;  /* 0x000005d000047802 */ /* 0x000fce0000000f00 */
[----:B------:R-:W-:Y:S05]  /*05c0*/  CALL.REL.NOINC `($__internal_2_$__cuda_sm3x_div_rn_noftz_f32_slowpath) ;  /* 0x0000000000cc7944 */ /* 0x000fea0003c00000 */
.L_x_344:
[----:B------:R-:W-:Y:S05]  /*05d0*/  BSYNC.RECONVERGENT B0 ;  /* 0x0000000000007941 */ /* 0x000fea0003800200 */
.L_x_343:
[----:B------:R-:W0:Y:S01]  /*05e0*/  LDC.64 R4, c[0x0][0x398] ;  /* 0x0000e600ff047b82 */ /* 0x000e220000000a00 */
[----:B------:R-:W-:Y:S01]  /*05f0*/  FSEL R3, R3, RZ, P2 ;  /* 0x000000ff03037208 */ /* 0x000fe20001000000 */
[----:B0-----:R-:W-:-:S05]  /*0600*/  IMAD.WIDE R4, R2, 0x4, R4 ;  /* 0x0000000402047825 */ /* 0x001fca00078e0204 */
[----:B------:R-:W-:Y:S01]  /*0610*/  STG.E desc[UR4][R4.64], R3 ;  /* 0x0000000304007986 */ /* 0x000fe2000c101904 */
[----:B------:R-:W-:Y:S05]  /*0620*/  EXIT ;  /* 0x000000000000794d */ /* 0x000fea0003800000 */
.L_x_342:
[----:B------:R-:W0:Y:S02]  /*0630*/  LDC.64 R4, c[0x0][0x398] ;  /* 0x0000e600ff047b82 */ /* 0x000e240000000a00 */
[----:B0-----:R-:W-:-:S05]  /*0640*/  IMAD.WIDE R4, R2, 0x4, R4 ;  /* 0x0000000402047825 */ /* 0x001fca00078e0204 */
[----:B------:R-:W-:Y:S01]  /*0650*/  STG.E desc[UR4][R4.64], R0 ;  /* 0x0000000004007986 */ /* 0x000fe2000c101904 */
[----:B------:R-:W-:Y:S05]  /*0660*/  EXIT ;  /* 0x000000000000794d */ /* 0x000fea0003800000 */
.L_x_341:
[----:B------:R-:W-:Y:S01]  /*0670*/  FADD R7, -R5, R4 ;  /* 0x0000000405077221 */ /* 0x000fe20000000100 */
[----:B------:R-:W-:Y:S01]  /*0680*/  FADD R6, -R3, R6 ;  /* 0x0000000603067221 */ /* 0x000fe20000000100 */
[----:B------:R-:W-:Y:S03]  /*0690*/  BSSY.RECONVERGENT B0, `(.L_x_345) ;  /* 0x000000e000007945 */ /* 0x000fe60003800200 */
[----:B------:R-:W-:-:S04]  /*06a0*/  FMUL R7, R7, R6 ;  /* 0x0000000607077220 */ /* 0x000fc80000400000 */
[----:B------:R-:W0:Y:S01]  /*06b0*/  MUFU.RCP R3, R7 ;  /* 0x0000000700037308 */ /* 0x000e220000001000 */
[----:B------:R-:W-:-:S07]  /*06c0*/  FSETP.GT.AND P2, PT, R7, RZ, PT ;  /* 0x000000ff0700720b */ /* 0x000fce0003f44000 */
        /* <DEDUP_REMOVED lines=9> */
[----:B------:R-:W-:Y:S05]  /*0760*/  CALL.REL.NOINC `($__internal_2_$__cuda_sm3x_div_rn_noftz_f32_slowpath) ;  /* 0x0000000000647944 */ /* 0x000fea0003c00000 */
.L_x_346:
[----:B------:R-:W-:Y:S05]  /*0770*/  BSYNC.RECONVERGENT B0 ;  /* 0x0000000000007941 */ /* 0x000fea0003800200 */
.L_x_345:
[----:B------:R-:W0:Y:S01]  /*0780*/  LDC.64 R4, c[0x0][0x398] ;  /* 0x0000e600ff047b82 */ /* 0x000e220000000a00 */
[----:B------:R-:W-:Y:S01]  /*0790*/  FSEL R3, R3, RZ, P2 ;  /* 0x000000ff03037208 */ /* 0x000fe20001000000 */
[----:B0-----:R-:W-:-:S05]  /*07a0*/  IMAD.WIDE R4, R2, 0x4, R4 ;  /* 0x0000000402047825 */ /* 0x001fca00078e0204 */
[----:B------:R-:W-:Y:S01]  /*07b0*/  STG.E desc[UR4][R4.64], R3 ;  /* 0x0000000304007986 */ /* 0x000fe2000c101904 */
[----:B------:R-:W-:Y:S05]  /*07c0*/  EXIT ;  /* 0x000000000000794d */ /* 0x000fea0003800000 */
.L_x_340:
        /* <DEDUP_REMOVED lines=13> */
.L_x_348:
[----:B------:R-:W-:Y:S05]  /*08a0*/  BSYNC.RECONVERGENT B0 ;  /* 0x0000000000007941 */ /* 0x000fea0003800200 */
.L_x_347:
[----:B------:R-:W0:Y:S01]  /*08b0*/  LDC.64 R4, c[0x0][0x398] ;  /* 0x0000e600ff047b82 */ /* 0x000e220000000a00 */
[----:B------:R-:W-:Y:S01]  /*08c0*/  FSEL R3, R3, RZ, P2 ;  /* 0x000000ff03037208 */ /* 0x000fe20001000000 */
[----:B0-----:R-:W-:-:S05]  /*08d0*/  IMAD.WIDE R4, R2, 0x4, R4 ;  /* 0x0000000402047825 */ /* 0x001fca00078e0204 */
[----:B------:R-:W-:Y:S01]  /*08e0*/  STG.E desc[UR4][R4.64], R3 ;  /* 0x0000000304007986 */ /* 0x000fe2000c101904 */
[----:B------:R-:W-:Y:S05]  /*08f0*/  EXIT ;  /* 0x000000000000794d */ /* 0x000fea0003800000 */
        .weak           $__internal_2_$__cuda_sm3x_div_rn_noftz_f32_slowpath
        .type           $__internal_2_$__cuda_sm3x_div_rn_noftz_f32_slowpath,@function
        .size           $__internal_2_$__cuda_sm3x_div_rn_noftz_f32_slowpath,(.L_x_714 - $__internal_2_$__cuda_sm3x_div_rn_noftz_f32_slowpath)
$__internal_2_$__cuda_sm3x_div_rn_noftz_f32_slowpath:
[----:B------:R-:W-:Y:S01]  /*0900*/  SHF.R.U32.HI R6, RZ, 0x17, R3 ;  /* 0x00000017ff067819 */ /* 0x000fe20000011603 */
[----:B------:R-:W-:Y:S01]  /*0910*/  BSSY.RECONVERGENT B1, `(.L_x_349) ;  /* 0x0000062000017945 */ /* 0x000fe20003800200 */
[----:B------:R-:W-:Y:S02]  /*0920*/  SHF.R.U32.HI R5, RZ, 0x17, R0 ;  /* 0x00000017ff057819 */ /* 0x000fe40000011600 */
[----:B------:R-:W-:Y:S02]  /*0930*/  LOP3.LUT R10, R6, 0xff, RZ, 0xc0, !PT ;  /* 0x000000ff060a7812 */ /* 0x000fe400078ec0ff */
[----:B------:R-:W-:-:S03]  /*0940*/  LOP3.LUT R8, R5, 0xff, RZ, 0xc0, !PT ;  /* 0x000000ff05087812 */ /* 0x000fc600078ec0ff */
[----:B------:R-:W-:Y:S01]  /*0950*/  VIADD R7, R10, 0xffffffff ;  /* 0xffffffff0a077836 */ /* 0x000fe20000000000 */
[----:B------:R-:W-:-:S04]  /*0960*/  IADD3 R6, PT, PT, R8, -0x1, RZ ;  /* 0xffffffff08067810 */ /* 0x000fc80007ffe0ff */
[----:B------:R-:W-:-:S04]  /*0970*/  ISETP.GT.U32.AND P0, PT, R7, 0xfd, PT ;  /* 0x000000fd0700780c */ /* 0x000fc80003f04070 */
[----:B------:R-:W-:-:S13]  /*0980*/  ISETP.GT.U32.OR P0, PT, R6, 0xfd, P0 ;  /* 0x000000fd0600780c */ /* 0x000fda0000704470 */
[----:B------:R-:W-:Y:S01]  /*0990*/  @!P0 IMAD.MOV.U32 R5, RZ, RZ, RZ ;  /* 0x000000ffff058224 */ /* 0x000fe200078e00ff */
[----:B------:R-:W-:Y:S06]  /*09a0*/  @!P0 BRA `(.L_x_350) ;  /* 0x00000000005c8947 */ /* 0x000fec0003800000 */
[----:B------:R-:W-:Y:S02]  /*09b0*/  FSETP.GTU.FTZ.AND P0, PT, |R0|, +INF , PT ;  /* 0x7f8000000000780b */ /* 0x000fe40003f1c200 */
[----:B------:R-:W-:-:S04]  /*09c0*/  FSETP.GTU.FTZ.AND P1, PT, |R3|, +INF , PT ;  /* 0x7f8000000300780b */ /* 0x000fc80003f3c200 */
[----:B------:R-:W-:-:S13]  /*09d0*/  PLOP3.LUT P0, PT, P0, P1, PT, 0xf8, 0x8f ;  /* 0x00000000008f781c */ /* 0x000fda0000703f70 */
[----:B------:R-:W-:Y:S05]  /*09e0*/  @P0 BRA `(.L_x_351) ;  /* 0x00000004004c0947 */ /* 0x000fea0003800000 */
[----:B------:R-:W-:-:S13]  /*09f0*/  LOP3.LUT P0, RZ, R3, 0x7fffffff, R0, 0xc8, !PT ;  /* 0x7fffffff03ff7812 */ /* 0x000fda000780c800 */
[----:B------:R-:W-:Y:S05]  /*0a00*/  @!P0 BRA `(.L_x_352) ;  /* 0x00000004003c8947 */ /* 0x000fea0003800000 */
[C---:B------:R-:W-:Y:S02]  /*0a10*/  FSETP.NEU.FTZ.AND P3, PT, |R0|.reuse, +INF , PT ;  /* 0x7f8000000000780b */ /* 0x040fe40003f7d200 */
        /* <DEDUP_REMOVED lines=11> */
[----:B------:R-:W-:Y:S01]  /*0ad0*/  @P0 IMAD.MOV.U32 R5, RZ, RZ, RZ ;  /* 0x000000ffff050224 */ /* 0x000fe200078e00ff */
[----:B------:R-:W-:Y:S01]  /*0ae0*/  @!P0 MOV R5, 0xffffffc0 ;  /* 0xffffffc000058802 */ /* 0x000fe20000000f00 */
[----:B------:R-:W-:Y:S01]  /*0af0*/  @!P0 FFMA R0, R0, 1.84467440737095516160e+19, RZ ;  /* 0x5f80000000008823 */ /* 0x000fe200000000ff */
[----:B------:R-:W-:-:S03]  /*0b00*/  @!P1 FFMA R3, R3, 1.84467440737095516160e+19, RZ ;  /* 0x5f80000003039823 */ /* 0x000fc600000000ff */
[----:B------:R-:W-:-:S07]  /*0b10*/  @!P1 VIADD R5, R5, 0x40 ;  /* 0x0000004005059836 */ /* 0x000fce0000000000 */
.L_x_350:
[----:B------:R-:W-:Y:S01]  /*0b20*/  LEA R6, R10, 0xc0800000, 0x17 ;  /* 0xc08000000a067811 */ /* 0x000fe200078eb8ff */
[----:B------:R-:W-:Y:S04]  /*0b30*/  BSSY.RECONVERGENT B2, `(.L_x_355) ;  /* 0x0000036000027945 */ /* 0x000fe80003800200 */
[----:B------:R-:W-:Y:S01]  /*0b40*/  IMAD.IADD R6, R3, 0x1, -R6 ;  /* 0x0000000103067824 */ /* 0x000fe200078e0a06 */
[----:B------:R-:W-:-:S03]  /*0b50*/  IADD3 R3, PT, PT, R8, -0x7f, RZ ;  /* 0xffffff8108037810 */ /* 0x000fc60007ffe0ff */
[----:B------:R0:W1:Y:S01]  /*0b60*/  MUFU.RCP R7, R6 ;  /* 0x0000000600077308 */ /* 0x0000620000001000 */
[----:B------:R-:W-:Y:S01]  /*0b70*/  FADD.FTZ R9, -R6, -RZ ;  /* 0x800000ff06097221 */ /* 0x000fe20000010100 */
[C---:B------:R-:W-:Y:S01]  /*0b80*/  IMAD R0, R3.reuse, -0x800000, R0 ;  /* 0xff80000003007824 */ /* 0x040fe200078e0200 */
[----:B0-----:R-:W-:-:S05]  /*0b90*/  IADD3 R6, PT, PT, R3, 0x7f, -R10 ;  /* 0x0000007f03067810 */ /* 0x001fca0007ffe80a */
[----:B------:R-:W-:Y:S02]  /*0ba0*/  IMAD.IADD R6, R6, 0x1, R5 ;  /* 0x0000000106067824 */ /* 0x000fe400078e0205 */
[----:B-1----:R-:W-:-:S04]  /*0bb0*/  FFMA R8, R7, R9, 1 ;  /* 0x3f80000007087423 */ /* 0x002fc80000000009 */
[----:B------:R-:W-:-:S04]  /*0bc0*/  FFMA R12, R7, R8, R7 ;  /* 0x00000008070c7223 */ /* 0x000fc80000000007 */
[----:B------:R-:W-:-:S04]  /*0bd0*/  FFMA R7, R0, R12, RZ ;  /* 0x0000000c00077223 */ /* 0x000fc800000000ff */
[----:B------:R-:W-:-:S04]  /*0be0*/  FFMA R8, R9, R7, R0 ;  /* 0x0000000709087223 */ /* 0x000fc80000000000 */
[----:B------:R-:W-:-:S04]  /*0bf0*/  FFMA R7, R12, R8, R7 ;  /* 0x000000080c077223 */ /* 0x000fc80000000007 */
[----:B------:R-:W-:-:S04]  /*0c00*/  FFMA R8, R9, R7, R0 ;  /* 0x0000000709087223 */ /* 0x000fc80000000000 */
[----:B------:R-:W-:-:S05]  /*0c10*/  FFMA R0, R12, R8, R7 ;  /* 0x000000080c007223 */ /* 0x000fca0000000007 */
[----:B------:R-:W-:-:S04]  /*0c20*/  SHF.R.U32.HI R3, RZ, 0x17, R0 ;  /* 0x00000017ff037819 */ /* 0x000fc80000011600 */
[----:B------:R-:W-:-:S05]  /*0c30*/  LOP3.LUT R3, R3, 0xff, RZ, 0xc0, !PT ;  /* 0x000000ff03037812 */ /* 0x000fca00078ec0ff */
[----:B------:R-:W-:-:S05]  /*0c40*/  IMAD.IADD R9, R3, 0x1, R6 ;  /* 0x0000000103097824 */ /* 0x000fca00078e0206 */
        /* <DEDUP_REMOVED lines=11> */
[CCC-:B------:R-:W-:Y:S01]  /*0d00*/  FFMA.RM R6, R12.reuse, R8.reuse, R7.reuse ;  /* 0x000000080c067223 */ /* 0x1c0fe20000004007 */
[C---:B------:R-:W-:Y:S02]  /*0d10*/  ISETP.NE.AND P3, PT, R9.reuse, RZ, PT ;  /* 0x000000ff0900720c */ /* 0x040fe40003f65270 */
[----:B------:R-:W-:Y:S02]  /*0d20*/  ISETP.NE.AND P1, PT, R9, RZ, PT ;  /* 0x000000ff0900720c */ /* 0x000fe40003f25270 */
[----:B------:R-:W-:Y:S01]  /*0d30*/  LOP3.LUT R5, R3, 0x7fffff, RZ, 0xc0, !PT ;  /* 0x007fffff03057812 */ /* 0x000fe200078ec0ff */
[----:B------:R-:W-:Y:S01]  /*0d40*/  FFMA.RP R3, R12, R8, R7 ;  /* 0x000000080c037223 */ /* 0x000fe20000008007 */
[----:B------:R-:W-:Y:S02]  /*0d50*/  VIADD R8, R9, 0x20 ;  /* 0x0000002009087836 */ /* 0x000fe40000000000 */
[----:B------:R-:W-:Y:S01]  /*0d60*/  LOP3.LUT R5, R5, 0x800000, RZ, 0xfc, !PT ;  /* 0x0080000005057812 */ /* 0x000fe200078efcff */
[----:B------:R-:W-:Y:S01]  /*0d70*/  IMAD.MOV R7, RZ, RZ, -R9 ;  /* 0x000000ffff077224 */ /* 0x000fe200078e0a09 */
[----:B------:R-:W-:-:S02]  /*0d80*/  FSETP.NEU.FTZ.AND P0, PT, R3, R6, PT ;  /* 0x000000060300720b */ /* 0x000fc40003f1d000 */
[----:B------:R-:W-:Y:S02]  /*0d90*/  SHF.L.U32 R8, R5, R8, RZ ;  /* 0x0000000805087219 */ /* 0x000fe400000006ff */
[----:B------:R-:W-:Y:S02]  /*0da0*/  SEL R6, R7, RZ, P3 ;  /* 0x000000ff07067207 */ /* 0x000fe40001800000 */
[----:B------:R-:W-:Y:S02]  /*0db0*/  ISETP.NE.AND P1, PT, R8, RZ, P1 ;  /* 0x000000ff0800720c */ /* 0x000fe40000f25270 */
[----:B------:R-:W-:Y:S02]  /*0dc0*/  SHF.R.U32.HI R6, RZ, R6, R5 ;  /* 0x00000006ff067219 */ /* 0x000fe40000011605 */
[----:B------:R-:W-:Y:S02]  /*0dd0*/  PLOP3.LUT P0, PT, P0, P1, PT, 0xf8, 0x8f ;  /* 0x00000000008f781c */ /* 0x000fe40000703f70 */
[----:B------:R-:W-:-:S02]  /*0de0*/  SHF.R.U32.HI R8, RZ, 0x1, R6 ;  /* 0x00000001ff087819 */ /* 0x000fc40000011606 */
[----:B------:R-:W-:-:S04]  /*0df0*/  SEL R3, RZ, 0x1, !P0 ;  /* 0x00000001ff037807 */ /* 0x000fc80004000000 */
[----:B------:R-:W-:-:S04]  /*0e00*/  LOP3.LUT R3, R3, 0x1, R8, 0xf8, !PT ;  /* 0x0000000103037812 */ /* 0x000fc800078ef808 */
[----:B------:R-:W-:-:S04]  /*0e10*/  LOP3.LUT R3, R3, R6, RZ, 0xc0, !PT ;  /* 0x0000000603037212 */ /* 0x000fc800078ec0ff */
[----:B------:R-:W-:-:S04]  /*0e20*/  IADD3 R3, PT, PT, R8, R3, RZ ;  /* 0x0000000308037210 */ /* 0x000fc80007ffe0ff */
[----:B------:R-:W-:Y:S01]  /*0e30*/  LOP3.LUT R0, R3, R0, RZ, 0xfc, !PT ;  /* 0x0000000003007212 */ /* 0x000fe200078efcff */
[----:B------:R-:W-:Y:S06]  /*0e40*/  BRA `(.L_x_358) ;  /* 0x0000000000107947 */ /* 0x000fec0003800000 */
.L_x_357:
[----:B------:R-:W-:-:S04]  /*0e50*/  LOP3.LUT R0, R0, 0x80000000, RZ, 0xc0, !PT ;  /* 0x8000000000007812 */ /* 0x000fc800078ec0ff */
[----:B------:R-:W-:Y:S01]  /*0e60*/  LOP3.LUT R0, R0, 0x7f800000, RZ, 0xfc, !PT ;  /* 0x7f80000000007812 */ /* 0x000fe200078efcff */
[----:B------:R-:W-:Y:S06]  /*0e70*/  BRA `(.L_x_358) ;  /* 0x0000000000047947 */ /* 0x000fec0003800000 */
.L_x_356:
[----:B------:R-:W-:-:S07]  /*0e80*/  IMAD R0, R6, 0x800000, R0 ;  /* 0x0080000006007824 */ /* 0x000fce00078e0200 */
.L_x_358:
[----:B------:R-:W-:Y:S05]  /*0e90*/  BSYNC.RECONVERGENT B2 ;  /* 0x0000000000027941 */ /* 0x000fea0003800200 */
.L_x_355:
[----:B------:R-:W-:Y:S05]  /*0ea0*/  BRA `(.L_x_359) ;  /* 0x0000000000207947 */ /* 0x000fea0003800000 */
.L_x_354:
[----:B------:R-:W-:-:S04]  /*0eb0*/  LOP3.LUT R0, R3, 0x80000000, R0, 0x48, !PT ;  /* 0x8000000003007812 */ /* 0x000fc800078e4800 */
[----:B------:R-:W-:Y:S01]  /*0ec0*/  LOP3.LUT R0, R0, 0x7f800000, RZ, 0xfc, !PT ;  /* 0x7f80000000007812 */ /* 0x000fe200078efcff */
[----:B------:R-:W-:Y:S06]  /*0ed0*/  BRA `(.L_x_359) ;  /* 0x0000000000147947 */ /* 0x000fec0003800000 */
.L_x_353:
[----:B------:R-:W-:Y:S01]  /*0ee0*/  LOP3.LUT R0, R3, 0x80000000, R0, 0x48, !PT ;  /* 0x8000000003007812 */ /* 0x000fe200078e4800 */
[----:B------:R-:W-:Y:S06]  /*0ef0*/  BRA `(.L_x_359) ;  /* 0x00000000000c7947 */ /* 0x000fec0003800000 */
.L_x_352:
[----:B------:R-:W0:Y:S01]  /*0f00*/  MUFU.RSQ R0, -QNAN ;  /* 0xffc0000000007908 */ /* 0x000e220000001400 */
[----:B------:R-:W-:Y:S05]  /*0f10*/  BRA `(.L_x_359) ;  /* 0x0000000000047947 */ /* 0x000fea0003800000 */
.L_x_351:
[----:B------:R-:W-:-:S07]  /*0f20*/  FADD.FTZ R0, R0, R3 ;  /* 0x0000000300007221 */ /* 0x000fce0000010000 */
.L_x_359:
[----:B------:R-:W-:Y:S05]  /*0f30*/  BSYNC.RECONVERGENT B1 ;  /* 0x0000000000017941 */ /* 0x000fea0003800200 */
.L_x_349:
[----:B------:R-:W-:Y:S02]  /*0f40*/  HFMA2 R5, -RZ, RZ, 0, 0 ;  /* 0x00000000ff057431 */ /* 0x000fe400000001ff */
[----:B0-----:R-:W-:Y:S02]  /*0f50*/  IMAD.MOV.U32 R3, RZ, RZ, R0 ;  /* 0x000000ffff037224 */ /* 0x001fe400078e0000 */
[----:B------:R-:W-:Y:S05]  /*0f60*/  RET.REL.NODEC R4 `(_Z12iou2d_kerneliiPKfS0_Pfi) ;  /* 0xfffffff004247950 */ /* 0x000fea0003c3ffff */
.L_x_360:
        /* <DEDUP_REMOVED lines=9> */
.L_x_714:


//--------------------- .text._Z22rotate_iou_kernel_evalllPKfS0_Pfi --------------------------
	.section	.text._Z22rotate_iou_kernel_evalllPKfS0_Pfi,"ax",@progbits
	.align	128
        .global         _Z22rotate_iou_kernel_evalllPKfS0_Pfi
        .type           _Z22rotate_iou_kernel_evalllPKfS0_Pfi,@function
        .size           _Z22rotate_iou_kernel_evalllPKfS0_Pfi,(.L_x_716 - _Z22rotate_iou_kernel_evalllPKfS0_Pfi)
        .other          _Z22rotate_iou_kernel_evalllPKfS0_Pfi,@"STO_CUDA_ENTRY STV_DEFAULT"
_Z22rotate_iou_kernel_evalllPKfS0_Pfi:
.text._Z22rotate_iou_kernel_evalllPKfS0_Pfi:
[----:B------:R-:W0:Y:S01]  /*0000*/  LDC R1, c[0x0][0x37c] ;  /* 0x0000df00ff017b82 */ /* 0x000e220000000800 */
[----:B------:R-:W1:Y:S07]  /*0010*/  S2R R10, SR_CTAID.X ;  /* 0x00000000000a7919 */ /* 0x000e6e0000002500 */
[----:B------:R-:W2:Y:S01]  /*0020*/  S2UR UR4, SR_CTAID.Y ;  /* 0x00000000000479c3 */ /* 0x000ea20000002600 */
[----:B------:R-:W3:Y:S01]  /*0030*/  LDCU.64 UR8, c[0x0][0x358] ;  /* 0x00006b00ff0877ac */ /* 0x000ee20008000a00 */
[----:B0-----:R-:W-:Y:S01]  /*0040*/  IADD3 R1, PT, PT, R1, -0x80, RZ ;  /* 0xffffff8001017810 */ /* 0x001fe20007ffe0ff */
[----:B------:R-:W0:Y:S05]  /*0050*/  S2R R23, SR_TID.X ;  /* 0x0000000000177919 */ /* 0x000e2a0000002100 */
[----:B------:R-:W4:Y:S08]  /*0060*/  LDC.64 R50, c[0x0][0x388] ;  /* 0x0000e200ff327b82 */ /* 0x000f300000000a00 */
[----:B------:R-:W5:Y:S01]  /*0070*/  LDC.64 R6, c[0x0][0x380] ;  /* 0x0000e000ff067b82 */ /* 0x000f620000000a00 */
[----:B--2---:R-:W-:Y:S01]  /*0080*/  USHF.L.U32 UR4, UR4, 0x6, URZ ;  /* 0x0000000604047899 */ /* 0x004fe200080006ff */
[----:B-1----:R-:W-:-:S05]  /*0090*/  IMAD.WIDE.U32 R4, R10, 0x40, RZ ;  /* 0x000000400a047825 */ /* 0x002fca00078e00ff */
[----:B----4-:R-:W-:-:S04]  /*00a0*/  IADD3 R2, P0, PT, R50, -UR4, RZ ;  /* 0x8000000432027c10 */ /* 0x010fc8000ff1e0ff */
[----:B------:R-:W-:Y:S02]  /*00b0*/  ISETP.LT.U32.AND P1, PT, R2, 0x40, PT ;  /* 0x000000400200780c */ /* 0x000fe40003f21070 */
[----:B------:R-:W-:Y:S02]  /*00c0*/  IADD3.X R0, PT, PT, R51, -0x1, RZ, P0, !PT ;  /* 0xffffffff33007810 */ /* 0x000fe400007fe4ff */
[----:B-----5:R-:W-:Y:S02]  /*00d0*/  IADD3 R22, P0, PT, -R4, R6, RZ ;  /* 0x0000000604167210 */ /* 0x020fe40007f1e1ff */
[----:B------:R-:W-:Y:S02]  /*00e0*/  ISETP.LT.AND.EX P1, PT, R0, RZ, PT, P1 ;  /* 0x000000ff0000720c */ /* 0x000fe40003f21310 */
[----:B------:R-:W-:Y:S02]  /*00f0*/  IADD3.X R0, PT, PT, ~R5, R7, RZ, P0, !PT ;  /* 0x0000000705007210 */ /* 0x000fe400007fe5ff */
[----:B------:R-:W-:-:S02]  /*0100*/  ISETP.LT.U32.AND P0, PT, R22, 0x40, PT ;  /* 0x000000401600780c */ /* 0x000fc40003f01070 */
[----:B------:R-:W-:Y:S02]  /*0110*/  SEL R2, R2, 0x40, P1 ;  /* 0x0000004002027807 */ /* 0x000fe40000800000 */
[----:B------:R-:W-:Y:S02]  /*0120*/  ISETP.LT.AND.EX P0, PT, R0, RZ, PT, P0 ;  /* 0x000000ff0000720c */ /* 0x000fe40003f01300 */
[C---:B0-----:R-:W-:Y:S02]  /*0130*/  ISETP.GE.AND P1, PT, R23.reuse, R2, PT ;  /* 0x000000021700720c */ /* 0x041fe40003f26270 */
[----:B------:R-:W-:Y:S02]  /*0140*/  SEL R22, R22, 0x40, P0 ;  /* 0x0000004016167807 */ /* 0x000fe40000000000 */
[C---:B------:R-:W-:Y:S02]  /*0150*/  IADD3 R0, PT, PT, R23.reuse, UR4, RZ ;  /* 0x0000000417007c10 */ /* 0x040fe4000fffe0ff */
[----:B------:R-:W-:-:S07]  /*0160*/  ISETP.GE.AND P2, PT, R23, R22, PT ;  /* 0x000000161700720c */ /* 0x000fce0003f46270 */
[----:B------:R-:W0:Y:S01]  /*0170*/  @!P1 LDC.64 R6, c[0x0][0x398] ;  /* 0x0000e600ff069b82 */ /* 0x000e220000000a00 */
[----:B------:R-:W-:-:S05]  /*0180*/  @!P1 LEA R3, R0, R0, 0x2 ;  /* 0x0000000000039211 */ /* 0x000fca00078e10ff */
[----:B------:R-:W-:Y:S02]  /*0190*/  @!P2 LEA R0, R10, R23, 0x6 ;  /* 0x000000170a00a211 */ /* 0x000fe400078e30ff */
[----:B------:R-:W1:Y:S01]  /*01a0*/  @!P2 LDC.64 R8, c[0x0][0x390] ;  /* 0x0000e400ff08ab82 */ /* 0x000e620000000a00 */
[----:B0-----:R-:W-:Y:S01]  /*01b0*/  @!P1 IMAD.WIDE.U32 R6, R3, 0x4, R6 ;  /* 0x0000000403069825 */ /* 0x001fe200078e0006 */
[----:B------:R-:W-:-:S04]  /*01c0*/  @!P2 LEA R3, R0, R0, 0x2 ;  /* 0x000000000003a211 */ /* 0x000fc800078e10ff */
[----:B---3--:R-:W2:Y:S01]  /*01d0*/  @!P1 LDG.E R0, desc[UR8][R6.64] ;  /* 0x0000000806009981 */ /* 0x008ea2000c1e1900 */
[----:B-1----:R-:W-:-:S03]  /*01e0*/  @!P2 IMAD.WIDE.U32 R8, R3, 0x4, R8 ;  /* 0x000000040308a825 */ /* 0x002fc600078e0008 */
[----:B------:R-:W3:Y:S04]  /*01f0*/  @!P1 LDG.E R12, desc[UR8][R6.64+0x4] ;  /* 0x00000408060c9981 */ /* 0x000ee8000c1e1900 */
[----:B------:R-:W4:Y:S04]  /*0200*/  @!P1 LDG.E R14, desc[UR8][R6.64+0x8] ;  /* 0x00000808060e9981 */ /* 0x000f28000c1e1900 */
[----:B------:R-:W5:Y:S04]  /*0210*/  @!P1 LDG.E R16, desc[UR8][R6.64+0xc] ;  /* 0x00000c0806109981 */ /* 0x000f68000c1e1900 */
[----:B------:R0:W5:Y:S04]  /*0220*/  @!P1 LDG.E R18, desc[UR8][R6.64+0x10] ;  /* 0x0000100806129981 */ /* 0x000168000c1e1900 */
[----:B------:R-:W5:Y:S04]  /*0230*/  @!P2 LDG.E R13, desc[UR8][R8.64] ;  /* 0x00000008080da981 */ /* 0x000f68000c1e1900 */
[----:B------:R-:W5:Y:S04]  /*0240*/  @!P2 LDG.E R15, desc[UR8][R8.64+0x4] ;  /* 0x00000408080fa981 */ /* 0x000f68000c1e1900 */
[----:B------:R-:W5:Y:S04]  /*0250*/  @!P2 LDG.E R17, desc[UR8][R8.64+0x8] ;  /* 0x000008080811a981 */ /* 0x000f68000c1e1900 */
[----:B------:R-:W5:Y:S04]  /*0260*/  @!P2 LDG.E R19, desc[UR8][R8.64+0xc] ;  /* 0x00000c080813a981 */ /* 0x000f68000c1e1900 */
[----:B------:R-:W5:Y:S01]  /*0270*/  @!P2 LDG.E R21, desc[UR8][R8.64+0x10] ;  /* 0x000010080815a981 */ /* 0x000f62000c1e1900 */
[----:B------:R-:W-:-:S02]  /*0280*/  MOV R3, 0x400 ;  /* 0x0000040000037802 */ /* 0x000fc40000000f00 */
[----:B------:R-:W-:Y:S01]  /*0290*/  ISETP.GE.AND P0, PT, R2, 0x1, PT ;  /* 0x000000010200780c */ /* 0x000fe20003f06270 */
[----:B------:R-:W1:Y:S01]  /*02a0*/  S2R R20, SR_CgaCtaId ;  /* 0x0000000000147919 */ /* 0x000e620000008800 */
[----:B------:R-:W-:Y:S02]  /*02b0*/  @!P1 IADD3 R10, PT, PT, R3, 0x500, RZ ;  /* 0x00000500030a9810 */ /* 0x000fe40007ffe0ff */
[----:B------:R-:W-:Y:S02]  /*02c0*/  ISETP.GE.OR P0, PT, R23, R22, !P0 ;  /* 0x000000161700720c */ /* 0x000fe40004706670 */
[C---:B-1----:R-:W-:Y:S02]  /*02d0*/  @!P1 LEA R10, R20.reuse, R10, 0x18 ;  /* 0x0000000a140a9211 */ /* 0x042fe400078ec0ff */
[----:B------:R-:W-:-:S03]  /*02e0*/  LEA R3, R20, R3, 0x18 ;  /* 0x0000000314037211 */ /* 0x000fc600078ec0ff */
[C---:B------:R-:W-:Y:S02]  /*02f0*/  @!P1 IMAD R11, R23.reuse, 0x14, R10 ;  /* 0x00000014170b9824 */ /* 0x040fe400078e020a */
[----:B0-----:R-:W-:-:S03]  /*0300*/  IMAD R6, R23, 0x14, R3 ;  /* 0x0000001417067824 */ /* 0x001fc600078e0203 */
[----:B--2---:R0:W-:Y:S04]  /*0310*/  @!P1 STS [R11], R0 ;  /* 0x000000000b009388 */ /* 0x0041e80000000800 */
[----:B---3--:R0:W-:Y:S04]  /*0320*/  @!P1 STS [R11+0x4], R12 ;  /* 0x0000040c0b009388 */ /* 0x0081e80000000800 */
[----:B----4-:R0:W-:Y:S04]  /*0330*/  @!P1 STS [R11+0x8], R14 ;  /* 0x0000080e0b009388 */ /* 0x0101e80000000800 */
[----:B-----5:R0:W-:Y:S04]  /*0340*/  @!P1 STS [R11+0xc], R16 ;  /* 0x00000c100b009388 */ /* 0x0201e80000000800 */
[----:B------:R0:W-:Y:S04]  /*0350*/  @!P1 STS [R11+0x10], R18 ;  /* 0x000010120b009388 */ /* 0x0001e80000000800 */
[----:B------:R0:W-:Y:S04]  /*0360*/  @!P2 STS [R6], R13 ;  /* 0x0000000d0600a388 */ /* 0x0001e80000000800 */
[----:B------:R0:W-:Y:S04]  /*0370*/  @!P2 STS [R6+0x4], R15 ;  /* 0x0000040f0600a388 */ /* 0x0001e80000000800 */
[----:B------:R0:W-:Y:S04]  /*0380*/  @!P2 STS [R6+0x8], R17 ;  /* 0x000008110600a388 */ /* 0x0001e80000000800 */
[----:B------:R0:W-:Y:S04]  /*0390*/  @!P2 STS [R6+0xc], R19 ;  /* 0x00000c130600a388 */ /* 0x0001e80000000800 */
[----:B------:R0:W-:Y:S01]  /*03a0*/  @!P2 STS [R6+0x10], R21 ;  /* 0x000010150600a388 */ /* 0x0001e20000000800 */
[----:B------:R-:W-:Y:S06]  /*03b0*/  BAR.SYNC.DEFER_BLOCKING 0x0 ;  /* 0x0000000000007b1d */ /* 0x000fec0000010000 */
[----:B------:R-:W-:Y:S05]  /*03c0*/  @P0 EXIT ;  /* 0x000000000000094d */ /* 0x000fea0003800000 */
[----:B------:R-:W0:Y:S01]  /*03d0*/  LDS R47, [R6+0x10] ;  /* 0x00001000062f7984 */ /* 0x000e220000000800 */
[----:B------:R-:W-:Y:S01]  /*03e0*/  IADD3 R23, P0, PT, R4, R23, RZ ;  /* 0x0000001704177210 */ /* 0x000fe20007f1e0ff */
[----:B------:R-:W-:Y:S01]  /*03f0*/  UMOV UR5, URZ ;  /* 0x000000ff00057c82 */ /* 0x000fe20008000000 */
[----:B------:R-:W-:Y:S01]  /*0400*/  IADD3 R34, PT, PT, R1, 0x40, RZ ;  /* 0x0000004001227810 */ /* 0x000fe20007ffe0ff */
[----:B------:R-:W1:Y:S01]  /*0410*/  LDS R48, [R6+0x8] ;  /* 0x0000080006307984 */ /* 0x000e620000000800 */
[----:B------:R-:W-:-:S03]  /*0420*/  IADD3.X R9, PT, PT, RZ, R5, RZ, P0, !PT ;  /* 0x00000005ff097210 */ /* 0x000fc600007fe4ff */
[----:B------:R-:W2:Y:S02]  /*0430*/  LDS R7, [R6+0xc] ;  /* 0x00000c0006077984 */ /* 0x000ea40000000800 */
[-C--:B------:R-:W-:Y:S02]  /*0440*/  IMAD R8, R9, R50.reuse, RZ ;  /* 0x0000003209087224 */ /* 0x080fe400078e02ff */
[----:B------:R3:W4:Y:S02]  /*0450*/  LDS R3, [R6] ;  /* 0x0000000006037984 */ /* 0x0007240000000800 */
[C---:B------:R-:W-:Y:S02]  /*0460*/  IMAD R45, R23.reuse, R51, R8 ;  /* 0x00000033172d7224 */ /* 0x040fe400078e0208 */
[----:B------:R3:W3:Y:S01]  /*0470*/  LDS R32, [R6+0x4] ;  /* 0x0000040006207984 */ /* 0x0006e20000000800 */
[----:B------:R-:W-:Y:S01]  /*0480*/  IMAD.WIDE.U32 R50, R23, R50, UR4 ;  /* 0x0000000417327e25 */ /* 0x000fe2000f8e0032 */
[----:B------:R-:W-:-:S04]  /*0490*/  UMOV UR4, URZ ;  /* 0x000000ff00047c82 */ /* 0x000fc80008000000 */
[----:B------:R-:W-:Y:S01]  /*04a0*/  IADD3 R45, PT, PT, R51, R45, RZ ;  /* 0x0000002d332d7210 */ /* 0x000fe20007ffe0ff */
[C---:B0-----:R-:W-:Y:S01]  /*04b0*/  FMUL R0, R47.reuse, 0.63661974668502807617 ;  /* 0x3f22f9832f007820 */ /* 0x041fe20000400000 */
[C---:B------:R-:W-:Y:S02]  /*04c0*/  FSETP.GE.AND P0, PT, |R47|.reuse, 105615, PT ;  /* 0x47ce47802f00780b */ /* 0x040fe40003f06200 */
[----:B------:R-:W-:Y:S01]  /*04d0*/  SHF.R.U32.HI R39, RZ, 0x17, R47 ;  /* 0x00000017ff277819 */ /* 0x000fe2000001162f */
[C---:B-1----:R-:W-:Y:S01]  /*04e0*/  FMUL R35, R48.reuse, -0.5 ;  /* 0xbf00000030237820 */ /* 0x042fe20000400000 */
[----:B------:R-:W-:Y:S01]  /*04f0*/  FSETP.EQ.OR P1, PT, |R47|, +INF , !P0 ;  /* 0x7f8000002f00780b */ /* 0x000fe20004722600 */
[----:B------:R-:W0:Y:S01]  /*0500*/  F2I.NTZ R0, R0 ;  /* 0x0000000000007305 */ /* 0x000e220000203100 */
[C---:B------:R-:W-:Y:S01]  /*0510*/  FMUL R36, R48.reuse, 0.5 ;  /* 0x3f00000030247820 */ /* 0x040fe20000400000 */
[----:B--2---:R-:W-:Y:S01]  /*0520*/  FMUL R48, R48, R7 ;  /* 0x0000000730307220 */ /* 0x004fe20000400000 */
[C---:B------:R-:W-:Y:S01]  /*0530*/  FMUL R37, R7.reuse, -0.5 ;  /* 0xbf00000007257820 */ /* 0x040fe20000400000 */
[----:B------:R-:W-:Y:S01]  /*0540*/  FMUL R38, R7, 0.5 ;  /* 0x3f00000007267820 */ /* 0x000fe20000400000 */
[----:B------:R-:W-:-:S02]  /*0550*/  P2R R49, PR, RZ, 0x2 ;  /* 0x00000002ff317803 */ /* 0x000fc40000000000 */
[----:B------:R-:W-:Y:S02]  /*0560*/  LOP3.LUT R39, R39, 0x1f, RZ, 0xc0, !PT ;  /* 0x0000001f27277812 */ /* 0x000fe400078ec0ff */
[----:B0-----:R-:W-:Y:S02]  /*0570*/  I2FP.F32.S32 R4, R0 ;  /* 0x0000000000047245 */ /* 0x001fe40000201400 */
[----:B------:R-:W-:-:S03]  /*0580*/  SEL R44, R0, RZ, !P0 ;  /* 0x000000ff002c7207 */ /* 0x000fc60004000000 */
[----:B------:R-:W-:-:S04]  /*0590*/  FFMA R5, R4, -1.5707962512969970703, R47 ;  /* 0xbfc90fda04057823 */ /* 0x000fc8000000002f */
[----:B------:R-:W-:-:S04]  /*05a0*/  FFMA R5, R4, -7.5497894158615963534e-08, R5 ;  /* 0xb3a2216804057823 */ /* 0x000fc80000000005 */
[----:B------:R-:W-:Y:S01]  /*05b0*/  FFMA R33, R4, -5.3903029534742383927e-15, R5 ;  /* 0xa7c234c504217823 */ /* 0x000fe20000000005 */
[----:B---34-:R-:W-:-:S07]  /*05c0*/  @P0 FMUL R33, RZ, R47 ;  /* 0x0000002fff210220 */ /* 0x018fce0000400000 */
.L_x_698:
[----:B0-----:R-:W0:Y:S01]  /*05d0*/  S2UR UR6, SR_CgaCtaId ;  /* 0x00000000000679c3 */ /* 0x001e220000008800 */
[----:B------:R-:W-:Y:S02]  /*05e0*/  UMOV UR5, 0x400 ;  /* 0x0000040000057882 */ /* 0x000fe40000000000 */
[----:B------:R-:W-:-:S04]  /*05f0*/  UIADD3 UR5, UPT, UPT, UR5, 0x500, URZ ;  /* 0x0000050005057890 */ /* 0x000fc8000fffe0ff */
[----:B0-----:R-:W-:-:S04]  /*0600*/  ULEA UR6, UR6, UR5, 0x18 ;  /* 0x0000000506067291 */ /* 0x001fc8000f8ec0ff */
[----:B------:R-:W-:-:S09]  /*0610*/  UIMAD UR6, UR4, 0x14, UR6 ;  /* 0x00000014040678a4 */ /* 0x000fd2000f8e0206 */
[----:B------:R-:W0:Y:S04]  /*0620*/  LDS R9, [UR6+0x10] ;  /* 0x00001006ff097984 */ /* 0x000e280008000800 */
[----:B------:R-:W-:Y:S04]  /*0630*/  LDS R7, [UR6+0x8] ;  /* 0x00000806ff077984 */ /* 0x000fe80008000800 */
[----:B------:R-:W1:Y:S01]  /*0640*/  LDS R12, [UR6+0xc] ;  /* 0x00000c06ff0c7984 */ /* 0x000e620008000800 */
[C---:B0-----:R-:W-:Y:S01]  /*0650*/  FMUL R0, R9.reuse, 0.63661974668502807617 ;  /* 0x3f22f98309007820 */ /* 0x041fe20000400000 */
[----:B------:R-:W-:-:S05]  /*0660*/  FSETP.GE.AND P0, PT, |R9|, 105615, PT ;  /* 0x47ce47800900780b */ /* 0x000fca0003f06200 */
[----:B------:R-:W0:Y:S01]  /*0670*/  F2I.NTZ R0, R0 ;  /* 0x0000000000007305 */ /* 0x000e220000203100 */
[----:B-1----:R-:W-:Y:S01]  /*0680*/  FMUL R46, R7, R12 ;  /* 0x0000000c072e7220 */ /* 0x002fe20000400000 */
[-C--:B0-----:R-:W-:Y:S02]  /*0690*/  I2FP.F32.S32 R4, R0.reuse ;  /* 0x0000000000047245 */ /* 0x081fe40000201400 */
[----:B------:R-:W-:-:S03]  /*06a0*/  MOV R18, R0 ;  /* 0x0000000000127202 */ /* 0x000fc60000000f00 */
[----:B------:R-:W-:-:S04]  /*06b0*/  FFMA R5, R4, -1.5707962512969970703, R9 ;  /* 0xbfc90fda04057823 */ /* 0x000fc80000000009 */
[----:B------:R-:W-:-:S04]  /*06c0*/  FFMA R5, R4, -7.5497894158615963534e-08, R5 ;  /* 0xb3a2216804057823 */ /* 0x000fc80000000005 */
[----:B------:R-:W-:-:S05]  /*06d0*/  FFMA R17, R4, -5.3903029534742383927e-15, R5 ;  /* 0xa7c234c504117823 */ /* 0x000fca0000000005 */
[----:B------:R-:W-:Y:S01]  /*06e0*/  MOV R4, R17 ;  /* 0x0000001100047202 */ /* 0x000fe20000000f00 */
[----:B-----5:R-:W-:Y:S06]  /*06f0*/  @!P0 BRA `(.L_x_361) ;  /* 0x0000000000dc8947 */ /* 0x020fec0003800000 */
[----:B------:R-:W-:-:S13]  /*0700*/  FSETP.NEU.AND P0, PT, |R9|, +INF , PT ;  /* 0x7f8000000900780b */ /* 0x000fda0003f0d200 */
[----:B------:R-:W-:Y:S01]  /*0710*/  @!P0 FMUL R4, RZ, R9 ;  /* 0x00000009ff048220 */ /* 0x000fe20000400000 */
[----:B------:R-:W-:Y:S01]  /*0720*/  @!P0 MOV R0, RZ ;  /* 0x000000ff00008202 */ /* 0x000fe20000000f00 */
[----:B------:R-:W-:Y:S06]  /*0730*/  @!P0 BRA `(.L_x_361) ;  /* 0x0000000000cc8947 */ /* 0x000fec0003800000 */
[----:B------:R-:W-:Y:S01]  /*0740*/  SHF.L.U32 R4, R9, 0x8, RZ ;  /* 0x0000000809047819 */ /* 0x000fe200000006ff */
[----:B------:R-:W-:Y:S01]  /*0750*/  HFMA2 R8, -RZ, RZ, 0, 0 ;  /* 0x00000000ff087431 */ /* 0x000fe200000001ff */
[----:B------:R-:W-:Y:S01]  /*0760*/  MOV R15, RZ ;  /* 0x000000ff000f7202 */ /* 0x000fe20000000f00 */
[----:B------:R-:W0:Y:S01]  /*0770*/  LDCU.64 UR10, c[0x4][URZ] ;  /* 0x01000000ff0a77ac */ /* 0x000e220008000a00 */
[----:B------:R-:W-:Y:S02]  /*0780*/  MOV R0, R1 ;  /* 0x0000000100007202 */ /* 0x000fe40000000f00 */
[----:B------:R-:W-:Y:S01]  /*0790*/  LOP3.LUT R19, R4, 0x80000000, RZ, 0xfc, !PT ;  /* 0x8000000004137812 */ /* 0x000fe200078efcff */
[----:B------:R-:W-:-:S06]  /*07a0*/  UMOV UR5, URZ ;  /* 0x000000ff00057c82 */ /* 0x000fcc0008000000 */
.L_x_362:
        /* <DEDUP_REMOVED lines=9> */
[----:B------:R-:W-:Y:S01]  /*0840*/  IADD3.X R8, PT, PT, R5, R15, RZ, P0, !PT ;  /* 0x0000000f05087210 */ /* 0x000fe200007fe4ff */
        /* <DEDUP_REMOVED lines=21> */
[----:B------:R-:W-:-:S04]  /*09a0*/  SHF.R.S32.HI R6, RZ, 0x1f, R4 ;  /* 0x0000001fff067819 */ /* 0x000fc80000011404 */
[C---:B------:R-:W-:Y:S02]  /*09b0*/  LOP3.LUT R10, R6.reuse, R5, RZ, 0x3c, !PT ;  /* 0x00000005060a7212 */ /* 0x040fe400078e3cff */
[----:B------:R-:W-:Y:S02]  /*09c0*/  LOP3.LUT R11, R6, R4, RZ, 0x3c, !PT ;  /* 0x00000004060b7212 */ /* 0x000fe400078e3cff */
[----:B------:R-:W-:Y:S02]  /*09d0*/  SHF.R.U32.HI R5, RZ, 0x1e, R0 ;  /* 0x0000001eff057819 */ /* 0x000fe40000011600 */
[C---:B------:R-:W-:Y:S02]  /*09e0*/  LOP3.LUT R6, R4.reuse, R9, RZ, 0x3c, !PT ;  /* 0x0000000904067212 */ /* 0x040fe400078e3cff */
[----:B------:R-:W1:Y:S01]  /*09f0*/  I2F.F64.S64 R10, R10 ;  /* 0x0000000a000a7312 */ /* 0x000e620000301c00 */
[----:B------:R-:W-:Y:S02]  /*0a00*/  LEA.HI R0, R4, R5, RZ, 0x1 ;  /* 0x0000000504007211 */ /* 0x000fe400078f08ff */
[----:B------:R-:W-:-:S02]  /*0a10*/  ISETP.GE.AND P1, PT, R6, RZ, PT ;  /* 0x000000ff0600720c */ /* 0x000fc40003f26270 */
[----:B------:R-:W-:-:S04]  /*0a20*/  IADD3 R4, PT, PT, -R0, RZ, RZ ;  /* 0x000000ff00047210 */ /* 0x000fc80007ffe1ff */
[----:B------:R-:W-:Y:S01]  /*0a30*/  @!P0 MOV R0, R4 ;  /* 0x0000000400008202 */ /* 0x000fe20000000f00 */
[----:B-1----:R-:W-:-:S10]  /*0a40*/  DMUL R14, R10, UR10 ;  /* 0x0000000a0a0e7c28 */ /* 0x002fd40008000000 */
[----:B------:R-:W1:Y:S02]  /*0a50*/  F2F.F32.F64 R14, R14 ;  /* 0x0000000e000e7310 */ /* 0x000e640000301000 */
[----:B01----:R-:W-:-:S07]  /*0a60*/  FSEL R4, -R14, R14, !P1 ;  /* 0x0000000e0e047208 */ /* 0x003fce0004800100 */
.L_x_361:
[----:B------:R-:W-:Y:S01]  /*0a70*/  MOV R14, 0x37cbac00 ;  /* 0x37cbac00000e7802 */ /* 0x000fe20000000f00 */
[----:B------:R-:W-:Y:S01]  /*0a80*/  FMUL R5, R4, R4 ;  /* 0x0000000404057220 */ /* 0x000fe20000400000 */
[----:B------:R-:W-:Y:S02]  /*0a90*/  LOP3.LUT R8, R0, 0x1, RZ, 0xc0, !PT ;  /* 0x0000000100087812 */ /* 0x000fe400078ec0ff */
[----:B------:R-:W-:Y:S01]  /*0aa0*/  MOV R15, 0x3c0885e4 ;  /* 0x3c0885e4000f7802 */ /* 0x000fe20000000f00 */
[----:B------:R-:W-:Y:S01]  /*0ab0*/  FFMA R6, R5, R14, -0.0013887860113754868507 ;  /* 0xbab607ed05067423 */ /* 0x000fe2000000000e */
[----:B------:R-:W-:Y:S02]  /*0ac0*/  ISETP.NE.U32.AND P0, PT, R8, 0x1, PT ;  /* 0x000000010800780c */ /* 0x000fe40003f05070 */
[----:B------:R-:W-:Y:S02]  /*0ad0*/  IADD3 R0, PT, PT, R0, 0x1, RZ ;  /* 0x0000000100007810 */ /* 0x000fe40007ffe0ff */
[----:B------:R-:W-:-:S02]  /*0ae0*/  MOV R13, 0x3e2aaaa8 ;  /* 0x3e2aaaa8000d7802 */ /* 0x000fc40000000f00 */
[----:B------:R-:W-:Y:S02]  /*0af0*/  FSEL R6, R6, -0.00019574658654164522886, P0 ;  /* 0xb94d415306067808 */ /* 0x000fe40000000000 */
[----:B------:R-:W-:Y:S02]  /*0b00*/  FSEL R8, R15, 0.041666727513074874878, !P0 ;  /* 0x3d2aaabb0f087808 */ /* 0x000fe40004000000 */
[----:B------:R-:W-:Y:S02]  /*0b10*/  LOP3.LUT P1, RZ, R0, 0x2, RZ, 0xc0, !PT ;  /* 0x0000000200ff7812 */ /* 0x000fe4000782c0ff */
[----:B------:R-:W-:Y:S01]  /*0b20*/  FSEL R0, R4, 1, !P0 ;  /* 0x3f80000004007808 */ /* 0x000fe20004000000 */
[----:B------:R-:W-:Y:S01]  /*0b30*/  FFMA R6, R5, R6, R8 ;  /* 0x0000000605067223 */ /* 0x000fe20000000008 */
[----:B------:R-:W-:Y:S02]  /*0b40*/  FSEL R19, -R13, -0.4999999701976776123, !P0 ;  /* 0xbeffffff0d137808 */ /* 0x000fe40004000100 */
[----:B------:R-:W-:Y:S01]  /*0b50*/  FSETP.GE.AND P0, PT, |R9|, 105615, PT ;  /* 0x47ce47800900780b */ /* 0x000fe20003f06200 */
[----:B------:R-:W-:-:S02]  /*0b60*/  FFMA R11, R5, R0, RZ ;  /* 0x00000000050b7223 */ /* 0x000fc400000000ff */
        /* <DEDUP_REMOVED lines=10> */
[----:B------:R-:W-:Y:S01]  /*0c10*/  MOV R19, RZ ;  /* 0x000000ff00137202 */ /* 0x000fe20000000f00 */
[----:B------:R-:W-:Y:S01]  /*0c20*/  HFMA2 R0, -RZ, RZ, 0, 0 ;  /* 0x00000000ff007431 */ /* 0x000fe200000001ff */
[----:B------:R-:W-:-:S07]  /*0c30*/  LOP3.LUT R21, R4, 0x80000000, RZ, 0xfc, !PT ;  /* 0x8000000004157812 */ /* 0x000fce00078efcff */
.L_x_364:
[----:B0-----:R-:W0:Y:S02]  /*0c40*/  LDC.64 R4, c[0x4][RZ] ;  /* 0x01000000ff047b82 */ /* 0x001e240000000a00 */
[----:B0-----:R-:W-:-:S06]  /*0c50*/  IMAD.WIDE.U32 R4, R0, 0x4, R4 ;  /* 0x0000000400047825 */ /* 0x001fcc00078e0004 */
[----:B------:R-:W2:Y:S01]  /*0c60*/  LDG.E.CONSTANT R4, desc[UR8][R4.64] ;  /* 0x0000000804047981 */ /* 0x000ea2000c1e9900 */
[C---:B------:R-:W-:Y:S02]  /*0c70*/  LEA R6, R0.reuse, R1, 0x2 ;  /* 0x0000000100067211 */ /* 0x040fe400078e10ff */
[----:B------:R-:W-:-:S04]  /*0c80*/  IADD3 R0, PT, PT, R0, 0x1, RZ ;  /* 0x0000000100007810 */ /* 0x000fc80007ffe0ff */
[----:B------:R-:W-:Y:S01]  /*0c90*/  ISETP.NE.AND P0, PT, R0, 0x6, PT ;  /* 0x000000060000780c */ /* 0x000fe20003f05270 */
[----:B--2---:R-:W-:-:S03]  /*0ca0*/  IMAD.WIDE.U32 R10, R4, R21, RZ ;  /* 0x00000015040a7225 */ /* 0x004fc600078e00ff */
[----:B------:R-:W-:-:S04]  /*0cb0*/  IADD3 R17, P1, PT, R10, R8, RZ ;  /* 0x000000080a117210 */ /* 0x000fc80007f3e0ff */
[----:B------:R-:W-:Y:S01]  /*0cc0*/  IADD3.X R8, PT, PT, R11, R19, RZ, P1, !PT ;  /* 0x000000130b087210 */ /* 0x000fe20000ffe4ff */
[----:B------:R0:W-:Y:S04]  /*0cd0*/  STL [R6], R17 ;  /* 0x0000001106007387 */ /* 0x0001e80000100800 */
[----:B------:R-:W-:Y:S05]  /*0ce0*/  @P0 BRA `(.L_x_364) ;  /* 0xfffffffc00d40947 */ /* 0x000fea000383ffff */
[----:B0-----:R-:W-:Y:S01]  /*0cf0*/  SHF.R.U32.HI R6, RZ, 0x17, R9 ;  /* 0x00000017ff067819 */ /* 0x001fe20000011609 */
        /* <DEDUP_REMOVED lines=14> */
[----:B---3--:R-:W-:-:S04]  /*0de0*/  @P0 SHF.L.W.U32.HI R5, R4, R6, R5 ;  /* 0x0000000604050219 */ /* 0x008fc80000010e05 */
[C---:B------:R-:W-:Y:S02]  /*0df0*/  SHF.L.W.U32.HI R4, R5.reuse, 0x2, R0 ;  /* 0x0000000205047819 */ /* 0x040fe40000010e00 */
[----:B------:R-:W-:Y:S02]  /*0e00*/  SHF.L.U32 R5, R5, 0x2, RZ ;  /* 0x0000000205057819 */ /* 0x000fe400000006ff */
[----:B------:R-:W-:Y:S02]  /*0e10*/  SHF.R.S32.HI R6, RZ, 0x1f, R4 ;  /* 0x0000001fff067819 */ /* 0x000fe40000011404 */
[----:B------:R-:W-:Y:S02]  /*0e20*/  LOP3.LUT R9, R4, R9, RZ, 0x3c, !PT ;  /* 0x0000000904097212 */ /* 0x000fe400078e3cff */
[C---:B------:R-:W-:Y:S02]  /*0e30*/  LOP3.LUT R10, R6.reuse, R5, RZ, 0x3c, !PT ;  /* 0x00000005060a7212 */ /* 0x040fe400078e3cff */
[----:B------:R-:W-:-:S02]  /*0e40*/  LOP3.LUT R11, R6, R4, RZ, 0x3c, !PT ;  /* 0x00000004060b7212 */ /* 0x000fc400078e3cff */
[----:B------:R-:W-:Y:S02]  /*0e50*/  SHF.R.U32.HI R5, RZ, 0x1e, R0 ;  /* 0x0000001eff057819 */ /* 0x000fe40000011600 */
[----:B------:R-:W-:Y:S02]  /*0e60*/  ISETP.GE.AND P0, PT, R9, RZ, PT ;  /* 0x000000ff0900720c */ /* 0x000fe40003f06270 */
[----:B------:R-:W1:Y:S01]  /*0e70*/  I2F.F64.S64 R10, R10 ;  /* 0x0000000a000a7312 */ /* 0x000e620000301c00 */
[----:B------:R-:W-:-:S04]  /*0e80*/  LEA.HI R18, R4, R5, RZ, 0x1 ;  /* 0x0000000504127211 */ /* 0x000fc800078f08ff */
[----:B------:R-:W-:-:S04]  /*0e90*/  IADD3 R0, PT, PT, -R18, RZ, RZ ;  /* 0x000000ff12007210 */ /* 0x000fc80007ffe1ff */
[----:B------:R-:W-:Y:S01]  /*0ea0*/  @!P1 MOV R18, R0 ;  /* 0x0000000000129202 */ /* 0x000fe20000000f00 */
[----:B-1----:R-:W-:-:S10]  /*0eb0*/  DMUL R20, R10, UR10 ;  /* 0x0000000a0a147c28 */ /* 0x002fd40008000000 */
[----:B------:R-:W1:Y:S02]  /*0ec0*/  F2F.F32.F64 R20, R20 ;  /* 0x0000001400147310 */ /* 0x000e640000301000 */
[----:B01----:R-:W-:-:S07]  /*0ed0*/  FSEL R17, -R20, R20, !P0 ;  /* 0x0000001414117208 */ /* 0x003fce0004000100 */
.L_x_363:
[----:B------:R-:W-:Y:S01]  /*0ee0*/  FMUL R5, R17, R17 ;  /* 0x0000001111057220 */ /* 0x000fe20000400000 */
[C---:B------:R-:W-:Y:S01]  /*0ef0*/  LOP3.LUT R4, R18.reuse, 0x1, RZ, 0xc0, !PT ;  /* 0x0000000112047812 */ /* 0x040fe200078ec0ff */
[----:B------:R-:W0:Y:S01]  /*0f00*/  LDS R24, [UR6] ;  /* 0x00000006ff187984 */ /* 0x000e220008000800 */
[----:B------:R-:W-:Y:S01]  /*0f10*/  LOP3.LUT P1, RZ, R18, 0x2, RZ, 0xc0, !PT ;  /* 0x0000000212ff7812 */ /* 0x000fe2000782c0ff */
[----:B------:R-:W-:Y:S01]  /*0f20*/  FFMA R0, R5, R14, -0.0013887860113754868507 ;  /* 0xbab607ed05007423 */ /* 0x000fe2000000000e */
[----:B------:R-:W-:Y:S01]  /*0f30*/  ISETP.NE.U32.AND P0, PT, R4, 0x1, PT ;  /* 0x000000010400780c */ /* 0x000fe20003f05070 */
[----:B------:R-:W1:Y:S01]  /*0f40*/  LDS R25, [UR6+0x4] ;  /* 0x00000406ff197984 */ /* 0x000e620008000800 */
[----:B------:R-:W-:Y:S01]  /*0f50*/  ISETP.NE.AND P2, PT, R49, RZ, PT ;  /* 0x000000ff3100720c */ /* 0x000fe20003f45270 */
[----:B------:R-:W-:Y:S01]  /*0f60*/  FMUL R11, R12, 0.5 ;  /* 0x3f0000000c0b7820 */ /* 0x000fe20000400000 */
[----:B------:R-:W-:Y:S01]  /*0f70*/  FSEL R0, R0, -0.00019574658654164522886, !P0 ;  /* 0xb94d415300007808 */ /* 0x000fe20004000000 */
[----:B------:R-:W-:Y:S01]  /*0f80*/  BSSY.RECONVERGENT B0, `(.L_x_365) ;  /* 0x0000055000007945 */ /* 0x000fe20003800200 */
[----:B------:R-:W-:-:S02]  /*0f90*/  FSEL R4, R15, 0.041666727513074874878, P0 ;  /* 0x3d2aaabb0f047808 */ /* 0x000fc40000000000 */
[----:B------:R-:W-:-:S03]  /*0fa0*/  FSEL R9, -R13, -0.4999999701976776123, P0 ;  /* 0xbeffffff0d097808 */ /* 0x000fc60000000100 */
[----:B------:R-:W-:Y:S01]  /*0fb0*/  FFMA R4, R5, R0, R4 ;  /* 0x0000000005047223 */ /* 0x000fe20000000004 */
[----:B------:R-:W-:-:S03]  /*0fc0*/  FSEL R0, R17, 1, P0 ;  /* 0x3f80000011007808 */ /* 0x000fc60000000000 */
[C---:B------:R-:W-:Y:S01]  /*0fd0*/  FFMA R4, R5.reuse, R4, R9 ;  /* 0x0000000405047223 */ /* 0x040fe20000000009 */
[----:B------:R-:W-:Y:S01]  /*0fe0*/  FMUL R9, R12, -0.5 ;  /* 0xbf0000000c097820 */ /* 0x000fe20000400000 */
[----:B------:R-:W-:-:S04]  /*0ff0*/  FFMA R5, R5, R0, RZ ;  /* 0x0000000005057223 */ /* 0x000fc800000000ff */
[----:B------:R-:W-:Y:S01]  /*1000*/  FFMA R0, R5, R4, R0 ;  /* 0x0000000405007223 */ /* 0x000fe20000000000 */
[C---:B------:R-:W-:Y:S01]  /*1010*/  FMUL R5, R7.reuse, -0.5 ;  /* 0xbf00000007057820 */ /* 0x040fe20000400000 */
[----:B------:R-:W-:Y:S02]  /*1020*/  FMUL R7, R7, 0.5 ;  /* 0x3f00000007077820 */ /* 0x000fe40000400000 */
[----:B------:R-:W-:-:S04]  /*1030*/  @P1 FADD R0, RZ, -R0 ;  /* 0x80000000ff001221 */ /* 0x000fc80000000000 */
[C---:B------:R-:W-:Y:S01]  /*1040*/  FMUL R8, R0.reuse, R11 ;  /* 0x0000000b00087220 */ /* 0x040fe20000400000 */
[C---:B------:R-:W-:Y:S01]  /*1050*/  FMUL R4, R0.reuse, R9 ;  /* 0x0000000900047220 */ /* 0x040fe20000400000 */
[C---:B------:R-:W-:Y:S01]  /*1060*/  FMUL R6, R0.reuse, R5 ;  /* 0x0000000500067220 */ /* 0x040fe20000400000 */
[----:B------:R-:W-:Y:S01]  /*1070*/  FMUL R10, R0, R7 ;  /* 0x00000007000a7220 */ /* 0x000fe20000400000 */
[C-C-:B------:R-:W-:Y:S01]  /*1080*/  FFMA R17, R16.reuse, R5, R8.reuse ;  /* 0x0000000510117223 */ /* 0x140fe20000000008 */
[C---:B------:R-:W-:Y:S01]  /*1090*/  FFMA R19, R16.reuse, R7, R8 ;  /* 0x0000000710137223 */ /* 0x040fe20000000008 */
[C---:B------:R-:W-:Y:S01]  /*10a0*/  FFMA R5, R16.reuse, R5, R4 ;  /* 0x0000000510057223 */ /* 0x040fe20000000004 */
[C---:B------:R-:W-:Y:S01]  /*10b0*/  FFMA R0, R16.reuse, R9, -R6 ;  /* 0x0000000910007223 */ /* 0x040fe20000000806 */
[C---:B------:R-:W-:Y:S01]  /*10c0*/  FFMA R8, R16.reuse, R11, -R10 ;  /* 0x0000000b10087223 */ /* 0x040fe2000000080a */
[C---:B------:R-:W-:Y:S01]  /*10d0*/  FFMA R7, R16.reuse, R7, R4 ;  /* 0x0000000710077223 */ /* 0x040fe20000000004 */
[C---:B------:R-:W-:Y:S01]  /*10e0*/  FFMA R6, R16.reuse, R11, -R6 ;  /* 0x0000000b10067223 */ /* 0x040fe20000000806 */
[----:B------:R-:W-:Y:S01]  /*10f0*/  FFMA R10, R16, R9, -R10 ;  /* 0x00000009100a7223 */ /* 0x000fe2000000080a */
[----:B------:R-:W-:Y:S01]  /*1100*/  SHF.L.U32 R16, R47, 0x8, RZ ;  /* 0x000000082f107819 */ /* 0x000fe200000006ff */
[C---:B0-----:R-:W-:Y:S01]  /*1110*/  FADD R4, R24.reuse, R5 ;  /* 0x0000000518047221 */ /* 0x041fe20000000000 */
[C---:B------:R-:W-:Y:S01]  /*1120*/  FADD R28, R24.reuse, R17 ;  /* 0x00000011181c7221 */ /* 0x040fe20000000000 */
[C---:B------:R-:W-:Y:S01]  /*1130*/  FADD R26, R24.reuse, R19 ;  /* 0x00000013181a7221 */ /* 0x040fe20000000000 */
[C---:B-1----:R-:W-:Y:S01]  /*1140*/  FADD R5, R25.reuse, R0 ;  /* 0x0000000019057221 */ /* 0x042fe20000000000 */
[C---:B------:R-:W-:Y:S01]  /*1150*/  FADD R29, R25.reuse, R6 ;  /* 0x00000006191d7221 */ /* 0x040fe20000000000 */
[C---:B------:R-:W-:Y:S01]  /*1160*/  FADD R27, R25.reuse, R8 ;  /* 0x00000008191b7221 */ /* 0x040fe20000000000 */
[----:B------:R-:W-:Y:S01]  /*1170*/  FADD R24, R24, R7 ;  /* 0x0000000718187221 */ /* 0x000fe20000000000 */
[----:B------:R-:W-:Y:S01]  /*1180*/  FADD R25, R25, R10 ;  /* 0x0000000a19197221 */ /* 0x000fe20000000000 */
[----:B------:R-:W-:-:S02]  /*1190*/  IADD3 R11, PT, PT, -R39, 0x20, RZ ;  /* 0x00000020270b7810 */ /* 0x000fc40007ffe1ff */
[----:B------:R-:W-:Y:S02]  /*11a0*/  MOV R8, R44 ;  /* 0x0000002c00087202 */ /* 0x000fe40000000f00 */
[----:B------:R-:W-:Y:S02]  /*11b0*/  MOV R0, R33 ;  /* 0x0000002100007202 */ /* 0x000fe40000000f00 */
[----:B------:R-:W-:Y:S01]  /*11c0*/  LOP3.LUT R16, R16, 0x80000000, RZ, 0xfc, !PT ;  /* 0x8000000010107812 */ /* 0x000fe200078efcff */
[----:B------:R-:W-:Y:S06]  /*11d0*/  @P2 BRA `(.L_x_366) ;  /* 0x0000000000bc2947 */ /* 0x000fec0003800000 */
[----:B------:R-:W-:Y:S01]  /*11e0*/  HFMA2 R12, -RZ, RZ, 0, 0 ;  /* 0x00000000ff0c7431 */ /* 0x000fe200000001ff */
[----:B------:R-:W-:Y:S01]  /*11f0*/  MOV R0, RZ ;  /* 0x000000ff00007202 */ /* 0x000fe20000000f00 */
[----:B------:R-:W-:-:S06]  /*1200*/  UMOV UR5, URZ ;  /* 0x000000ff00057c82 */ /* 0x000fcc0008000000 */
.L_x_367:
        /* <DEDUP_REMOVED lines=8> */
[----:B------:R-:W-:Y:S01]  /*1290*/  IADD3.X R12, PT, PT, R9, UR5, RZ, P1, !PT ;  /* 0x00000005090c7c10 */ /* 0x000fe20008ffe4ff */
[----:B------:R0:W-:Y:S04]  /*12a0*/  STL [R10], R17 ;  /* 0x000000110a007387 */ /* 0x0001e80000100800 */
[----:B------:R-:W-:Y:S05]  /*12b0*/  @P0 BRA `(.L_x_367) ;  /* 0xfffffffc00d40947 */ /* 0x000fea000383ffff */
[----:B------:R-:W-:Y:S01]  /*12c0*/  SHF.R.U32.HI R0, RZ, 0x17, R47 ;  /* 0x00000017ff007819 */ /* 0x000fe2000001162f */
[----:B------:R1:W-:Y:S01]  /*12d0*/  STL [R1+0x18], R12 ;  /* 0x0000180c01007387 */ /* 0x0003e20000100800 */
[----:B------:R-:W-:Y:S02]  /*12e0*/  ISETP.NE.AND P0, PT, R39, RZ, PT ;  /* 0x000000ff2700720c */ /* 0x000fe40003f05270 */
[----:B------:R-:W-:-:S04]  /*12f0*/  LOP3.LUT R0, R0, 0xe0, RZ, 0xc0, !PT ;  /* 0x000000e000007812 */ /* 0x000fc800078ec0ff */
[----:B------:R-:W-:-:S04]  /*1300*/  IADD3 R0, PT, PT, R0, -0x80, RZ ;  /* 0xffffff8000007810 */ /* 0x000fc80007ffe0ff */
[----:B------:R-:W-:-:S05]  /*1310*/  SHF.R.U32.HI R0, RZ, 0x5, R0 ;  /* 0x00000005ff007819 */ /* 0x000fca0000011600 */
[----:B0-----:R-:W-:-:S05]  /*1320*/  IMAD R17, R0, -0x4, R1 ;  /* 0xfffffffc00117824 */ /* 0x001fca00078e0201 */
[----:B------:R-:W2:Y:S04]  /*1330*/  LDL R0, [R17+0x18] ;  /* 0x0000180011007983 */ /* 0x000ea80000100800 */
[----:B------:R-:W3:Y:S04]  /*1340*/  LDL R6, [R17+0x14] ;  /* 0x0000140011067983 */ /* 0x000ee80000100800 */
[----:B------:R-:W4:Y:S01]  /*1350*/  @P0 LDL R10, [R17+0x10] ;  /* 0x00001000110a0983 */ /* 0x000f220000100800 */
[----:B------:R-:W-:Y:S01]  /*1360*/  UMOV UR6, 0x54442d19 ;  /* 0x54442d1900067882 */ /* 0x000fe20000000000 */
[----:B------:R-:W-:Y:S01]  /*1370*/  UMOV UR7, 0x3bf921fb ;  /* 0x3bf921fb00077882 */ /* 0x000fe20000000000 */
[----:B--2---:R-:W-:-:S02]  /*1380*/  @P0 SHF.L.U32 R7, R0, R39, RZ ;  /* 0x0000002700070219 */ /* 0x004fc400000006ff */
[----:B---3--:R-:W-:Y:S02]  /*1390*/  @P0 SHF.R.U32.HI R8, RZ, R11, R6 ;  /* 0x0000000bff080219 */ /* 0x008fe40000011606 */
[----:B------:R-:W-:Y:S02]  /*13a0*/  @P0 SHF.L.U32 R9, R6, R39, RZ ;  /* 0x0000002706090219 */ /* 0x000fe400000006ff */
[----:B----4-:R-:W-:Y:S02]  /*13b0*/  @P0 SHF.R.U32.HI R10, RZ, R11, R10 ;  /* 0x0000000bff0a0219 */ /* 0x010fe4000001160a */
[----:B------:R-:W-:Y:S02]  /*13c0*/  @P0 IADD3 R0, PT, PT, R7, R8, RZ ;  /* 0x0000000807000210 */ /* 0x000fe40007ffe0ff */
[----:B------:R-:W-:Y:S02]  /*13d0*/  @P0 IADD3 R6, PT, PT, R9, R10, RZ ;  /* 0x0000000a09060210 */ /* 0x000fe40007ffe0ff */
[----:B------:R-:W-:-:S02]  /*13e0*/  ISETP.GE.AND P0, PT, R47, RZ, PT ;  /* 0x000000ff2f00720c */ /* 0x000fc40003f06270 */
[C---:B------:R-:W-:Y:S02]  /*13f0*/  SHF.L.W.U32.HI R8, R6.reuse, 0x2, R0 ;  /* 0x0000000206087819 */ /* 0x040fe40000010e00 */
[----:B------:R-:W-:Y:S02]  /*1400*/  SHF.L.U32 R6, R6, 0x2, RZ ;  /* 0x0000000206067819 */ /* 0x000fe400000006ff */
[----:B------:R-:W-:Y:S02]  /*1410*/  SHF.R.S32.HI R7, RZ, 0x1f, R8 ;  /* 0x0000001fff077819 */ /* 0x000fe40000011408 */
[----:B------:R-:W-:Y:S02]  /*1420*/  LOP3.LUT R10, R8, R47, RZ, 0x3c, !PT ;  /* 0x0000002f080a7212 */ /* 0x000fe400078e3cff */
[C---:B------:R-:W-:Y:S02]  /*1430*/  LOP3.LUT R18, R7.reuse, R6, RZ, 0x3c, !PT ;  /* 0x0000000607127212 */ /* 0x040fe400078e3cff */
[----:B------:R-:W-:-:S02]  /*1440*/  LOP3.LUT R19, R7, R8, RZ, 0x3c, !PT ;  /* 0x0000000807137212 */ /* 0x000fc400078e3cff */
[----:B------:R-:W-:Y:S02]  /*1450*/  SHF.R.U32.HI R9, RZ, 0x1e, R0 ;  /* 0x0000001eff097819 */ /* 0x000fe40000011600 */
[----:B------:R-:W0:Y:S01]  /*1460*/  I2F.F64.S64 R6, R18 ;  /* 0x0000001200067312 */ /* 0x000e220000301c00 */
[----:B------:R-:W-:Y:S02]  /*1470*/  ISETP.GE.AND P1, PT, R10, RZ, PT ;  /* 0x000000ff0a00720c */ /* 0x000fe40003f26270 */
[----:B------:R-:W-:-:S04]  /*1480*/  LEA.HI R8, R8, R9, RZ, 0x1 ;  /* 0x0000000908087211 */ /* 0x000fc800078f08ff */
[----:B------:R-:W-:Y:S01]  /*1490*/  @!P0 IADD3 R8, PT, PT, -R8, RZ, RZ ;  /* 0x000000ff08088210 */ /* 0x000fe20007ffe1ff */
[----:B0-----:R-:W-:-:S10]  /*14a0*/  DMUL R6, R6, UR6 ;  /* 0x0000000606067c28 */ /* 0x001fd40008000000 */
[----:B------:R-:W0:Y:S02]  /*14b0*/  F2F.F32.F64 R6, R6 ;  /* 0x0000000600067310 */ /* 0x000e240000301000 */
[----:B01----:R-:W-:-:S07]  /*14c0*/  FSEL R0, -R6, R6, !P1 ;  /* 0x0000000606007208 */ /* 0x003fce0004800100 */
.L_x_366:
[----:B------:R-:W-:Y:S05]  /*14d0*/  BSYNC.RECONVERGENT B0 ;  /* 0x0000000000007941 */ /* 0x000fea0003800200 */
.L_x_365:
[----:B------:R-:W-:Y:S01]  /*14e0*/  FMUL R7, R0, R0 ;  /* 0x0000000000077220 */ /* 0x000fe20000400000 */
[C---:B------:R-:W-:Y:S01]  /*14f0*/  LOP3.LUT R9, R8.reuse, 0x1, RZ, 0xc0, !PT ;  /* 0x0000000108097812 */ /* 0x040fe200078ec0ff */
[----:B------:R-:W-:Y:S01]  /*1500*/  BSSY.RECONVERGENT B0, `(.L_x_368) ;  /* 0x0000041000007945 */ /* 0x000fe20003800200 */
[----:B------:R-:W-:Y:S01]  /*1510*/  ISETP.NE.AND P2, PT, R49, RZ, PT ;  /* 0x000000ff3100720c */ /* 0x000fe20003f45270 */
[----:B------:R-:W-:Y:S01]  /*1520*/  FFMA R6, R7, R14, -0.0013887860113754868507 ;  /* 0xbab607ed07067423 */ /* 0x000fe2000000000e */
[----:B------:R-:W-:Y:S02]  /*1530*/  ISETP.NE.U32.AND P0, PT, R9, 0x1, PT ;  /* 0x000000010900780c */ /* 0x000fe40003f05070 */
[----:B------:R-:W-:Y:S02]  /*1540*/  IADD3 R9, PT, PT, R8, 0x1, RZ ;  /* 0x0000000108097810 */ /* 0x000fe40007ffe0ff */
[----:B------:R-:W-:Y:S02]  /*1550*/  FSEL R6, R6, -0.00019574658654164522886, P0 ;  /* 0xb94d415306067808 */ /* 0x000fe40000000000 */
[----:B------:R-:W-:-:S02]  /*1560*/  FSEL R8, R15, 0.041666727513074874878, !P0 ;  /* 0x3d2aaabb0f087808 */ /* 0x000fc40004000000 */
[----:B------:R-:W-:Y:S02]  /*1570*/  LOP3.LUT P1, RZ, R9, 0x2, RZ, 0xc0, !PT ;  /* 0x0000000209ff7812 */ /* 0x000fe4000782c0ff */
[----:B------:R-:W-:Y:S01]  /*1580*/  FSEL R0, R0, 1, !P0 ;  /* 0x3f80000000007808 */ /* 0x000fe20004000000 */
[----:B------:R-:W-:Y:S01]  /*1590*/  FFMA R6, R7, R6, R8 ;  /* 0x0000000607067223 */ /* 0x000fe20000000008 */
[----:B------:R-:W-:Y:S02]  /*15a0*/  FSEL R9, -R13, -0.4999999701976776123, !P0 ;  /* 0xbeffffff0d097808 */ /* 0x000fe40004000100 */
[----:B------:R-:W-:Y:S01]  /*15b0*/  MOV R8, R44 ;  /* 0x0000002c00087202 */ /* 0x000fe20000000f00 */
[C---:B------:R-:W-:Y:S02]  /*15c0*/  FFMA R17, R7.reuse, R0, RZ ;  /* 0x0000000007117223 */ /* 0x040fe400000000ff */
[----:B------:R-:W-:-:S04]  /*15d0*/  FFMA R6, R7, R6, R9 ;  /* 0x0000000607067223 */ /* 0x000fc80000000009 */
[----:B------:R-:W-:Y:S01]  /*15e0*/  FFMA R17, R17, R6, R0 ;  /* 0x0000000611117223 */ /* 0x000fe20000000000 */
[----:B------:R-:W-:-:S03]  /*15f0*/  MOV R0, R33 ;  /* 0x0000002100007202 */ /* 0x000fc60000000f00 */
[----:B------:R-:W-:Y:S01]  /*1600*/  @P1 FADD R17, RZ, -R17 ;  /* 0x80000011ff111221 */ /* 0x000fe20000000000 */
[----:B------:R-:W-:Y:S06]  /*1610*/  @P2 BRA `(.L_x_369) ;  /* 0x0000000000bc2947 */ /* 0x000fec0003800000 */
[----:B------:R-:W-:Y:S01]  /*1620*/  HFMA2 R12, -RZ, RZ, 0, 0 ;  /* 0x00000000ff0c7431 */ /* 0x000fe200000001ff */
[----:B------:R-:W-:Y:S01]  /*1630*/  MOV R0, RZ ;  /* 0x000000ff00007202 */ /* 0x000fe20000000f00 */
[----:B------:R-:W-:-:S06]  /*1640*/  UMOV UR5, URZ ;  /* 0x000000ff00057c82 */ /* 0x000fcc0008000000 */
.L_x_370:
        /* <DEDUP_REMOVED lines=17> */
[----:B------:R-:W-:-:S05]  /*1760*/  IMAD R16, R0, -0x4, R1 ;  /* 0xfffffffc00107824 */ /* 0x000fca00078e0201 */
[----:B------:R-:W0:Y:S04]  /*1770*/  @P0 LDL R8, [R16+0x10] ;  /* 0x0000100010080983 */ /* 0x000e280000100800 */
[----:B------:R-:W2:Y:S04]  /*1780*/  LDL R0, [R16+0x18] ;  /* 0x0000180010007983 */ /* 0x000ea80000100800 */
[----:B------:R-:W3:Y:S01]  /*1790*/  LDL R6, [R16+0x14] ;  /* 0x0000140010067983 */ /* 0x000ee20000100800 */
[----:B------:R-:W-:Y:S01]  /*17a0*/  UMOV UR6, 0x54442d19 ;  /* 0x54442d1900067882 */ /* 0x000fe20000000000 */
[----:B------:R-:W-:Y:S01]  /*17b0*/  UMOV UR7, 0x3bf921fb ;  /* 0x3bf921fb00077882 */ /* 0x000fe20000000000 */
[----:B------:R-:W-:-:S02]  /*17c0*/  ISETP.GE.AND P1, PT, R47, RZ, PT ;  /* 0x000000ff2f00720c */ /* 0x000fc40003f26270 */
[----:B0-----:R-:W-:Y:S02]  /*17d0*/  @P0 SHF.R.U32.HI R10, RZ, R11, R8 ;  /* 0x0000000bff0a0219 */ /* 0x001fe40000011608 */
[----:B--2---:R-:W-:Y:S02]  /*17e0*/  @P0 SHF.L.U32 R7, R0, R39, RZ ;  /* 0x0000002700070219 */ /* 0x004fe400000006ff */
[----:B---3--:R-:W-:Y:S02]  /*17f0*/  @P0 SHF.R.U32.HI R8, RZ, R11, R6 ;  /* 0x0000000bff080219 */ /* 0x008fe40000011606 */
[----:B------:R-:W-:Y:S02]  /*1800*/  @P0 SHF.L.U32 R9, R6, R39, RZ ;  /* 0x0000002706090219 */ /* 0x000fe400000006ff */
[----:B------:R-:W-:Y:S02]  /*1810*/  @P0 IADD3 R0, PT, PT, R7, R8, RZ ;  /* 0x0000000807000210 */ /* 0x000fe40007ffe0ff */
[----:B------:R-:W-:-:S04]  /*1820*/  @P0 IADD3 R6, PT, PT, R9, R10, RZ ;  /* 0x0000000a09060210 */ /* 0x000fc80007ffe0ff */
[C---:B------:R-:W-:Y:S02]  /*1830*/  SHF.L.W.U32.HI R8, R6.reuse, 0x2, R0 ;  /* 0x0000000206087819 */ /* 0x040fe40000010e00 */
[----:B------:R-:W-:Y:S02]  /*1840*/  SHF.L.U32 R6, R6, 0x2, RZ ;  /* 0x0000000206067819 */ /* 0x000fe400000006ff */
[----:B------:R-:W-:-:S04]  /*1850*/  SHF.R.S32.HI R7, RZ, 0x1f, R8 ;  /* 0x0000001fff077819 */ /* 0x000fc80000011408 */
[C---:B------:R-:W-:Y:S02]  /*1860*/  LOP3.LUT R10, R7.reuse, R6, RZ, 0x3c, !PT ;  /* 0x00000006070a7212 */ /* 0x040fe400078e3cff */
[----:B------:R-:W-:-:S04]  /*1870*/  LOP3.LUT R11, R7, R8, RZ, 0x3c, !PT ;  /* 0x00000008070b7212 */ /* 0x000fc800078e3cff */
[----:B------:R-:W0:Y:S02]  /*1880*/  I2F.F64.S64 R6, R10 ;  /* 0x0000000a00067312 */ /* 0x000e240000301c00 */
[----:B0-----:R-:W-:Y:S01]  /*1890*/  DMUL R6, R6, UR6 ;  /* 0x0000000606067c28 */ /* 0x001fe20008000000 */
[----:B-1----:R-:W-:Y:S02]  /*18a0*/  LOP3.LUT R12, R8, R47, RZ, 0x3c, !PT ;  /* 0x0000002f080c7212 */ /* 0x002fe400078e3cff */
[----:B------:R-:W-:-:S07]  /*18b0*/  SHF.R.U32.HI R9, RZ, 0x1e, R0 ;  /* 0x0000001eff097819 */ /* 0x000fce0000011600 */
[----:B------:R-:W0:Y:S01]  /*18c0*/  F2F.F32.F64 R6, R6 ;  /* 0x0000000600067310 */ /* 0x000e220000301000 */
[----:B------:R-:W-:Y:S02]  /*18d0*/  ISETP.GE.AND P0, PT, R12, RZ, PT ;  /* 0x000000ff0c00720c */ /* 0x000fe40003f06270 */
[----:B------:R-:W-:-:S04]  /*18e0*/  LEA.HI R8, R8, R9, RZ, 0x1 ;  /* 0x0000000908087211 */ /* 0x000fc800078f08ff */
[----:B------:R-:W-:Y:S02]  /*18f0*/  @!P1 IADD3 R8, PT, PT, -R8, RZ, RZ ;  /* 0x000000ff08089210 */ /* 0x000fe40007ffe1ff */
[----:B0-----:R-:W-:-:S07]  /*1900*/  FSEL R0, -R6, R6, !P0 ;  /* 0x0000000606007208 */ /* 0x001fce0004000100 */
.L_x_369:
[----:B------:R-:W-:Y:S05]  /*1910*/  BSYNC.RECONVERGENT B0 ;  /* 0x0000000000007941 */ /* 0x000fea0003800200 */
.L_x_368:
[----:B------:R-:W-:Y:S01]  /*1920*/  FMUL R7, R0, R0 ;  /* 0x0000000000077220 */ /* 0x000fe20000400000 */
[C---:B------:R-:W-:Y:S01]  /*1930*/  LOP3.LUT R6, R8.reuse, 0x1, RZ, 0xc0, !PT ;  /* 0x0000000108067812 */ /* 0x040fe200078ec0ff */
[----:B------:R-:W-:Y:S01]  /*1940*/  FADD R66, -R5, R29 ;  /* 0x0000001d05427221 */ /* 0x000fe20000000100 */
[----:B------:R-:W-:Y:S01]  /*1950*/  LOP3.LUT P1, RZ, R8, 0x2, RZ, 0xc0, !PT ;  /* 0x0000000208ff7812 */ /* 0x000fe2000782c0ff */
[----:B------:R-:W-:Y:S01]  /*1960*/  FFMA R14, R7, R14, -0.0013887860113754868507 ;  /* 0xbab607ed070e7423 */ /* 0x000fe2000000000e */
[----:B------:R-:W-:Y:S01]  /*1970*/  ISETP.NE.U32.AND P0, PT, R6, 0x1, PT ;  /* 0x000000010600780c */ /* 0x000fe20003f05070 */
[----:B------:R-:W-:Y:S01]  /*1980*/  FADD R75, -R4, R28 ;  /* 0x0000001c044b7221 */ /* 0x000fe20000000100 */
[----:B------:R-:W-:Y:S02]  /*1990*/  BSSY.RECONVERGENT B2, `(.L_x_371) ;  /* 0x00000e1000027945 */ /* 0x000fe40003800200 */
[----:B------:R-:W-:Y:S02]  /*19a0*/  FSEL R6, R15, 0.041666727513074874878, P0 ;  /* 0x3d2aaabb0f067808 */ /* 0x000fe40000000000 */
[----:B------:R-:W-:-:S02]  /*19b0*/  FSEL R14, R14, -0.00019574658654164522886, !P0 ;  /* 0xb94d41530e0e7808 */ /* 0x000fc40004000000 */
[----:B------:R-:W-:Y:S02]  /*19c0*/  FSEL R0, R0, 1, P0 ;  /* 0x3f80000000007808 */ /* 0x000fe40000000000 */
[----:B------:R-:W-:Y:S01]  /*19d0*/  FSEL R13, -R13, -0.4999999701976776123, P0 ;  /* 0xbeffffff0d0d7808 */ /* 0x000fe20000000100 */
[C---:B------:R-:W-:Y:S02]  /*19e0*/  FFMA R6, R7.reuse, R14, R6 ;  /* 0x0000000e07067223 */ /* 0x040fe40000000006 */
[C---:B------:R-:W-:Y:S02]  /*19f0*/  FFMA R9, R7.reuse, R0, RZ ;  /* 0x0000000007097223 */ /* 0x040fe400000000ff */
[----:B------:R-:W-:-:S04]  /*1a00*/  FFMA R6, R7, R6, R13 ;  /* 0x0000000607067223 */ /* 0x000fc8000000000d */
[----:B------:R-:W-:-:S04]  /*1a10*/  FFMA R6, R9, R6, R0 ;  /* 0x0000000609067223 */ /* 0x000fc80000000000 */
[----:B------:R-:W-:-:S04]  /*1a20*/  @P1 FADD R6, RZ, -R6 ;  /* 0x80000006ff061221 */ /* 0x000fc80000000000 */
[-C--:B------:R-:W-:Y:S01]  /*1a30*/  FMUL R8, R37, R6.reuse ;  /* 0x0000000625087220 */ /* 0x080fe20000400000 */
[CC--:B------:R-:W-:Y:S01]  /*1a40*/  FMUL R10, R35.reuse, R6.reuse ;  /* 0x00000006230a7220 */ /* 0x0c0fe20000400000 */
[-C--:B------:R-:W-:Y:S01]  /*1a50*/  FMUL R0, R38, R6.reuse ;  /* 0x0000000626007220 */ /* 0x080fe20000400000 */
[----:B------:R-:W-:Y:S01]  /*1a60*/  FMUL R6, R36, R6 ;  /* 0x0000000624067220 */ /* 0x000fe20000400000 */
[-C--:B------:R-:W-:Y:S01]  /*1a70*/  FFMA R22, R35, R17.reuse, R8 ;  /* 0x0000001123167223 */ /* 0x080fe20000000008 */
[CCC-:B------:R-:W-:Y:S01]  /*1a80*/  FFMA R23, R37.reuse, R17.reuse, -R10.reuse ;  /* 0x0000001125177223 */ /* 0x1c0fe2000000080a */
[-C--:B------:R-:W-:Y:S01]  /*1a90*/  FFMA R13, R38, R17.reuse, -R10 ;  /* 0x00000011260d7223 */ /* 0x080fe2000000080a */
[-C--:B------:R-:W-:Y:S01]  /*1aa0*/  FFMA R11, R37, R17.reuse, -R6 ;  /* 0x00000011250b7223 */ /* 0x080fe20000000806 */
[-C--:B------:R-:W-:Y:S01]  /*1ab0*/  FFMA R8, R36, R17.reuse, R8 ;  /* 0x0000001124087223 */ /* 0x080fe20000000008 */
[C---:B------:R-:W-:Y:S01]  /*1ac0*/  FADD R23, R32.reuse, R23 ;  /* 0x0000001720177221 */ /* 0x040fe20000000000 */
[C---:B------:R-:W-:Y:S01]  /*1ad0*/  FADD R13, R32.reuse, R13 ;  /* 0x0000000d200d7221 */ /* 0x040fe20000000000 */
[----:B------:R-:W-:Y:S01]  /*1ae0*/  FADD R11, R32, R11 ;  /* 0x0000000b200b7221 */ /* 0x000fe20000000000 */
[----:B------:R-:W-:Y:S01]  /*1af0*/  FADD R10, R3, R8 ;  /* 0x00000008030a7221 */ /* 0x000fe20000000000 */
[----:B------:R-:W-:Y:S01]  /*1b00*/  FADD R8, R5, -R23 ;  /* 0x8000001705087221 */ /* 0x000fe20000000000 */
[----:B------:R-:W-:Y:S01]  /*1b10*/  FADD R43, -R23, R13 ;  /* 0x0000000d172b7221 */ /* 0x000fe20000000100 */
[----:B------:R-:W-:Y:S01]  /*1b20*/  FADD R22, R3, R22 ;  /* 0x0000001603167221 */ /* 0x000fe20000000000 */
[----:B------:R-:W-:Y:S01]  /*1b30*/  FADD R31, -R23, R11 ;  /* 0x0000000b171f7221 */ /* 0x000fe20000000100 */
[----:B------:R-:W-:Y:S01]  /*1b40*/  FFMA R12, R35, R17, R0 ;  /* 0x00000011230c7223 */ /* 0x000fe20000000000 */
[-C--:B------:R-:W-:Y:S01]  /*1b50*/  FMUL R9, R43, R8.reuse ;  /* 0x000000082b097220 */ /* 0x080fe20000400000 */
[----:B------:R-:W-:Y:S01]  /*1b60*/  FADD R7, R4, -R22 ;  /* 0x8000001604077221 */ /* 0x000fe20000000000 */
[----:B------:R-:W-:Y:S01]  /*1b70*/  FADD R41, -R22, R10 ;  /* 0x0000000a16297221 */ /* 0x000fe20000000100 */
[----:B------:R-:W-:Y:S01]  /*1b80*/  FMUL R8, R31, R8 ;  /* 0x000000081f087220 */ /* 0x000fe20000400000 */
[----:B------:R-:W-:Y:S01]  /*1b90*/  FADD R12, R3, R12 ;  /* 0x0000000c030c7221 */ /* 0x000fe20000000000 */
[--C-:B------:R-:W-:Y:S01]  /*1ba0*/  FADD R16, R29, -R23.reuse ;  /* 0x800000171d107221 */ /* 0x100fe20000000000 */
[----:B------:R-:W-:Y:S01]  /*1bb0*/  FADD R19, R26, -R22 ;  /* 0x800000161a137221 */ /* 0x000fe20000000000 */
[-C--:B------:R-:W-:Y:S01]  /*1bc0*/  FFMA R14, R41, R7.reuse, R8 ;  /* 0x00000007290e7223 */ /* 0x080fe20000000008 */
[----:B------:R-:W-:Y:S01]  /*1bd0*/  FADD R8, R27, -R23 ;  /* 0x800000171b087221 */ /* 0x000fe20000000000 */
[----:B------:R-:W-:Y:S01]  /*1be0*/  FADD R52, -R22, R12 ;  /* 0x0000000c16347221 */ /* 0x000fe20000000100 */
[-C--:B------:R-:W-:Y:S01]  /*1bf0*/  FMUL R15, R43, R16.reuse ;  /* 0x000000102b0f7220 */ /* 0x080fe20000400000 */
[----:B------:R-:W-:Y:S01]  /*1c00*/  FMUL R16, R31, R16 ;  /* 0x000000101f107220 */ /* 0x000fe20000400000 */
[-C--:B------:R-:W-:Y:S01]  /*1c10*/  FMUL R18, R43, R8.reuse ;  /* 0x000000082b127220 */ /* 0x080fe20000400000 */
[----:B------:R-:W-:Y:S01]  /*1c20*/  FFMA R9, R52, R7, R9 ;  /* 0x0000000734097223 */ /* 0x000fe20000000009 */
[----:B------:R-:W-:Y:S01]  /*1c30*/  FMUL R8, R31, R8 ;  /* 0x000000081f087220 */ /* 0x000fe20000400000 */
[----:B------:R-:W-:Y:S01]  /*1c40*/  FADD R7, R28, -R22 ;  /* 0x800000161c077221 */ /* 0x000fe20000000000 */
[CC--:B------:R-:W-:Y:S01]  /*1c50*/  FFMA R18, R52.reuse, R19.reuse, R18 ;  /* 0x0000001334127223 */ /* 0x0c0fe20000000012 */
[----:B------:R-:W-:Y:S01]  /*1c60*/  FADD R20, R25, -R23 ;  /* 0x8000001719147221 */ /* 0x000fe20000000000 */
[C---:B------:R-:W-:Y:S01]  /*1c70*/  FFMA R19, R41.reuse, R19, R8 ;  /* 0x0000001329137223 */ /* 0x040fe20000000008 */
[-C--:B------:R-:W-:Y:S01]  /*1c80*/  FFMA R15, R52, R7.reuse, R15 ;  /* 0x00000007340f7223 */ /* 0x080fe2000000000f */
[----:B------:R-:W-:Y:S01]  /*1c90*/  FFMA R16, R41, R7, R16 ;  /* 0x0000000729107223 */ /* 0x000fe20000000010 */
[----:B------:R-:W-:Y:S01]  /*1ca0*/  FMUL R8, R31, R31 ;  /* 0x0000001f1f087220 */ /* 0x000fe20000400000 */
[----:B------:R-:W-:Y:S01]  /*1cb0*/  FMUL R7, R43, R43 ;  /* 0x0000002b2b077220 */ /* 0x000fe20000400000 */
[----:B------:R-:W-:Y:S01]  /*1cc0*/  FMUL R30, R31, R20 ;  /* 0x000000141f1e7220 */ /* 0x000fe20000400000 */
[----:B------:R-:W-:Y:S01]  /*1cd0*/  FADD R21, R24, -R22 ;  /* 0x8000001618157221 */ /* 0x000fe20000000000 */
[----:B------:R-:W-:Y:S01]  /*1ce0*/  FFMA R53, R41, R41, R8 ;  /* 0x0000002929357223 */ /* 0x000fe20000000008 */
[----:B------:R-:W-:Y:S01]  /*1cf0*/  FFMA R8, R52, R52, R7 ;  /* 0x0000003434087223 */ /* 0x000fe20000000007 */
[----:B------:R-:W-:Y:S01]  /*1d00*/  FMUL R31, R43, R20 ;  /* 0x000000142b1f7220 */ /* 0x000fe20000400000 */
[----:B------:R-:W-:Y:S01]  /*1d10*/  FSETP.GE.AND P2, PT, R9, RZ, PT ;  /* 0x000000ff0900720b */ /* 0x000fe20003f46000 */
[----:B------:R-:W-:Y:S01]  /*1d20*/  FADD R40, -R4, R12 ;  /* 0x0000000c04287221 */ /* 0x000fe20000000100 */
[----:B------:R-:W-:Y:S01]  /*1d30*/  FSETP.GE.AND P1, PT, R14, RZ, PT ;  /* 0x000000ff0e00720b */ /* 0x000fe20003f26000 */
[-C--:B------:R-:W-:Y:S01]  /*1d40*/  FFMA R31, R52, R21.reuse, R31 ;  /* 0x00000015341f7223 */ /* 0x080fe2000000001f */
[----:B------:R-:W-:Y:S01]  /*1d50*/  FSETP.GE.AND P0, PT, R15, RZ, PT ;  /* 0x000000ff0f00720b */ /* 0x000fe20003f06000 */
[----:B------:R-:W-:Y:S01]  /*1d60*/  FFMA R30, R41, R21, R30 ;  /* 0x00000015291e7223 */ /* 0x000fe2000000001e */
[----:B------:R-:W-:Y:S01]  /*1d70*/  FSETP.LTU.OR P2, PT, R8, R9, !P2 ;  /* 0x000000090800720b */ /* 0x000fe20005749400 */
[----:B------:R-:W-:Y:S01]  /*1d80*/  FADD R58, -R5, R23 ;  /* 0x00000017053a7221 */ /* 0x000fe20000000100 */
[----:B------:R-:W-:Y:S01]  /*1d90*/  FSETP.LTU.OR P1, PT, R53, R14, !P1 ;  /* 0x0000000e3500720b */ /* 0x000fe20004f29400 */
[----:B------:R-:W-:Y:S01]  /*1da0*/  FADD R65, -R4, R22 ;  /* 0x0000001604417221 */ /* 0x000fe20000000100 */
[----:B------:R-:W-:Y:S01]  /*1db0*/  FSETP.LTU.OR P0, PT, R8, R15, !P0 ;  /* 0x0000000f0800720b */ /* 0x000fe20004709400 */
[----:B------:R-:W-:Y:S01]  /*1dc0*/  FADD R15, -R5, R25 ;  /* 0x00000019050f7221 */ /* 0x000fe20000000100 */
[----:B------:R-:W-:Y:S01]  /*1dd0*/  FSETP.GE.AND P3, PT, R18, RZ, PT ;  /* 0x000000ff1200720b */ /* 0x000fe20003f66000 */
[----:B------:R-:W-:Y:S01]  /*1de0*/  FMUL R14, R66, R58 ;  /* 0x0000003a420e7220 */ /* 0x000fe20000400000 */
[----:B------:R-:W-:Y:S01]  /*1df0*/  PLOP3.LUT P2, PT, P2, P1, PT, 0xf8, 0x8f ;  /* 0x00000000008f781c */ /* 0x000fe20001743f70 */
[----:B------:R-:W-:Y:S01]  /*1e00*/  FMUL R7, R15, R15 ;  /* 0x0000000f0f077220 */ /* 0x000fe20000400000 */
[----:B------:R-:W-:Y:S01]  /*1e10*/  FSETP.GE.AND P1, PT, R31, RZ, PT ;  /* 0x000000ff1f00720b */ /* 0x000fe20003f26000 */
[----:B------:R-:W-:Y:S01]  /*1e20*/  FFMA R14, R75, R65, R14 ;  /* 0x000000414b0e7223 */ /* 0x000fe2000000000e */
[----:B------:R-:W-:Y:S01]  /*1e30*/  FSETP.LTU.OR P3, PT, R8, R18, !P3 ;  /* 0x000000120800720b */ /* 0x000fe20005f69400 */
[----:B------:R-:W-:Y:S01]  /*1e40*/  FADD R18, -R4, R24 ;  /* 0x0000001804127221 */ /* 0x000fe20000000100 */
[----:B------:R-:W-:Y:S01]  /*1e50*/  FSETP.LTU.OR P1, PT, R8, R31, !P1 ;  /* 0x0000001f0800720b */ /* 0x000fe20004f29400 */
[----:B------:R-:W-:Y:S01]  /*1e60*/  FADD R31, -R5, R13 ;  /* 0x0000000d051f7221 */ /* 0x000fe20000000100 */
[----:B------:R-:W-:Y:S01]  /*1e70*/  FSETP.GE.AND P5, PT, R16, RZ, PT ;  /* 0x000000ff1000720b */ /* 0x000fe20003fa6000 */
[C---:B------:R-:W-:Y:S01]  /*1e80*/  FFMA R20, R18.reuse, R18, R7 ;  /* 0x0000001212147223 */ /* 0x040fe20000000007 */
[----:B------:R-:W-:Y:S01]  /*1e90*/  FSETP.GE.AND P4, PT, R19, RZ, PT ;  /* 0x000000ff1300720b */ /* 0x000fe20003f86000 */
[----:B------:R-:W-:Y:S01]  /*1ea0*/  FMUL R7, R15, R31 ;  /* 0x0000001f0f077220 */ /* 0x000fe20000400000 */
[----:B------:R-:W-:Y:S01]  /*1eb0*/  FSETP.LTU.OR P5, PT, R53, R16, !P5 ;  /* 0x000000103500720b */ /* 0x000fe20006fa9400 */
[----:B------:R-:W-:Y:S01]  /*1ec0*/  FMUL R16, R15, R58 ;  /* 0x0000003a0f107220 */ /* 0x000fe20000400000 */
[----:B------:R-:W-:Y:S01]  /*1ed0*/  FSETP.LTU.OR P4, PT, R53, R19, !P4 ;  /* 0x000000133500720b */ /* 0x000fe20006789400 */
[----:B------:R-:W-:Y:S01]  /*1ee0*/  FFMA R7, R18, R40, R7 ;  /* 0x0000002812077223 */ /* 0x000fe20000000007 */
[----:B------:R-:W-:Y:S01]  /*1ef0*/  PLOP3.LUT P0, PT, P0, P5, PT, 0xf8, 0x8f ;  /* 0x00000000008f781c */ /* 0x000fe2000070bf70 */
[----:B------:R-:W-:Y:S01]  /*1f00*/  FMUL R8, R66, R66 ;  /* 0x0000004242087220 */ /* 0x000fe20000400000 */
[----:B------:R-:W-:Y:S01]  /*1f10*/  FSETP.GE.AND P5, PT, R30, RZ, PT ;  /* 0x000000ff1e00720b */ /* 0x000fe20003fa6000 */
[----:B------:R-:W-:Y:S01]  /*1f20*/  FFMA R16, R18, R65, R16 ;  /* 0x0000004112107223 */ /* 0x000fe20000000010 */
[----:B------:R-:W-:Y:S01]  /*1f30*/  FSETP.GE.AND P6, PT, R7, RZ, PT ;  /* 0x000000ff0700720b */ /* 0x000fe20003fc6000 */
[----:B------:R-:W-:Y:S01]  /*1f40*/  FFMA R19, R75, R75, R8 ;  /* 0x0000004b4b137223 */ /* 0x000fe20000000008 */
[----:B------:R-:W-:Y:S01]  /*1f50*/  FSETP.LTU.OR P5, PT, R53, R30, !P5 ;  /* 0x0000001e3500720b */ /* 0x000fe20006fa9400 */
[----:B------:R-:W-:Y:S01]  /*1f60*/  FMUL R8, R66, R31 ;  /* 0x0000001f42087220 */ /* 0x000fe20000400000 */
[----:B------:R-:W-:Y:S01]  /*1f70*/  FSETP.LTU.OR P6, PT, R20, R7, !P6 ;  /* 0x000000071400720b */ /* 0x000fe200077c9400 */
[-C--:B------:R-:W-:Y:S01]  /*1f80*/  FFMA R7, R38, R17.reuse, -R6 ;  /* 0x0000001126077223 */ /* 0x080fe20000000806 */
[----:B------:R-:W-:Y:S01]  /*1f90*/  PLOP3.LUT P3, PT, P3, P4, PT, 0xf8, 0x8f ;  /* 0x00000000008f781c */ /* 0x000fe20001f69f70 */
[----:B------:R-:W-:Y:S01]  /*1fa0*/  FFMA R6, R36, R17, R0 ;  /* 0x0000001124067223 */ /* 0x000fe20000000000 */
[----:B------:R-:W-:Y:S01]  /*1fb0*/  PLOP3.LUT P1, PT, P1, P5, PT, 0xf8, 0x8f ;  /* 0x00000000008f781c */ /* 0x000fe20000f2bf70 */
[----:B------:R-:W-:Y:S01]  /*1fc0*/  FADD R7, R32, R7 ;  /* 0x0000000720077221 */ /* 0x000fe20000000000 */
[----:B------:R-:W-:Y:S01]  /*1fd0*/  FSETP.GE.AND P4, PT, R16, RZ, PT ;  /* 0x000000ff1000720b */ /* 0x000fe20003f86000 */
[----:B------:R-:W-:Y:S01]  /*1fe0*/  FFMA R8, R75, R40, R8 ;  /* 0x000000284b087223 */ /* 0x000fe20000000008 */
[----:B------:R-:W-:Y:S01]  /*1ff0*/  FSETP.GE.AND P5, PT, R14, RZ, PT ;  /* 0x000000ff0e00720b */ /* 0x000fe20003fa6000 */
[----:B------:R-:W-:Y:S01]  /*2000*/  FADD R6, R3, R6 ;  /* 0x0000000603067221 */ /* 0x000fe20000000000 */
[----:B------:R-:W-:Y:S01]  /*2010*/  FSETP.LTU.OR P4, PT, R20, R16, !P4 ;  /* 0x000000101400720b */ /* 0x000fe20006789400 */
[----:B------:R-:W-:Y:S01]  /*2020*/  FADD R21, -R5, R7 ;  /* 0x0000000705157221 */ /* 0x000fe20000000100 */
[----:B------:R-:W-:Y:S01]  /*2030*/  FSETP.LTU.OR P5, PT, R19, R14, !P5 ;  /* 0x0000000e1300720b */ /* 0x000fe20006fa9400 */
[----:B------:R-:W-:Y:S01]  /*2040*/  FADD R30, -R4, R6 ;  /* 0x00000006041e7221 */ /* 0x000fe20000000100 */
[----:B------:R-:W-:Y:S01]  /*2050*/  P2R R41, PR, RZ, 0x4 ;  /* 0x00000004ff297803 */ /* 0x000fe20000000000 */
[-C--:B------:R-:W-:Y:S01]  /*2060*/  FMUL R9, R15, R21.reuse ;  /* 0x000000150f097220 */ /* 0x080fe20000400000 */
[----:B------:R-:W-:Y:S01]  /*2070*/  PLOP3.LUT P5, PT, P5, P4, PT, 0xf8, 0x8f ;  /* 0x00000000008f781c */ /* 0x000fe20002fa9f70 */
[----:B------:R-:W-:Y:S01]  /*2080*/  FMUL R0, R66, R21 ;  /* 0x0000001542007220 */ /* 0x000fe20000400000 */
[----:B------:R-:W-:Y:S01]  /*2090*/  FSETP.GE.AND P4, PT, R8, RZ, PT ;  /* 0x000000ff0800720b */ /* 0x000fe20003f86000 */
[-C--:B------:R-:W-:Y:S01]  /*20a0*/  FFMA R9, R18, R30.reuse, R9 ;  /* 0x0000001e12097223 */ /* 0x080fe20000000009 */
[----:B------:R-:W-:Y:S01]  /*20b0*/  FADD R54, -R5, R11 ;  /* 0x0000000b05367221 */ /* 0x000fe20000000100 */
[----:B------:R-:W-:Y:S01]  /*20c0*/  FFMA R0, R75, R30, R0 ;  /* 0x0000001e4b007223 */ /* 0x000fe20000000000 */
[----:B------:R-:W-:Y:S01]  /*20d0*/  FSETP.LTU.OR P4, PT, R19, R8, !P4 ;  /* 0x000000081300720b */ /* 0x000fe20006789400 */
[----:B------:R-:W-:Y:S01]  /*20e0*/  FADD R57, -R4, R10 ;  /* 0x0000000a04397221 */ /* 0x000fe20000000100 */
[-C--:B------:R-:W-:Y:S01]  /*20f0*/  FMUL R14, R15, R54.reuse ;  /* 0x000000360f0e7220 */ /* 0x080fe20000400000 */
[----:B------:R-:W-:Y:S01]  /*2100*/  FMUL R8, R66, R54 ;  /* 0x0000003642087220 */ /* 0x000fe20000400000 */
[----:B------:R-:W-:Y:S01]  /*2110*/  PLOP3.LUT P4, PT, P4, P6, PT, 0xf8, 0x8f ;  /* 0x00000000008f781c */ /* 0x000fe2000278df70 */
[----:B------:R-:W-:Y:S01]  /*2120*/  FADD R64, -R29, R13 ;  /* 0x0000000d1d407221 */ /* 0x000fe20000000100 */
[----:B------:R-:W-:Y:S01]  /*2130*/  FSETP.GE.AND P6, PT, R9, RZ, PT ;  /* 0x000000ff0900720b */ /* 0x000fe20003fc6000 */
[-C--:B------:R-:W-:Y:S01]  /*2140*/  FFMA R14, R18, R57.reuse, R14 ;  /* 0x00000039120e7223 */ /* 0x080fe2000000000e */
[----:B------:R-:W-:Y:S01]  /*2150*/  FFMA R8, R75, R57, R8 ;  /* 0x000000394b087223 */ /* 0x000fe20000000008 */
[----:B------:R-:W-:Y:S01]  /*2160*/  FADD R56, -R28, R22 ;  /* 0x000000161c387221 */ /* 0x000fe20000000100 */
[----:B------:R-:W-:Y:S01]  /*2170*/  FSETP.LTU.OR P2, PT, R20, R9, !P6 ;  /* 0x000000091400720b */ /* 0x000fe20007749400 */
[----:B------:R-:W-:Y:S01]  /*2180*/  FADD R55, -R29, R23 ;  /* 0x000000171d377221 */ /* 0x000fe20000000100 */
[----:B------:R-:W-:Y:S01]  /*2190*/  FSETP.GE.AND P6, PT, R0, RZ, PT ;  /* 0x000000ff0000720b */ /* 0x000fe20003fc6000 */
[----:B------:R-:W-:Y:S01]  /*21a0*/  FADD R63, -R28, R12 ;  /* 0x0000000c1c3f7221 */ /* 0x000fe20000000100 */
[----:B------:R-:W-:-:S02]  /*21b0*/  FMUL R74, R64, R56 ;  /* 0x00000038404a7220 */ /* 0x000fc40000400000 */
[----:B------:R-:W-:Y:S01]  /*21c0*/  FSETP.LTU.OR P6, PT, R19, R0, !P6 ;  /* 0x000000001300720b */ /* 0x000fe200077c9400 */
[----:B------:R-:W-:Y:S01]  /*21d0*/  FMUL R73, R55, R63 ;  /* 0x0000003f37497220 */ /* 0x000fe20000400000 */
[----:B------:R-:W-:Y:S02]  /*21e0*/  MOV R0, RZ ;  /* 0x000000ff00007202 */ /* 0x000fe40000000f00 */
[----:B------:R-:W-:Y:S02]  /*21f0*/  PLOP3.LUT P6, PT, P6, P2, PT, 0xf8, 0x8f ;  /* 0x00000000008f781c */ /* 0x000fe400037c5f70 */
[----:B------:R-:W-:-:S13]  /*2200*/  ISETP.NE.AND P2, PT, R41, RZ, PT ;  /* 0x000000ff2900720c */ /* 0x000fda0003f45270 */
[----:B------:R-:W-:Y:S01]  /*2210*/  @!P2 MOV R0, 0x1 ;  /* 0x000000010000a802 */ /* 0x000fe20000000f00 */
[----:B------:R-:W-:Y:S01]  /*2220*/  @!P2 STL.64 [R1+0x40], R4 ;  /* 0x000040040100a387 */ /* 0x000fe20000100a00 */
[----:B------:R-:W-:Y:S02]  /*2230*/  FSETP.GE.AND P2, PT, R8, RZ, PT ;  /* 0x000000ff0800720b */ /* 0x000fe40003f46000 */
[C---:B------:R-:W-:Y:S02]  /*2240*/  @!P5 SHF.L.U32 R9, R0.reuse, 0x1, RZ ;  /* 0x000000010009d819 */ /* 0x040fe400000006ff */
[----:B------:R-:W-:Y:S02]  /*2250*/  @!P5 IADD3 R0, PT, PT, R0, 0x1, RZ ;  /* 0x000000010000d810 */ /* 0x000fe40007ffe0ff */
[----:B------:R-:W-:Y:S02]  /*2260*/  @!P5 LEA R9, R9, R34, 0x2 ;  /* 0x000000220909d211 */ /* 0x000fe400078e10ff */
[----:B------:R-:W-:-:S02]  /*2270*/  @!P0 SHF.L.U32 R15, R0, 0x1, RZ ;  /* 0x00000001000f8819 */ /* 0x000fc400000006ff */
[----:B------:R-:W-:Y:S01]  /*2280*/  @!P0 IADD3 R0, PT, PT, R0, 0x1, RZ ;  /* 0x0000000100008810 */ /* 0x000fe20007ffe0ff */
[----:B------:R0:W-:Y:S01]  /*2290*/  @!P5 STL.64 [R9], R22 ;  /* 0x000000160900d387 */ /* 0x0001e20000100a00 */
[----:B------:R-:W-:Y:S02]  /*22a0*/  FSETP.GE.AND P5, PT, R14, RZ, PT ;  /* 0x000000ff0e00720b */ /* 0x000fe40003fa6000 */
[C---:B------:R-:W-:Y:S02]  /*22b0*/  @!P4 SHF.L.U32 R17, R0.reuse, 0x1, RZ ;  /* 0x000000010011c819 */ /* 0x040fe400000006ff */
[----:B------:R-:W-:Y:S02]  /*22c0*/  @!P4 IADD3 R0, PT, PT, R0, 0x1, RZ ;  /* 0x000000010000c810 */ /* 0x000fe40007ffe0ff */
[----:B------:R-:W-:Y:S02]  /*22d0*/  FSETP.LTU.OR P5, PT, R20, R14, !P5 ;  /* 0x0000000e1400720b */ /* 0x000fe40006fa9400 */
[----:B------:R-:W-:Y:S01]  /*22e0*/  FSETP.LTU.OR P2, PT, R19, R8, !P2 ;  /* 0x000000081300720b */ /* 0x000fe20005749400 */
[----:B------:R-:W-:Y:S01]  /*22f0*/  FMUL R8, R65, R31 ;  /* 0x0000001f41087220 */ /* 0x000fe20000400000 */
[----:B------:R-:W-:-:S02]  /*2300*/  @!P0 LEA R15, R15, R34, 0x2 ;  /* 0x000000220f0f8211 */ /* 0x000fc400078e10ff */
[C---:B0-----:R-:W-:Y:S02]  /*2310*/  @!P3 SHF.L.U32 R9, R0.reuse, 0x1, RZ ;  /* 0x000000010009b819 */ /* 0x041fe400000006ff */
[----:B------:R-:W-:Y:S01]  /*2320*/  @!P3 IADD3 R0, PT, PT, R0, 0x1, RZ ;  /* 0x000000010000b810 */ /* 0x000fe20007ffe0ff */
[----:B------:R-:W-:Y:S01]  /*2330*/  @!P0 STL.64 [R15], R28 ;  /* 0x0000001c0f008387 */ /* 0x000fe20000100a00 */
[----:B------:R-:W-:Y:S02]  /*2340*/  PLOP3.LUT P2, PT, P2, P5, PT, 0xf8, 0x8f ;  /* 0x00000000008f781c */ /* 0x000fe4000174bf70 */
[C---:B------:R-:W-:Y:S02]  /*2350*/  @!P6 SHF.L.U32 R19, R0.reuse, 0x1, RZ ;  /* 0x000000010013e819 */ /* 0x040fe400000006ff */
[----:B------:R-:W-:Y:S02]  /*2360*/  @!P6 IADD3 R0, PT, PT, R0, 0x1, RZ ;  /* 0x000000010000e810 */ /* 0x000fe40007ffe0ff */
[----:B------:R-:W-:-:S02]  /*2370*/  @!P4 LEA R17, R17, R34, 0x2 ;  /* 0x000000221111c211 */ /* 0x000fc400078e10ff */
[C---:B------:R-:W-:Y:S02]  /*2380*/  @!P1 SHF.L.U32 R41, R0.reuse, 0x1, RZ ;  /* 0x0000000100299819 */ /* 0x040fe400000006ff */
[----:B------:R-:W-:Y:S01]  /*2390*/  @!P1 IADD3 R0, PT, PT, R0, 0x1, RZ ;  /* 0x0000000100009810 */ /* 0x000fe20007ffe0ff */
[----:B------:R-:W-:Y:S01]  /*23a0*/  @!P4 STL.64 [R17], R12 ;  /* 0x0000000c1100c387 */ /* 0x000fe20000100a00 */
[-C--:B------:R-:W-:Y:S02]  /*23b0*/  @!P3 LEA R9, R9, R34.reuse, 0x2 ;  /* 0x000000220909b211 */ /* 0x080fe400078e10ff */
[----:B------:R-:W-:Y:S02]  /*23c0*/  @!P2 SHF.L.U32 R53, R0, 0x1, RZ ;  /* 0x000000010035a819 */ /* 0x000fe400000006ff */
[-C--:B------:R-:W-:Y:S01]  /*23d0*/  @!P6 LEA R19, R19, R34.reuse, 0x2 ;  /* 0x000000221313e211 */ /* 0x080fe200078e10ff */
[----:B------:R0:W-:Y:S01]  /*23e0*/  @!P3 STL.64 [R9], R26 ;  /* 0x0000001a0900b387 */ /* 0x0001e20000100a00 */
[----:B------:R-:W-:-:S02]  /*23f0*/  @!P1 LEA R41, R41, R34, 0x2 ;  /* 0x0000002229299211 */ /* 0x000fc400078e10ff */
[----:B------:R-:W-:Y:S01]  /*2400*/  @!P2 LEA R14, R53, R34, 0x2 ;  /* 0x00000022350ea211 */ /* 0x000fe200078e10ff */
[----:B------:R1:W-:Y:S01]  /*2410*/  @!P6 STL.64 [R19], R6 ;  /* 0x000000061300e387 */ /* 0x0003e20000100a00 */
[----:B------:R-:W-:Y:S01]  /*2420*/  FSETP.GT.AND P0, PT, R74, R73, PT ;  /* 0x000000494a00720b */ /* 0x000fe20003f04000 */
[----:B------:R-:W-:Y:S01]  /*2430*/  FMUL R53, R5, R28 ;  /* 0x0000001c05357220 */ /* 0x000fe20000400000 */
[----:B------:R-:W-:Y:S01]  /*2440*/  @!P2 IADD3 R0, PT, PT, R0, 0x1, RZ ;  /* 0x000000010000a810 */ /* 0x000fe20007ffe0ff */
[----:B------:R1:W-:Y:S02]  /*2450*/  @!P1 STL.64 [R41], R24 ;  /* 0x0000001829009387 */ /* 0x0003e40000100a00 */
[----:B------:R-:W-:Y:S02]  /*2460*/  FFMA R53, R4, R29, -R53 ;  /* 0x0000001d04357223 */ /* 0x000fe40000000835 */
[----:B------:R1:W-:Y:S01]  /*2470*/  @!P2 STL.64 [R14], R10 ;  /* 0x0000000a0e00a387 */ /* 0x0003e20000100a00 */
[----:B0-----:R-:W-:-:S05]  /*2480*/  FMUL R9, R58, R40 ;  /* 0x000000283a097220 */ /* 0x001fca0000400000 */
[----:B------:R-:W-:-:S13]  /*2490*/  FSETP.GT.XOR P0, PT, R8, R9, !P0 ;  /* 0x000000090800720b */ /* 0x000fda0004704800 */
[----:B-1----:R-:W-:Y:S05]  /*24a0*/  @P0 BRA `(.L_x_372) ;  /* 0x0000000000bc0947 */ /* 0x002fea0003800000 */
        /* <DEDUP_REMOVED lines=8> */
[----:B------:R-:W-:Y:S03]  /*2530*/  BSSY.RECONVERGENT B3, `(.L_x_373) ;  /* 0x0000014000037945 */ /* 0x000fe60003800200 */
[----:B------:R-:W-:Y:S01]  /*2540*/  FFMA R42, R52, R66, -R9 ;  /* 0x00000042342a7223 */ /* 0x000fe20000000809 */
[----:B------:R-:W-:-:S03]  /*2550*/  FMUL R9, R23, R12 ;  /* 0x0000000c17097220 */ /* 0x000fc60000400000 */
[----:B------:R-:W0:Y:S01]  /*2560*/  MUFU.RCP R15, R42 ;  /* 0x0000002a000f7308 */ /* 0x000e220000001000 */
[----:B------:R-:W-:-:S04]  /*2570*/  FFMA R9, R22, R13, -R9 ;  /* 0x0000000d16097223 */ /* 0x000fc80000000809 */
        /* <DEDUP_REMOVED lines=13> */
[----:B------:R-:W-:Y:S05]  /*2650*/  CALL.REL.NOINC `($__internal_4_$__cuda_sm3x_div_rn_noftz_f32_slowpath) ;  /* 0x000000a800f87944 */ /* 0x000fea0003c00000 */
[----:B------:R-:W-:-:S07]  /*2660*/  MOV R14, R15 ;  /* 0x0000000f000e7202 */ /* 0x000fce0000000f00 */
.L_x_374:
[----:B------:R-:W-:Y:S05]  /*2670*/  BSYNC.RECONVERGENT B3 ;  /* 0x0000000000037941 */ /* 0x000fea0003800200 */
.L_x_373:
        /* <DEDUP_REMOVED lines=12> */
[----:B------:R-:W-:Y:S05]  /*2740*/  CALL.REL.NOINC `($__internal_4_$__cuda_sm3x_div_rn_noftz_f32_slowpath) ;  /* 0x000000a800bc7944 */ /* 0x000fea0003c00000 */
.L_x_376:
[----:B------:R-:W-:Y:S05]  /*2750*/  BSYNC.RECONVERGENT B3 ;  /* 0x0000000000037941 */ /* 0x000fea0003800200 */
.L_x_375:
[C---:B------:R-:W-:Y:S02]  /*2760*/  SHF.L.U32 R9, R0.reuse, 0x1, RZ ;  /* 0x0000000100097819 */ /* 0x040fe400000006ff */
[----:B------:R-:W-:Y:S02]  /*2770*/  IADD3 R0, PT, PT, R0, 0x1, RZ ;  /* 0x0000000100007810 */ /* 0x000fe40007ffe0ff */
[----:B------:R-:W-:-:S05]  /*2780*/  LEA R9, R9, R34, 0x2 ;  /* 0x0000002209097211 */ /* 0x000fca00078e10ff */
[----:B------:R0:W-:Y:S02]  /*2790*/  STL.64 [R9], R14 ;  /* 0x0000000e09007387 */ /* 0x0001e40000100a00 */
.L_x_372:
[----:B------:R-:W-:Y:S05]  /*27a0*/  BSYNC.RECONVERGENT B2 ;  /* 0x0000000000027941 */ /* 0x000fea0003800200 */
.L_x_371:
[----:B------:R-:W-:Y:S01]  /*27b0*/  FADD R62, -R29, R7 ;  /* 0x000000071d3e7221 */ /* 0x000fe20000000100 */
[----:B------:R-:W-:Y:S01]  /*27c0*/  FADD R61, -R28, R6 ;  /* 0x000000061c3d7221 */ /* 0x000fe20000000100 */
[----:B------:R-:W-:Y:S01]  /*27d0*/  FMUL R42, R40, R21 ;  /* 0x00000015282a7220 */ /* 0x000fe20000400000 */
[----:B------:R-:W-:Y:S01]  /*27e0*/  FMUL R41, R31, R30 ;  /* 0x0000001e1f297220 */ /* 0x000fe20000400000 */
[----:B------:R-:W-:Y:S01]  /*27f0*/  FMUL R72, R63, R62 ;  /* 0x0000003e3f487220 */ /* 0x000fe20000400000 */
[----:B------:R-:W-:Y:S01]  /*2800*/  FMUL R71, R64, R61 ;  /* 0x0000003d40477220 */ /* 0x000fe20000400000 */
[----:B------:R-:W-:Y:S04]  /*2810*/  BSSY.RECONVERGENT B2, `(.L_x_377) ;  /* 0x0000035000027945 */ /* 0x000fe80003800200 */
[----:B------:R-:W-:-:S04]  /*2820*/  FSETP.GT.AND P0, PT, R72, R71, PT ;  /* 0x000000474800720b */ /* 0x000fc80003f04000 */
[----:B------:R-:W-:-:S13]  /*2830*/  FSETP.GT.XOR P0, PT, R42, R41, !P0 ;  /* 0x000000292a00720b */ /* 0x000fda0004704800 */
[----:B------:R-:W-:Y:S05]  /*2840*/  @P0 BRA `(.L_x_378) ;  /* 0x0000000000c40947 */ /* 0x000fea0003800000 */
[C---:B------:R-:W-:Y:S01]  /*2850*/  FMUL R8, R75.reuse, R21 ;  /* 0x000000154b087220 */ /* 0x040fe20000400000 */
[C---:B0-----:R-:W-:Y:S01]  /*2860*/  FMUL R9, R66.reuse, R30 ;  /* 0x0000001e42097220 */ /* 0x041fe20000400000 */
        /* <DEDUP_REMOVED lines=13> */
[----:B------:R-:W-:-:S04]  /*2940*/  FMUL R14, R75, R9 ;  /* 0x000000094b0e7220 */ /* 0x000fc80000400000 */
[----:B------:R-:W-:Y:S01]  /*2950*/  FFMA R19, R53, R19, -R14 ;  /* 0x0000001335137223 */ /* 0x000fe2000000080e */
[----:B------:R-:W-:-:S03]  /*2960*/  FMUL R14, R66, R9 ;  /* 0x00000009420e7220 */ /* 0x000fc60000400000 */
[----:B------:R-:W1:Y:S01]  /*2970*/  FCHK P0, R19, R40 ;  /* 0x0000002813007302 */ /* 0x000e620000000000 */
[----:B------:R-:W-:Y:S01]  /*2980*/  FFMA R31, R53, R8, -R14 ;  /* 0x00000008351f7223 */ /* 0x000fe2000000080e */
        /* <DEDUP_REMOVED lines=8> */
[----:B------:R-:W-:Y:S05]  /*2a10*/  CALL.REL.NOINC `($__internal_4_$__cuda_sm3x_div_rn_noftz_f32_slowpath) ;  /* 0x000000a800087944 */ /* 0x000fea0003c00000 */
[----:B------:R-:W-:-:S07]  /*2a20*/  MOV R14, R15 ;  /* 0x0000000f000e7202 */ /* 0x000fce0000000f00 */
.L_x_380:
[----:B------:R-:W-:Y:S05]  /*2a30*/  BSYNC.RECONVERGENT B3 ;  /* 0x0000000000037941 */ /* 0x000fea0003800200 */
.L_x_379:
        /* <DEDUP_REMOVED lines=13> */
.L_x_382:
[----:B------:R-:W-:Y:S05]  /*2b10*/  BSYNC.RECONVERGENT B3 ;  /* 0x0000000000037941 */ /* 0x000fea0003800200 */
.L_x_381:
[C---:B------:R-:W-:Y:S02]  /*2b20*/  SHF.L.U32 R9, R0.reuse, 0x1, RZ ;  /* 0x0000000100097819 */ /* 0x040fe400000006ff */
[----:B------:R-:W-:Y:S02]  /*2b30*/  IADD3 R0, PT, PT, R0, 0x1, RZ ;  /* 0x0000000100007810 */ /* 0x000fe40007ffe0ff */
[----:B------:R-:W-:-:S05]  /*2b40*/  LEA R9, R9, R34, 0x2 ;  /* 0x0000002209097211 */ /* 0x000fca00078e10ff */
[----:B------:R1:W-:Y:S02]  /*2b50*/  STL.64 [R9], R14 ;  /* 0x0000000e09007387 */ /* 0x0003e40000100a00 */
.L_x_378:
[----:B------:R-:W-:Y:S05]  /*2b60*/  BSYNC.RECONVERGENT B2 ;  /* 0x0000000000027941 */ /* 0x000fea0003800200 */
.L_x_377:
        /* <DEDUP_REMOVED lines=11> */
[C---:B01----:R-:W-:Y:S01]  /*2c20*/  FMUL R9, R66.reuse, R57 ;  /* 0x0000003942097220 */ /* 0x043fe20000400000 */
        /* <DEDUP_REMOVED lines=28> */
.L_x_386:
[----:B------:R-:W-:Y:S05]  /*2df0*/  BSYNC.RECONVERGENT B3 ;  /* 0x0000000000037941 */ /* 0x000fea0003800200 */
.L_x_385:
        /* <DEDUP_REMOVED lines=13> */
.L_x_388:
[----:B------:R-:W-:Y:S05]  /*2ed0*/  BSYNC.RECONVERGENT B3 ;  /* 0x0000000000037941 */ /* 0x000fea0003800200 */
.L_x_387:
[C---:B------:R-:W-:Y:S02]  /*2ee0*/  SHF.L.U32 R9, R0.reuse, 0x1, RZ ;  /* 0x0000000100097819 */ /* 0x040fe400000006ff */
[----:B------:R-:W-:Y:S02]  /*2ef0*/  IADD3 R0, PT, PT, R0, 0x1, RZ ;  /* 0x0000000100007810 */ /* 0x000fe40007ffe0ff */
[----:B------:R-:W-:-:S05]  /*2f00*/  LEA R9, R9, R34, 0x2 ;  /* 0x0000002209097211 */ /* 0x000fca00078e10ff */
[----:B------:R2:W-:Y:S02]  /*2f10*/  STL.64 [R9], R14 ;  /* 0x0000000e09007387 */ /* 0x0005e40000100a00 */
.L_x_384:
[----:B------:R-:W-:Y:S05]  /*2f20*/  BSYNC.RECONVERGENT B2 ;  /* 0x0000000000027941 */ /* 0x000fea0003800200 */
.L_x_383:
[----:B------:R-:W-:Y:S01]  /*2f30*/  FMUL R68, R55, R59 ;  /* 0x0000003b37447220 */ /* 0x000fe20000400000 */
        /* <DEDUP_REMOVED lines=16> */
[----:B012---:R-:W-:Y:S01]  /*3040*/  FMUL R14, R22, R11 ;  /* 0x0000000b160e7220 */ /* 0x007fe20000400000 */
[----:B------:R-:W-:Y:S01]  /*3050*/  BSSY.RECONVERGENT B3, `(.L_x_391) ;  /* 0x0000014000037945 */ /* 0x000fe20003800200 */
[----:B------:R-:W-:Y:S02]  /*3060*/  FMUL R9, R75, R8 ;  /* 0x000000084b097220 */ /* 0x000fe40000400000 */
[----:B------:R-:W-:Y:S02]  /*3070*/  FFMA R14, R23, R10, -R14 ;  /* 0x0000000a170e7223 */ /* 0x000fe4000000080e */
        /* <DEDUP_REMOVED lines=17> */
.L_x_392:
[----:B------:R-:W-:Y:S05]  /*3190*/  BSYNC.RECONVERGENT B3 ;  /* 0x0000000000037941 */ /* 0x000fea0003800200 */
.L_x_391:
        /* <DEDUP_REMOVED lines=13> */
.L_x_394:
[----:B------:R-:W-:Y:S05]  /*3270*/  BSYNC.RECONVERGENT B3 ;  /* 0x0000000000037941 */ /* 0x000fea0003800200 */
.L_x_393:
[C---:B------:R-:W-:Y:S02]  /*3280*/  SHF.L.U32 R9, R0.reuse, 0x1, RZ ;  /* 0x0000000100097819 */ /* 0x040fe400000006ff */
[----:B------:R-:W-:Y:S02]  /*3290*/  IADD3 R0, PT, PT, R0, 0x1, RZ ;  /* 0x0000000100007810 */ /* 0x000fe40007ffe0ff */
[----:B------:R-:W-:-:S05]  /*32a0*/  LEA R9, R9, R34, 0x2 ;  /* 0x0000002209097211 */ /* 0x000fca00078e10ff */
[----:B------:R3:W-:Y:S02]  /*32b0*/  STL.64 [R9], R14 ;  /* 0x0000000e09007387 */ /* 0x0007e40000100a00 */
.L_x_390:
[----:B------:R-:W-:Y:S05]  /*32c0*/  BSYNC.RECONVERGENT B2 ;  /* 0x0000000000027941 */ /* 0x000fea0003800200 */
.L_x_389:
[C---:B------:R-:W-:Y:S01]  /*32d0*/  FADD R58, -R27.reuse, R13 ;  /* 0x0000000d1b3a7221 */ /* 0x040fe20000000100 */
[C---:B------:R-:W-:Y:S01]  /*32e0*/  FADD R54, -R26.reuse, R22 ;  /* 0x000000161a367221 */ /* 0x040fe20000000100 */
[----:B------:R-:W-:Y:S01]  /*32f0*/  FADD R53, -R27, R23 ;  /* 0x000000171b357221 */ /* 0x000fe20000000100 */
[----:B------:R-:W-:Y:S01]  /*3300*/  FADD R57, -R26, R12 ;  /* 0x0000000c1a397221 */ /* 0x000fe20000000100 */
[----:B------:R-:W-:Y:S01]  /*3310*/  FMUL R75, R29, R26 ;  /* 0x0000001a1d4b7220 */ /* 0x000fe20000400000 */
[----:B------:R-:W-:Y:S01]  /*3320*/  FMUL R66, R58, R54 ;  /* 0x000000363a427220 */ /* 0x000fe20000400000 */
[----:B------:R-:W-:Y:S01]  /*3330*/  BSSY.RECONVERGENT B2, `(.L_x_395) ;  /* 0x0000037000027945 */ /* 0x000fe20003800200 */
[----:B------:R-:W-:Y:S01]  /*3340*/  FMUL R65, R53, R57 ;  /* 0x0000003935417220 */ /* 0x000fe20000400000 */
[----:B------:R-:W-:Y:S01]  /*3350*/  FADD R76, -R29, R27 ;  /* 0x0000001b1d4c7221 */ /* 0x000fe20000000100 */
[C---:B------:R-:W-:Y:S01]  /*3360*/  FFMA R75, R28.reuse, R27, -R75 ;  /* 0x0000001b1c4b7223 */ /* 0x040fe2000000084b */
[----:B------:R-:W-:-:S02]  /*3370*/  FADD R77, -R28, R26 ;  /* 0x0000001a1c4d7221 */ /* 0x000fc40000000100 */
[----:B------:R-:W-:-:S04]  /*3380*/  FSETP.GT.AND P0, PT, R66, R65, PT ;  /* 0x000000414200720b */ /* 0x000fc80003f04000 */
[----:B------:R-:W-:-:S13]  /*3390*/  FSETP.GT.XOR P0, PT, R74, R73, !P0 ;  /* 0x000000494a00720b */ /* 0x000fda0004704800 */
[----:B------:R-:W-:Y:S05]  /*33a0*/  @P0 BRA `(.L_x_396) ;  /* 0x0000000000bc0947 */ /* 0x000fea0003800000 */
[-C--:B0123--:R-:W-:Y:S01]  /*33b0*/  FMUL R14, R64, R77.reuse ;  /* 0x0000004d400e7220 */ /* 0x08ffe20000400000 */
        /* <DEDUP_REMOVED lines=27> */
.L_x_398:
[----:B------:R-:W-:Y:S05]  /*3570*/  BSYNC.RECONVERGENT B3 ;  /* 0x0000000000037941 */ /* 0x000fea0003800200 */
.L_x_397:
        /* <DEDUP_REMOVED lines=13> */
.L_x_400:
[----:B------:R-:W-:Y:S05]  /*3650*/  BSYNC.RECONVERGENT B3 ;  /* 0x0000000000037941 */ /* 0x000fea0003800200 */
.L_x_399:
[C---:B------:R-:W-:Y:S02]  /*3660*/  SHF.L.U32 R9, R0.reuse, 0x1, RZ ;  /* 0x0000000100097819 */ /* 0x040fe400000006ff */
[----:B------:R-:W-:Y:S02]  /*3670*/  IADD3 R0, PT, PT, R0, 0x1, RZ ;  /* 0x0000000100007810 */ /* 0x000fe40007ffe0ff */
[----:B------:R-:W-:-:S05]  /*3680*/  LEA R9, R9, R34, 0x2 ;  /* 0x0000002209097211 */ /* 0x000fca00078e10ff */
[----:B------:R4:W-:Y:S02]  /*3690*/  STL.64 [R9], R14 ;  /* 0x0000000e09007387 */ /* 0x0009e40000100a00 */
.L_x_396:
[----:B------:R-:W-:Y:S05]  /*36a0*/  BSYNC.RECONVERGENT B2 ;  /* 0x0000000000027941 */ /* 0x000fea0003800200 */
.L_x_395:
[----:B------:R-:W-:Y:S01]  /*36b0*/  FADD R29, -R27, R7 ;  /* 0x000000071b1d7221 */ /* 0x000fe20000000100 */
[----:B------:R-:W-:Y:S01]  /*36c0*/  FADD R28, -R26, R6 ;  /* 0x000000061a1c7221 */ /* 0x000fe20000000100 */
[----:B------:R-:W-:Y:S02]  /*36d0*/  BSSY.RECONVERGENT B2, `(.L_x_401) ;  /* 0x0000037000027945 */ /* 0x000fe40003800200 */
[----:B------:R-:W-:Y:S01]  /*36e0*/  FMUL R74, R57, R29 ;  /* 0x0000001d394a7220 */ /* 0x000fe20000400000 */
[----:B------:R-:W-:-:S05]  /*36f0*/  FMUL R73, R58, R28 ;  /* 0x0000001c3a497220 */ /* 0x000fca0000400000 */
[----:B------:R-:W-:-:S04]  /*3700*/  FSETP.GT.AND P0, PT, R74, R73, PT ;  /* 0x000000494a00720b */ /* 0x000fc80003f04000 */
[----:B------:R-:W-:-:S13]  /*3710*/  FSETP.GT.XOR P0, PT, R72, R71, !P0 ;  /* 0x000000474800720b */ /* 0x000fda0004704800 */
[----:B------:R-:W-:Y:S05]  /*3720*/  @P0 BRA `(.L_x_402) ;  /* 0x0000000000c40947 */ /* 0x000fea0003800000 */
[-C--:B------:R-:W-:Y:S01]  /*3730*/  FMUL R8, R62, R77.reuse ;  /* 0x0000004d3e087220 */ /* 0x080fe20000400000 */
[-C--:B01234-:R-:W-:Y:S01]  /*3740*/  FMUL R9, R61, R76.reuse ;  /* 0x0000004c3d097220 */ /* 0x09ffe20000400000 */
        /* <DEDUP_REMOVED lines=28> */
.L_x_404:
[----:B------:R-:W-:Y:S05]  /*3910*/  BSYNC.RECONVERGENT B3 ;  /* 0x0000000000037941 */ /* 0x000fea0003800200 */
.L_x_403:
        /* <DEDUP_REMOVED lines=13> */
.L_x_406:
[----:B------:R-:W-:Y:S05]  /*39f0*/  BSYNC.RECONVERGENT B3 ;  /* 0x0000000000037941 */ /* 0x000fea0003800200 */
.L_x_405:
[C---:B------:R-:W-:Y:S02]  /*3a00*/  SHF.L.U32 R9, R0.reuse, 0x1, RZ ;  /* 0x0000000100097819 */ /* 0x040fe400000006ff */
[----:B------:R-:W-:Y:S02]  /*3a10*/  IADD3 R0, PT, PT, R0, 0x1, RZ ;  /* 0x0000000100007810 */ /* 0x000fe40007ffe0ff */
[----:B------:R-:W-:-:S05]  /*3a20*/  LEA R9, R9, R34, 0x2 ;  /* 0x0000002209097211 */ /* 0x000fca00078e10ff */
[----:B------:R0:W-:Y:S02]  /*3a30*/  STL.64 [R9], R14 ;  /* 0x0000000e09007387 */ /* 0x0001e40000100a00 */
.L_x_402:
[----:B------:R-:W-:Y:S05]  /*3a40*/  BSYNC.RECONVERGENT B2 ;  /* 0x0000000000027941 */ /* 0x000fea0003800200 */
.L_x_401:
        /* <DEDUP_REMOVED lines=38> */
.L_x_410:
[----:B------:R-:W-:Y:S05]  /*3cb0*/  BSYNC.RECONVERGENT B3 ;  /* 0x0000000000037941 */ /* 0x000fea0003800200 */
.L_x_409:
        /* <DEDUP_REMOVED lines=13> */
.L_x_412:
[----:B------:R-:W-:Y:S05]  /*3d90*/  BSYNC.RECONVERGENT B3 ;  /* 0x0000000000037941 */ /* 0x000fea0003800200 */
.L_x_411:
[C---:B------:R-:W-:Y:S02]  /*3da0*/  SHF.L.U32 R9, R0.reuse, 0x1, RZ ;  /* 0x0000000100097819 */ /* 0x040fe400000006ff */
[----:B------:R-:W-:Y:S02]  /*3db0*/  IADD3 R0, PT, PT, R0, 0x1, RZ ;  /* 0x0000000100007810 */ /* 0x000fe40007ffe0ff */
[----:B------:R-:W-:-:S05]  /*3dc0*/  LEA R9, R9, R34, 0x2 ;  /* 0x0000002209097211 */ /* 0x000fca00078e10ff */
[----:B------:R0:W-:Y:S02]  /*3dd0*/  STL.64 [R9], R14 ;  /* 0x0000000e09007387 */ /* 0x0001e40000100a00 */
.L_x_408:
[----:B------:R-:W-:Y:S05]  /*3de0*/  BSYNC.RECONVERGENT B2 ;  /* 0x0000000000027941 */ /* 0x000fea0003800200 */
.L_x_407:
        /* <DEDUP_REMOVED lines=13> */
[----:B01234-:R-:W-:Y:S01]  /*3ec0*/  FADD R15, R23, -R11 ;  /* 0x8000000b170f7221 */ /* 0x01ffe20000000000 */
        /* <DEDUP_REMOVED lines=22> */
.L_x_416:
[----:B------:R-:W-:Y:S05]  /*4030*/  BSYNC.RECONVERGENT B3 ;  /* 0x0000000000037941 */ /* 0x000fea0003800200 */
.L_x_415:
        /* <DEDUP_REMOVED lines=13> */
.L_x_418:
[----:B------:R-:W-:Y:S05]  /*4110*/  BSYNC.RECONVERGENT B3 ;  /* 0x0000000000037941 */ /* 0x000fea0003800200 */
.L_x_417:
[C---:B------:R-:W-:Y:S02]  /*4120*/  SHF.L.U32 R9, R0.reuse, 0x1, RZ ;  /* 0x0000000100097819 */ /* 0x040fe400000006ff */
[----:B------:R-:W-:Y:S02]  /*4130*/  IADD3 R0, PT, PT, R0, 0x1, RZ ;  /* 0x0000000100007810 */ /* 0x000fe40007ffe0ff */
[----:B------:R-:W-:-:S05]  /*4140*/  LEA R9, R9, R34, 0x2 ;  /* 0x0000002209097211 */ /* 0x000fca00078e10ff */
[----:B------:R0:W-:Y:S02]  /*4150*/  STL.64 [R9], R14 ;  /* 0x0000000e09007387 */ /* 0x0001e40000100a00 */
.L_x_414:
[----:B------:R-:W-:Y:S05]  /*4160*/  BSYNC.RECONVERGENT B2 ;  /* 0x0000000000027941 */ /* 0x000fea0003800200 */
.L_x_413:
        /* <DEDUP_REMOVED lines=14> */
[-C--:B01234-:R-:W-:Y:S01]  /*4250*/  FMUL R14, R58, R75.reuse ;  /* 0x0000004b3a0e7220 */ /* 0x09ffe20000400000 */
        /* <DEDUP_REMOVED lines=27> */
.L_x_422:
[----:B------:R-:W-:Y:S05]  /*4410*/  BSYNC.RECONVERGENT B3 ;  /* 0x0000000000037941 */ /* 0x000fea0003800200 */
.L_x_421:
        /* <DEDUP_REMOVED lines=13> */
.L_x_424:
[----:B------:R-:W-:Y:S05]  /*44f0*/  BSYNC.RECONVERGENT B3 ;  /* 0x0000000000037941 */ /* 0x000fea0003800200 */
.L_x_423:
[C---:B------:R-:W-:Y:S02]  /*4500*/  SHF.L.U32 R9, R0.reuse, 0x1, RZ ;  /* 0x0000000100097819 */ /* 0x040fe400000006ff */
[----:B------:R-:W-:Y:S02]  /*4510*/  IADD3 R0, PT, PT, R0, 0x1, RZ ;  /* 0x0000000100007810 */ /* 0x000fe40007ffe0ff */
[----:B------:R-:W-:-:S05]  /*4520*/  LEA R9, R9, R34, 0x2 ;  /* 0x0000002209097211 */ /* 0x000fca00078e10ff */
[----:B------:R0:W-:Y:S02]  /*4530*/  STL.64 [R9], R14 ;  /* 0x0000000e09007387 */ /* 0x0001e40000100a00 */
.L_x_420:
[----:B------:R-:W-:Y:S05]  /*4540*/  BSYNC.RECONVERGENT B2 ;  /* 0x0000000000027941 */ /* 0x000fea0003800200 */
.L_x_419:
        /* <DEDUP_REMOVED lines=38> */
.L_x_428:
[----:B------:R-:W-:Y:S05]  /*47b0*/  BSYNC.RECONVERGENT B3 ;  /* 0x0000000000037941 */ /* 0x000fea0003800200 */
.L_x_427:
        /* <DEDUP_REMOVED lines=13> */
.L_x_430:
[----:B------:R-:W-:Y:S05]  /*4890*/  BSYNC.RECONVERGENT B3 ;  /* 0x0000000000037941 */ /* 0x000fea0003800200 */
.L_x_429:
[C---:B------:R-:W-:Y:S02]  /*48a0*/  SHF.L.U32 R9, R0.reuse, 0x1, RZ ;  /* 0x0000000100097819 */ /* 0x040fe400000006ff */
[----:B------:R-:W-:Y:S02]  /*48b0*/  IADD3 R0, PT, PT, R0, 0x1, RZ ;  /* 0x0000000100007810 */ /* 0x000fe40007ffe0ff */
[----:B------:R-:W-:-:S05]  /*48c0*/  LEA R9, R9, R34, 0x2 ;  /* 0x0000002209097211 */ /* 0x000fca00078e10ff */
[----:B------:R0:W-:Y:S02]  /*48d0*/  STL.64 [R9], R14 ;  /* 0x0000000e09007387 */ /* 0x0001e40000100a00 */
.L_x_426:
[----:B------:R-:W-:Y:S05]  /*48e0*/  BSYNC.RECONVERGENT B2 ;  /* 0x0000000000027941 */ /* 0x000fea0003800200 */
.L_x_425:
        /* <DEDUP_REMOVED lines=38> */
.L_x_434:
[----:B------:R-:W-:Y:S05]  /*4b50*/  BSYNC.RECONVERGENT B3 ;  /* 0x0000000000037941 */ /* 0x000fea0003800200 */
.L_x_433:
        /* <DEDUP_REMOVED lines=13> */
.L_x_436:
[----:B------:R-:W-:Y:S05]  /*4c30*/  BSYNC.RECONVERGENT B3 ;  /* 0x0000000000037941 */ /* 0x000fea0003800200 */
.L_x_435:
[C---:B------:R-:W-:Y:S02]  /*4c40*/  SHF.L.U32 R9, R0.reuse, 0x1, RZ ;  /* 0x0000000100097819 */ /* 0x040fe400000006ff */
[----:B------:R-:W-:Y:S02]  /*4c50*/  IADD3 R0, PT, PT, R0, 0x1, RZ ;  /* 0x0000000100007810 */ /* 0x000fe40007ffe0ff */
[----:B------:R-:W-:-:S05]  /*4c60*/  LEA R9, R9, R34, 0x2 ;  /* 0x0000002209097211 */ /* 0x000fca00078e10ff */
[----:B------:R0:W-:Y:S02]  /*4c70*/  STL.64 [R9], R14 ;  /* 0x0000000e09007387 */ /* 0x0001e40000100a00 */
.L_x_432:
[----:B------:R-:W-:Y:S05]  /*4c80*/  BSYNC.RECONVERGENT B2 ;  /* 0x0000000000027941 */ /* 0x000fea0003800200 */
.L_x_431:
        /* <DEDUP_REMOVED lines=36> */
.L_x_440:
[----:B------:R-:W-:Y:S05]  /*4ed0*/  BSYNC.RECONVERGENT B3 ;  /* 0x0000000000037941 */ /* 0x000fea0003800200 */
.L_x_439:
        /* <DEDUP_REMOVED lines=13> */
.L_x_442:
[----:B------:R-:W-:Y:S05]  /*4fb0*/  BSYNC.RECONVERGENT B3 ;  /* 0x0000000000037941 */ /* 0x000fea0003800200 */
.L_x_441:
[C---:B------:R-:W-:Y:S02]  /*4fc0*/  SHF.L.U32 R9, R0.reuse, 0x1, RZ ;  /* 0x0000000100097819 */ /* 0x040fe400000006ff */
[----:B------:R-:W-:Y:S02]  /*4fd0*/  IADD3 R0, PT, PT, R0, 0x1, RZ ;  /* 0x0000000100007810 */ /* 0x000fe40007ffe0ff */
[----:B------:R-:W-:-:S05]  /*4fe0*/  LEA R9, R9, R34, 0x2 ;  /* 0x0000002209097211 */ /* 0x000fca00078e10ff */
[----:B------:R0:W-:Y:S02]  /*4ff0*/  STL.64 [R9], R14 ;  /* 0x0000000e09007387 */ /* 0x0001e40000100a00 */
.L_x_438:
[----:B------:R-:W-:Y:S05]  /*5000*/  BSYNC.RECONVERGENT B2 ;  /* 0x0000000000027941 */ /* 0x000fea0003800200 */
.L_x_437:
[C---:B------:R-:W-:Y:S01]  /*5010*/  FADD R8, -R5.reuse, R23 ;  /* 0x0000001705087221 */ /* 0x040fe20000000100 */
[C---:B01234-:R-:W-:Y:S01]  /*5020*/  FADD R9, -R4.reuse, R12 ;  /* 0x0000000c04097221 */ /* 0x05ffe20000000100 */
[----:B------:R-:W-:Y:S01]  /*5030*/  FADD R14, -R4, R22 ;  /* 0x00000016040e7221 */ /* 0x000fe20000000100 */
[----:B------:R-:W-:Y:S01]  /*5040*/  FADD R15, -R5, R13 ;  /* 0x0000000d050f7221 */ /* 0x000fe20000000100 */
[----:B------:R-:W-:Y:S01]  /*5050*/  BSSY.RECONVERGENT B2, `(.L_x_443) ;  /* 0x000003a000027945 */ /* 0x000fe20003800200 */
[----:B------:R-:W-:Y:S02]  /*5060*/  FMUL R8, R8, R9 ;  /* 0x0000000908087220 */ /* 0x000fe40000400000 */
[----:B------:R-:W-:Y:S01]  /*5070*/  FMUL R9, R14, R15 ;  /* 0x0000000f0e097220 */ /* 0x000fe20000400000 */
[----:B------:R-:W-:-:S04]  /*5080*/  FADD R14, R4, -R24 ;  /* 0x80000018040e7221 */ /* 0x000fc80000000000 */
[----:B------:R-:W-:Y:S01]  /*5090*/  FSETP.GT.AND P0, PT, R9, R8, PT ;  /* 0x000000080900720b */ /* 0x000fe20003f04000 */
[----:B------:R-:W-:Y:S01]  /*50a0*/  FMUL R8, R4, R25 ;  /* 0x0000001904087220 */ /* 0x000fe20000400000 */
[C---:B------:R-:W-:Y:S02]  /*50b0*/  FADD R25, R5.reuse, -R25 ;  /* 0x8000001905197221 */ /* 0x040fe40000000000 */
        /* <DEDUP_REMOVED lines=31> */
.L_x_446:
[----:B------:R-:W-:Y:S05]  /*52b0*/  BSYNC.RECONVERGENT B3 ;  /* 0x0000000000037941 */ /* 0x000fea0003800200 */
.L_x_445:
        /* <DEDUP_REMOVED lines=13> */
[----:B------:R-:W-:-:S07]  /*5390*/  MOV R5, R15 ;  /* 0x0000000f00057202 */ /* 0x000fce0000000f00 */
.L_x_448:
[----:B------:R-:W-:Y:S05]  /*53a0*/  BSYNC.RECONVERGENT B3 ;  /* 0x0000000000037941 */ /* 0x000fea0003800200 */
.L_x_447:
[C---:B------:R-:W-:Y:S02]  /*53b0*/  SHF.L.U32 R9, R0.reuse, 0x1, RZ ;  /* 0x0000000100097819 */ /* 0x040fe400000006ff */
[----:B------:R-:W-:Y:S02]  /*53c0*/  IADD3 R0, PT, PT, R0, 0x1, RZ ;  /* 0x0000000100007810 */ /* 0x000fe40007ffe0ff */
[----:B------:R-:W-:-:S05]  /*53d0*/  LEA R9, R9, R34, 0x2 ;  /* 0x0000002209097211 */ /* 0x000fca00078e10ff */
[----:B------:R0:W-:Y:S02]  /*53e0*/  STL.64 [R9], R4 ;  /* 0x0000000409007387 */ /* 0x0001e40000100a00 */
.L_x_444:
[----:B------:R-:W-:Y:S05]  /*53f0*/  BSYNC.RECONVERGENT B2 ;  /* 0x0000000000027941 */ /* 0x000fea0003800200 */
.L_x_443:
        /* <DEDUP_REMOVED lines=15> */
[-C--:B------:R-:W-:Y:S02]  /*54f0*/  FMUL R4, R16, R14.reuse ;  /* 0x0000000e10047220 */ /* 0x080fe40000400000 */
[----:B------:R-:W-:Y:S02]  /*5500*/  FFMA R13, R12, R7, -R13 ;  /* 0x000000070c0d7223 */ /* 0x000fe4000000080d */
[----:B------:R-:W-:Y:S02]  /*5510*/  FFMA R41, R8, R25, -R4 ;  /* 0x0000001908297223 */ /* 0x000fe40000000804 */
[----:B------:R-:W-:-:S02]  /*5520*/  FMUL R19, R13, R14 ;  /* 0x0000000e0d137220 */ /* 0x000fc40000400000 */
[----:B------:R-:W0:Y:S02]  /*5530*/  MUFU.RCP R4, R41 ;  /* 0x0000002900047308 */ /* 0x000e240000001000 */
[----:B------:R-:W-:-:S06]  /*5540*/  FFMA R19, R8, R24, -R19 ;  /* 0x0000001808137223 */ /* 0x000fcc0000000813 */
        /* <DEDUP_REMOVED lines=13> */
.L_x_452:
[----:B------:R-:W-:Y:S05]  /*5620*/  BSYNC.RECONVERGENT B3 ;  /* 0x0000000000037941 */ /* 0x000fea0003800200 */
.L_x_451:
        /* <DEDUP_REMOVED lines=14> */
.L_x_454:
[----:B------:R-:W-:Y:S05]  /*5710*/  BSYNC.RECONVERGENT B3 ;  /* 0x0000000000037941 */ /* 0x000fea0003800200 */
.L_x_453:
[C---:B------:R-:W-:Y:S02]  /*5720*/  SHF.L.U32 R9, R0.reuse, 0x1, RZ ;  /* 0x0000000100097819 */ /* 0x040fe400000006ff */
[----:B------:R-:W-:Y:S02]  /*5730*/  IADD3 R0, PT, PT, R0, 0x1, RZ ;  /* 0x0000000100007810 */ /* 0x000fe40007ffe0ff */
[----:B------:R-:W-:-:S05]  /*5740*/  LEA R9, R9, R34, 0x2 ;  /* 0x0000002209097211 */ /* 0x000fca00078e10ff */
[----:B------:R1:W-:Y:S02]  /*5750*/  STL.64 [R9], R4 ;  /* 0x0000000409007387 */ /* 0x0003e40000100a00 */
.L_x_450:
[----:B------:R-:W-:Y:S05]  /*5760*/  BSYNC.RECONVERGENT B2 ;  /* 0x0000000000027941 */ /* 0x000fea0003800200 */
.L_x_449:
        /* <DEDUP_REMOVED lines=34> */
.L_x_458:
[----:B------:R-:W-:Y:S05]  /*5990*/  BSYNC.RECONVERGENT B3 ;  /* 0x0000000000037941 */ /* 0x000fea0003800200 */
.L_x_457:
        /* <DEDUP_REMOVED lines=14> */
.L_x_460:
[----:B------:R-:W-:Y:S05]  /*5a80*/  BSYNC.RECONVERGENT B3 ;  /* 0x0000000000037941 */ /* 0x000fea0003800200 */
.L_x_459:
[C---:B------:R-:W-:Y:S02]  /*5a90*/  SHF.L.U32 R7, R0.reuse, 0x1, RZ ;  /* 0x0000000100077819 */ /* 0x040fe400000006ff */
[----:B------:R-:W-:Y:S02]  /*5aa0*/  IADD3 R0, PT, PT, R0, 0x1, RZ ;  /* 0x0000000100007810 */ /* 0x000fe40007ffe0ff */
[----:B------:R-:W-:-:S05]  /*5ab0*/  LEA R7, R7, R34, 0x2 ;  /* 0x0000002207077211 */ /* 0x000fca00078e10ff */
[----:B------:R2:W-:Y:S02]  /*5ac0*/  STL.64 [R7], R4 ;  /* 0x0000000407007387 */ /* 0x0005e40000100a00 */
.L_x_456:
[----:B------:R-:W-:Y:S05]  /*5ad0*/  BSYNC.RECONVERGENT B2 ;  /* 0x0000000000027941 */ /* 0x000fea0003800200 */
.L_x_455:
        /* <DEDUP_REMOVED lines=12> */
[C---:B--2---:R-:W-:Y:S01]  /*5ba0*/  FADD R7, R22.reuse, -R10 ;  /* 0x8000000a16077221 */ /* 0x044fe20000000000 */
[----:B------:R-:W-:Y:S01]  /*5bb0*/  FMUL R22, R22, R11 ;  /* 0x0000000b16167220 */ /* 0x000fe20000400000 */
[----:B------:R-:W-:Y:S01]  /*5bc0*/  BSSY.RECONVERGENT B3, `(.L_x_463) ;  /* 0x0000014000037945 */ /* 0x000fe20003800200 */
[----:B------:R-:W-:Y:S02]  /*5bd0*/  FMUL R6, R12, R14 ;  /* 0x0000000e0c067220 */ /* 0x000fe40000400000 */
[----:B------:R-:W-:Y:S02]  /*5be0*/  FFMA R22, R23, R10, -R22 ;  /* 0x0000000a17167223 */ /* 0x000fe40000000816 */
[----:B------:R-:W-:Y:S02]  /*5bf0*/  FFMA R6, R7, R25, -R6 ;  /* 0x0000001907067223 */ /* 0x000fe40000000806 */
[----:B------:R-:W-:-:S02]  /*5c00*/  FMUL R19, R22, R14 ;  /* 0x0000000e16137220 */ /* 0x000fc40000400000 */
[----:B01----:R-:W0:Y:S02]  /*5c10*/  MUFU.RCP R5, R6 ;  /* 0x0000000600057308 */ /* 0x003e240000001000 */
        /* <DEDUP_REMOVED lines=14> */
.L_x_464:
[----:B------:R-:W-:Y:S05]  /*5d00*/  BSYNC.RECONVERGENT B3 ;  /* 0x0000000000037941 */ /* 0x000fea0003800200 */
.L_x_463:
        /* <DEDUP_REMOVED lines=14> */
.L_x_466:
[----:B------:R-:W-:Y:S05]  /*5df0*/  BSYNC.RECONVERGENT B3 ;  /* 0x0000000000037941 */ /* 0x000fea0003800200 */
.L_x_465:
[C---:B------:R-:W-:Y:S02]  /*5e00*/  SHF.L.U32 R7, R0.reuse, 0x1, RZ ;  /* 0x0000000100077819 */ /* 0x040fe400000006ff */
[----:B------:R-:W-:Y:S02]  /*5e10*/  IADD3 R0, PT, PT, R0, 0x1, RZ ;  /* 0x0000000100007810 */ /* 0x000fe40007ffe0ff */
[----:B------:R-:W-:-:S05]  /*5e20*/  LEA R7, R7, R34, 0x2 ;  /* 0x0000002207077211 */ /* 0x000fca00078e10ff */
[----:B------:R3:W-:Y:S02]  /*5e30*/  STL.64 [R7], R4 ;  /* 0x0000000407007387 */ /* 0x0007e40000100a00 */
.L_x_462:
[----:B------:R-:W-:Y:S05]  /*5e40*/  BSYNC.RECONVERGENT B2 ;  /* 0x0000000000027941 */ /* 0x000fea0003800200 */
.L_x_461:
[----:B------:R-:W-:Y:S01]  /*5e50*/  ISETP.NE.AND P0, PT, R0, RZ, PT ;  /* 0x000000ff0000720c */ /* 0x000fe20003f05270 */
[----:B------:R-:W-:-:S12]  /*5e60*/  BSSY.RECONVERGENT B2, `(.L_x_467) ;  /* 0x0000622000027945 */ /* 0x000fd80003800200 */
[----:B------:R-:W-:Y:S05]  /*5e70*/  @!P0 BRA `(.L_x_468) ;  /* 0x0000006000808947 */ /* 0x000fea0003800000 */
[C---:B------:R-:W-:Y:S01]  /*5e80*/  ISETP.GE.U32.AND P0, PT, R0.reuse, 0x10, PT ;  /* 0x000000100000780c */ /* 0x040fe20003f06070 */
[----:B------:R-:W-:Y:S01]  /*5e90*/  BSSY.RECONVERGENT B0, `(.L_x_469) ;  /* 0x000002f000007945 */ /* 0x000fe20003800200 */
[----:B------:R-:W-:Y:S01]  /*5ea0*/  LOP3.LUT R52, R0, 0xf, RZ, 0xc0, !PT ;  /* 0x0000000f00347812 */ /* 0x000fe200078ec0ff */
[----:B------:R-:W-:Y:S01]  /*5eb0*/  HFMA2 R31, -RZ, RZ, 0, 0 ;  /* 0x00000000ff1f7431 */ /* 0x000fe200000001ff */
[----:B------:R-:W-:Y:S02]  /*5ec0*/  CS2R R20, SRZ ;  /* 0x0000000000147805 */ /* 0x000fe4000001ff00 */
[----:B------:R-:W-:-:S07]  /*5ed0*/  ISETP.NE.AND P1, PT, R52, RZ, PT ;  /* 0x000000ff3400720c */ /* 0x000fce0003f25270 */
[----:B------:R-:W-:Y:S06]  /*5ee0*/  @!P0 BRA `(.L_x_470) ;  /* 0x0000000000a48947 */ /* 0x000fec0003800000 */
[----:B------:R-:W4:Y:S04]  /*5ef0*/  LDL.128 R40, [R1+0x40] ;  /* 0x0000400001287983 */ /* 0x000f280000100c00 */
[----:B0123--:R-:W2:Y:S04]  /*5f00*/  LDL.128 R4, [R1+0x50] ;  /* 0x0000500001047983 */ /* 0x00fea80000100c00 */
[----:B------:R-:W3:Y:S04]  /*5f10*/  LDL.128 R8, [R1+0x60] ;  /* 0x0000600001087983 */ /* 0x000ee80000100c00 */
[----:B------:R-:W5:Y:S04]  /*5f20*/  LDL.128 R12, [R1+0x70] ;  /* 0x00007000010c7983 */ /* 0x000f680000100c00 */
[----:B------:R-:W5:Y:S04]  /*5f30*/  LDL.128 R16, [R1+0x80] ;  /* 0x0000800001107983 */ /* 0x000f680000100c00 */
[----:B------:R-:W5:Y:S04]  /*5f40*/  LDL.128 R20, [R1+0x90] ;  /* 0x0000900001147983 */ /* 0x000f680000100c00 */
[----:B------:R-:W5:Y:S04]  /*5f50*/  LDL.128 R24, [R1+0xa0] ;  /* 0x0000a00001187983 */ /* 0x000f680000100c00 */
[----:B------:R-:W5:Y:S01]  /*5f60*/  LDL.128 R28, [R1+0xb0] ;  /* 0x0000b000011c7983 */ /* 0x000f620000100c00 */
[----:B----4-:R-:W-:Y:S01]  /*5f70*/  FADD R53, RZ, R40 ;  /* 0x00000028ff357221 */ /* 0x010fe20000000000 */
[----:B------:R-:W-:-:S03]  /*5f80*/  FADD R40, RZ, R41 ;  /* 0x00000029ff287221 */ /* 0x000fc60000000000 */
[----:B------:R-:W-:Y:S01]  /*5f90*/  FADD R53, R42, R53 ;  /* 0x000000352a357221 */ /* 0x000fe20000000000 */
[----:B------:R-:W-:-:S03]  /*5fa0*/  FADD R40, R43, R40 ;  /* 0x000000282b287221 */ /* 0x000fc60000000000 */
        /* <DEDUP_REMOVED lines=28> */
[----:B------:R-:W-:-:S07]  /*6170*/  FADD R31, R31, R40 ;  /* 0x000000281f1f7221 */ /* 0x000fce0000000000 */
.L_x_470:
[----:B------:R-:W-:Y:S05]  /*6180*/  BSYNC.RECONVERGENT B0 ;  /* 0x0000000000007941 */ /* 0x000fea0003800200 */
.L_x_469:
[----:B------:R-:W-:Y:S04]  /*6190*/  BSSY.RECONVERGENT B0, `(.L_x_471) ;  /* 0x0000042000007945 */ /* 0x000fe80003800200 */
[----:B------:R-:W-:Y:S05]  /*61a0*/  @!P1 BRA `(.L_x_472) ;  /* 0x0000000400009947 */ /* 0x000fea0003800000 */
[----:B------:R-:W-:Y:S01]  /*61b0*/  ISETP.GE.U32.AND P0, PT, R52, 0x8, PT ;  /* 0x000000083400780c */ /* 0x000fe20003f06070 */
[----:B------:R-:W-:Y:S01]  /*61c0*/  BSSY.RECONVERGENT B1, `(.L_x_473) ;  /* 0x000001b000017945 */ /* 0x000fe20003800200 */
[----:B------:R-:W-:-:S04]  /*61d0*/  LOP3.LUT R23, R0, 0x7, RZ, 0xc0, !PT ;  /* 0x0000000700177812 */ /* 0x000fc800078ec0ff */
[----:B------:R-:W-:-:S07]  /*61e0*/  ISETP.NE.AND P1, PT, R23, RZ, PT ;  /* 0x000000ff1700720c */ /* 0x000fce0003f25270 */
[----:B------:R-:W-:Y:S06]  /*61f0*/  @!P0 BRA `(.L_x_474) ;  /* 0x00000000005c8947 */ /* 0x000fec0003800000 */
[----:B0123--:R-:W-:-:S04]  /*6200*/  SHF.L.U32 R5, R20, 0x1, RZ ;  /* 0x0000000114057819 */ /* 0x00ffc800000006ff */
        /* <DEDUP_REMOVED lines=22> */
.L_x_474:
[----:B------:R-:W-:Y:S05]  /*6370*/  BSYNC.RECONVERGENT B1 ;  /* 0x0000000000017941 */ /* 0x000fea0003800200 */
.L_x_473:
        /* <DEDUP_REMOVED lines=19> */
.L_x_476:
[----:B------:R-:W-:Y:S05]  /*64b0*/  BSYNC.RECONVERGENT B1 ;  /* 0x0000000000017941 */ /* 0x000fea0003800200 */
.L_x_475:
[----:B------:R-:W-:Y:S05]  /*64c0*/  @!P1 BRA `(.L_x_472) ;  /* 0x0000000000389947 */ /* 0x000fea0003800000 */
[----:B0123--:R-:W-:-:S04]  /*64d0*/  SHF.L.U32 R5, R20, 0x1, RZ ;  /* 0x0000000114057819 */ /* 0x00ffc800000006ff */
[----:B------:R-:W-:-:S05]  /*64e0*/  LEA R8, R5, R34, 0x2 ;  /* 0x0000002205087211 */ /* 0x000fca00078e10ff */
[----:B------:R-:W2:Y:S01]  /*64f0*/  LDL.128 R4, [R8] ;  /* 0x0000000008047983 */ /* 0x000ea20000100c00 */
[----:B------:R-:W-:Y:S01]  /*6500*/  ISETP.NE.AND P0, PT, R13, 0x1, PT ;  /* 0x000000010d00780c */ /* 0x000fe20003f05270 */
[----:B--2---:R-:W-:Y:S01]  /*6510*/  FADD R21, R21, R4 ;  /* 0x0000000415157221 */ /* 0x004fe20000000000 */
[----:B------:R-:W-:-:S11]  /*6520*/  FADD R31, R31, R5 ;  /* 0x000000051f1f7221 */ /* 0x000fd60000000000 */
[----:B------:R-:W-:Y:S05]  /*6530*/  @!P0 BRA `(.L_x_472) ;  /* 0x00000000001c8947 */ /* 0x000fea0003800000 */
[----:B------:R-:W-:Y:S01]  /*6540*/  ISETP.NE.AND P0, PT, R13, 0x2, PT ;  /* 0x000000020d00780c */ /* 0x000fe20003f05270 */
[----:B------:R-:W-:Y:S01]  /*6550*/  FADD R21, R21, R6 ;  /* 0x0000000615157221 */ /* 0x000fe20000000000 */
[----:B------:R-:W-:-:S11]  /*6560*/  FADD R31, R31, R7 ;  /* 0x000000071f1f7221 */ /* 0x000fd60000000000 */
[----:B------:R-:W-:Y:S05]  /*6570*/  @!P0 BRA `(.L_x_472) ;  /* 0x00000000000c8947 */ /* 0x000fea0003800000 */
[----:B------:R-:W2:Y:S02]  /*6580*/  LDL.64 R8, [R8+0x10] ;  /* 0x0000100008087983 */ /* 0x000ea40000100a00 */
[----:B--2---:R-:W-:Y:S01]  /*6590*/  FADD R21, R21, R8 ;  /* 0x0000000815157221 */ /* 0x004fe20000000000 */
[----:B------:R-:W-:-:S07]  /*65a0*/  FADD R31, R31, R9 ;  /* 0x000000091f1f7221 */ /* 0x000fce0000000000 */
.L_x_472:
[----:B------:R-:W-:Y:S05]  /*65b0*/  BSYNC.RECONVERGENT B0 ;  /* 0x0000000000007941 */ /* 0x000fea0003800200 */
.L_x_471:
[----:B0123--:R-:W-:Y:S01]  /*65c0*/  I2FP.F32.U32 R4, R0 ;  /* 0x0000000000047245 */ /* 0x00ffe20000201000 */
        /* <DEDUP_REMOVED lines=14> */
.L_x_478:
[----:B------:R-:W-:Y:S05]  /*66b0*/  BSYNC.RECONVERGENT B3 ;  /* 0x0000000000037941 */ /* 0x000fea0003800200 */
.L_x_477:
        /* <DEDUP_REMOVED lines=14> */
.L_x_480:
[----:B------:R-:W-:Y:S05]  /*67a0*/  BSYNC.RECONVERGENT B3 ;  /* 0x0000000000037941 */ /* 0x000fea0003800200 */
.L_x_479:
[C---:B------:R-:W-:Y:S01]  /*67b0*/  ISETP.GE.U32.AND P0, PT, R0.reuse, 0x4, PT ;  /* 0x000000040000780c */ /* 0x040fe20003f06070 */
[----:B------:R-:W-:Y:S01]  /*67c0*/  BSSY.RECONVERGENT B3, `(.L_x_481) ;  /* 0x00004bf000037945 */ /* 0x000fe20003800200 */
[----:B------:R-:W-:Y:S01]  /*67d0*/  HFMA2 R4, -RZ, RZ, 0, 0 ;  /* 0x00000000ff047431 */ /* 0x000fe200000001ff */
[----:B------:R-:W-:-:S10]  /*67e0*/  LOP3.LUT R12, R0, 0x3, RZ, 0xc0, !PT ;  /* 0x00000003000c7812 */ /* 0x000fd400078ec0ff */
[----:B------:R-:W-:Y:S05]  /*67f0*/  @!P0 BRA `(.L_x_482) ;  /* 0x0000004800ec8947 */ /* 0x000fea0003800000 */
[----:B------:R-:W2:Y:S01]  /*6800*/  LDL.128 R4, [R1+0x40] ;  /* 0x0000400001047983 */ /* 0x000ea20000100c00 */
        /* <DEDUP_REMOVED lines=11> */
[----:B------:R-:W-:Y:S05]  /*68c0*/  CALL.REL.NOINC `($__internal_3_$__cuda_sm20_sqrt_rn_f32_slowpath) ;  /* 0x0000006800087944 */ /* 0x000fea0003c00000 */
[----:B------:R-:W-:Y:S01]  /*68d0*/  MOV R10, R18 ;  /* 0x00000012000a7202 */ /* 0x000fe20000000f00 */
[----:B------:R-:W-:Y:S06]  /*68e0*/  BRA `(.L_x_485) ;  /* 0x0000000000107947 */ /* 0x000fec0003800000 */
.L_x_484:
[----:B------:R-:W-:Y:S01]  /*68f0*/  FMUL.FTZ R10, R9, R8 ;  /* 0x00000008090a7220 */ /* 0x000fe20000410000 */
[----:B------:R-:W-:-:S03]  /*6900*/  FMUL.FTZ R8, R8, 0.5 ;  /* 0x3f00000008087820 */ /* 0x000fc60000410000 */
[----:B------:R-:W-:-:S04]  /*6910*/  FFMA R9, -R10, R10, R9 ;  /* 0x0000000a0a097223 */ /* 0x000fc80000000109 */
[----:B------:R-:W-:-:S07]  /*6920*/  FFMA R10, R9, R8, R10 ;  /* 0x00000008090a7223 */ /* 0x000fce000000000a */
.L_x_485:
[----:B------:R-:W-:Y:S05]  /*6930*/  BSYNC.RECONVERGENT B0 ;  /* 0x0000000000007941 */ /* 0x000fea0003800200 */
.L_x_483:
        /* <DEDUP_REMOVED lines=11> */
[----:B------:R-:W-:Y:S05]  /*69f0*/  CALL.REL.NOINC `($__internal_4_$__cuda_sm3x_div_rn_noftz_f32_slowpath) ;  /* 0x0000006800107944 */ /* 0x000fea0003c00000 */
[----:B------:R-:W-:-:S07]  /*6a00*/  MOV R4, R15 ;  /* 0x0000000f00047202 */ /* 0x000fce0000000f00 */
.L_x_487:
[----:B------:R-:W-:Y:S05]  /*6a10*/  BSYNC.RECONVERGENT B4 ;  /* 0x0000000000047941 */ /* 0x000fea0003800200 */
.L_x_486:
        /* <DEDUP_REMOVED lines=13> */
[----:B------:R-:W-:Y:S05]  /*6af0*/  CALL.REL.NOINC `($__internal_4_$__cuda_sm3x_div_rn_noftz_f32_slowpath) ;  /* 0x0000006400d07944 */ /* 0x000fea0003c00000 */
[----:B------:R-:W-:-:S13]  /*6b00*/  FSETP.GEU.AND P1, PT, R15, RZ, PT ;  /* 0x000000ff0f00720b */ /* 0x000fda0003f2e000 */
.L_x_489:
[----:B------:R-:W-:Y:S05]  /*6b10*/  BSYNC.RECONVERGENT B4 ;  /* 0x0000000000047941 */ /* 0x000fea0003800200 */
.L_x_488:
        /* <DEDUP_REMOVED lines=14> */
.L_x_491:
[----:B------:R-:W-:Y:S01]  /*6c00*/  FMUL.FTZ R6, R9, R8 ;  /* 0x0000000809067220 */ /* 0x000fe20000410000 */
[----:B------:R-:W-:-:S03]  /*6c10*/  FMUL.FTZ R8, R8, 0.5 ;  /* 0x3f00000008087820 */ /* 0x000fc60000410000 */
[----:B------:R-:W-:-:S04]  /*6c20*/  FFMA R5, -R6, R6, R9 ;  /* 0x0000000606057223 */ /* 0x000fc80000000109 */
[----:B------:R-:W-:-:S07]  /*6c30*/  FFMA R6, R5, R8, R6 ;  /* 0x0000000805067223 */ /* 0x000fce0000000006 */
.L_x_492:
[----:B------:R-:W-:Y:S05]  /*6c40*/  BSYNC.RECONVERGENT B0 ;  /* 0x0000000000007941 */ /* 0x000fea0003800200 */
.L_x_490:
        /* <DEDUP_REMOVED lines=13> */
.L_x_494:
[----:B------:R-:W-:Y:S05]  /*6d20*/  BSYNC.RECONVERGENT B4 ;  /* 0x0000000000047941 */ /* 0x000fea0003800200 */
.L_x_493:
        /* <DEDUP_REMOVED lines=15> */
.L_x_496:
[----:B------:R-:W-:Y:S05]  /*6e20*/  BSYNC.RECONVERGENT B4 ;  /* 0x0000000000047941 */ /* 0x000fea0003800200 */
.L_x_495:
        /* <DEDUP_REMOVED lines=15> */
.L_x_498:
[----:B------:R-:W-:Y:S01]  /*6f20*/  FMUL.FTZ R22, R9, R8 ;  /* 0x0000000809167220 */ /* 0x000fe20000410000 */
[----:B------:R-:W-:-:S03]  /*6f30*/  FMUL.FTZ R8, R8, 0.5 ;  /* 0x3f00000008087820 */ /* 0x000fc60000410000 */
[----:B------:R-:W-:-:S04]  /*6f40*/  FFMA R9, -R22, R22, R9 ;  /* 0x0000001616097223 */ /* 0x000fc80000000109 */
[----:B------:R-:W-:-:S07]  /*6f50*/  FFMA R22, R9, R8, R22 ;  /* 0x0000000809167223 */ /* 0x000fce0000000016 */
.L_x_499:
[----:B------:R-:W-:Y:S05]  /*6f60*/  BSYNC.RECONVERGENT B0 ;  /* 0x0000000000007941 */ /* 0x000fea0003800200 */
.L_x_497:
        /* <DEDUP_REMOVED lines=13> */
.L_x_501:
[----:B------:R-:W-:Y:S05]  /*7040*/  BSYNC.RECONVERGENT B4 ;  /* 0x0000000000047941 */ /* 0x000fea0003800200 */
.L_x_500:
        /* <DEDUP_REMOVED lines=15> */
.L_x_503:
[----:B------:R-:W-:Y:S05]  /*7140*/  BSYNC.RECONVERGENT B4 ;  /* 0x0000000000047941 */ /* 0x000fea0003800200 */
.L_x_502:
        /* <DEDUP_REMOVED lines=14> */
.L_x_505:
[----:B------:R-:W-:Y:S01]  /*7230*/  FMUL.FTZ R10, R9, R8 ;  /* 0x00000008090a7220 */ /* 0x000fe20000410000 */
[----:B------:R-:W-:-:S03]  /*7240*/  FMUL.FTZ R8, R8, 0.5 ;  /* 0x3f00000008087820 */ /* 0x000fc60000410000 */
[----:B------:R-:W-:-:S04]  /*7250*/  FFMA R7, -R10, R10, R9 ;  /* 0x0000000a0a077223 */ /* 0x000fc80000000109 */
[----:B------:R-:W-:-:S07]  /*7260*/  FFMA R10, R7, R8, R10 ;  /* 0x00000008070a7223 */ /* 0x000fce000000000a */
.L_x_506:
[----:B------:R-:W-:Y:S05]  /*7270*/  BSYNC.RECONVERGENT B0 ;  /* 0x0000000000007941 */ /* 0x000fea0003800200 */
.L_x_504:
        /* <DEDUP_REMOVED lines=13> */
.L_x_508:
[----:B------:R-:W-:Y:S05]  /*7350*/  BSYNC.RECONVERGENT B4 ;  /* 0x0000000000047941 */ /* 0x000fea0003800200 */
.L_x_507:
        /* <DEDUP_REMOVED lines=15> */
.L_x_510:
[----:B------:R-:W-:Y:S05]  /*7450*/  BSYNC.RECONVERGENT B4 ;  /* 0x0000000000047941 */ /* 0x000fea0003800200 */
.L_x_509:
[----:B------:R-:W-:Y:S01]  /*7460*/  ISETP.NE.AND P0, PT, R21, 0x4, PT ;  /* 0x000000041500780c */ /* 0x000fe20003f05270 */
[----:B------:R-:W-:-:S05]  /*7470*/  @!P1 FADD R7, -R7, -2 ;  /* 0xc000000007079421 */ /* 0x000fca0000000100 */
[----:B------:R0:W-:Y:S02]  /*7480*/  STL.128 [R1], R4 ;  /* 0x0000000401007387 */ /* 0x0001e40000100c00 */
[----:B0-----:R-:W-:-:S05]  /*7490*/  HFMA2 R4, -RZ, RZ, 0, 2.384185791015625e-07 ;  /* 0x00000004ff047431 */ /* 0x001fca00000001ff */
[----:B------:R-:W-:Y:S05]  /*74a0*/  @!P0 BRA `(.L_x_482) ;  /* 0x0000003c00c08947 */ /* 0x000fea0003800000 */
[----:B------:R-:W2:Y:S01]  /*74b0*/  LDL.128 R4, [R1+0x60] ;  /* 0x0000600001047983 */ /* 0x000ea20000100c00 */
        /* <DEDUP_REMOVED lines=13> */
.L_x_512:
[----:B------:R-:W-:Y:S01]  /*7590*/  FMUL.FTZ R10, R9, R8 ;  /* 0x00000008090a7220 */ /* 0x000fe20000410000 */
[----:B------:R-:W-:-:S03]  /*75a0*/  FMUL.FTZ R8, R8, 0.5 ;  /* 0x3f00000008087820 */ /* 0x000fc60000410000 */
[----:B------:R-:W-:-:S04]  /*75b0*/  FFMA R9, -R10, R10, R9 ;  /* 0x0000000a0a097223 */ /* 0x000fc80000000109 */
[----:B------:R-:W-:-:S07]  /*75c0*/  FFMA R10, R9, R8, R10 ;  /* 0x00000008090a7223 */ /* 0x000fce000000000a */
.L_x_513:
[----:B------:R-:W-:Y:S05]  /*75d0*/  BSYNC.RECONVERGENT B0 ;  /* 0x0000000000007941 */ /* 0x000fea0003800200 */
.L_x_511:
        /* <DEDUP_REMOVED lines=13> */
.L_x_515:
[----:B------:R-:W-:Y:S05]  /*76b0*/  BSYNC.RECONVERGENT B4 ;  /* 0x0000000000047941 */ /* 0x000fea0003800200 */
.L_x_514:
        /* <DEDUP_REMOVED lines=15> */
.L_x_517:
[----:B------:R-:W-:Y:S05]  /*77b0*/  BSYNC.RECONVERGENT B4 ;  /* 0x0000000000047941 */ /* 0x000fea0003800200 */
.L_x_516:
        /* <DEDUP_REMOVED lines=14> */
.L_x_519:
[----:B------:R-:W-:Y:S01]  /*78a0*/  FMUL.FTZ R6, R9, R8 ;  /* 0x0000000809067220 */ /* 0x000fe20000410000 */
[----:B------:R-:W-:-:S03]  /*78b0*/  FMUL.FTZ R8, R8, 0.5 ;  /* 0x3f00000008087820 */ /* 0x000fc60000410000 */
[----:B------:R-:W-:-:S04]  /*78c0*/  FFMA R5, -R6, R6, R9 ;  /* 0x0000000606057223 */ /* 0x000fc80000000109 */
[----:B------:R-:W-:-:S07]  /*78d0*/  FFMA R6, R5, R8, R6 ;  /* 0x0000000805067223 */ /* 0x000fce0000000006 */
.L_x_520:
[----:B------:R-:W-:Y:S05]  /*78e0*/  BSYNC.RECONVERGENT B0 ;  /* 0x0000000000007941 */ /* 0x000fea0003800200 */
.L_x_518:
        /* <DEDUP_REMOVED lines=13> */
.L_x_522:
[----:B------:R-:W-:Y:S05]  /*79c0*/  BSYNC.RECONVERGENT B4 ;  /* 0x0000000000047941 */ /* 0x000fea0003800200 */
.L_x_521:
        /* <DEDUP_REMOVED lines=15> */
.L_x_524:
[----:B------:R-:W-:Y:S05]  /*7ac0*/  BSYNC.RECONVERGENT B4 ;  /* 0x0000000000047941 */ /* 0x000fea0003800200 */
.L_x_523:
        /* <DEDUP_REMOVED lines=15> */
.L_x_526:
[----:B------:R-:W-:Y:S01]  /*7bc0*/  FMUL.FTZ R22, R9, R8 ;  /* 0x0000000809167220 */ /* 0x000fe20000410000 */
[----:B------:R-:W-:-:S03]  /*7bd0*/  FMUL.FTZ R8, R8, 0.5 ;  /* 0x3f00000008087820 */ /* 0x000fc60000410000 */
[----:B------:R-:W-:-:S04]  /*7be0*/  FFMA R9, -R22, R22, R9 ;  /* 0x0000001616097223 */ /* 0x000fc80000000109 */
[----:B------:R-:W-:-:S07]  /*7bf0*/  FFMA R22, R9, R8, R22 ;  /* 0x0000000809167223 */ /* 0x000fce0000000016 */
.L_x_527:
[----:B------:R-:W-:Y:S05]  /*7c00*/  BSYNC.RECONVERGENT B0 ;  /* 0x0000000000007941 */ /* 0x000fea0003800200 */
.L_x_525:
        /* <DEDUP_REMOVED lines=13> */
.L_x_529:
[----:B------:R-:W-:Y:S05]  /*7ce0*/  BSYNC.RECONVERGENT B4 ;  /* 0x0000000000047941 */ /* 0x000fea0003800200 */
.L_x_528:
        /* <DEDUP_REMOVED lines=15> */
.L_x_531:
[----:B------:R-:W-:Y:S05]  /*7de0*/  BSYNC.RECONVERGENT B4 ;  /* 0x0000000000047941 */ /* 0x000fea0003800200 */
.L_x_530:
        /* <DEDUP_REMOVED lines=14> */
.L_x_533:
[----:B------:R-:W-:Y:S01]  /*7ed0*/  FMUL.FTZ R10, R9, R8 ;  /* 0x00000008090a7220 */ /* 0x000fe20000410000 */
[----:B------:R-:W-:-:S03]  /*7ee0*/  FMUL.FTZ R8, R8, 0.5 ;  /* 0x3f00000008087820 */ /* 0x000fc60000410000 */
[----:B------:R-:W-:-:S04]  /*7ef0*/  FFMA R7, -R10, R10, R9 ;  /* 0x0000000a0a077223 */ /* 0x000fc80000000109 */
[----:B------:R-:W-:-:S07]  /*7f00*/  FFMA R10, R7, R8, R10 ;  /* 0x00000008070a7223 */ /* 0x000fce000000000a */
.L_x_534:
[----:B------:R-:W-:Y:S05]  /*7f10*/  BSYNC.RECONVERGENT B0 ;  /* 0x0000000000007941 */ /* 0x000fea0003800200 */
.L_x_532:
        /* <DEDUP_REMOVED lines=13> */
.L_x_536:
[----:B------:R-:W-:Y:S05]  /*7ff0*/  BSYNC.RECONVERGENT B4 ;  /* 0x0000000000047941 */ /* 0x000fea0003800200 */
.L_x_535:
        /* <DEDUP_REMOVED lines=15> */
.L_x_538:
[----:B------:R-:W-:Y:S05]  /*80f0*/  BSYNC.RECONVERGENT B4 ;  /* 0x0000000000047941 */ /* 0x000fea0003800200 */
.L_x_537:
[----:B------:R-:W-:Y:S01]  /*8100*/  ISETP.NE.AND P0, PT, R21, 0x8, PT ;  /* 0x000000081500780c */ /* 0x000fe20003f05270 */
[----:B------:R-:W-:-:S05]  /*8110*/  @!P1 FADD R7, -R7, -2 ;  /* 0xc000000007079421 */ /* 0x000fca0000000100 */
[----:B------:R0:W-:Y:S02]  /*8120*/  STL.128 [R1+0x10], R4 ;  /* 0x0000100401007387 */ /* 0x0001e40000100c00 */
[----:B0-----:R-:W-:-:S05]  /*8130*/  HFMA2 R4, -RZ, RZ, 0, 4.76837158203125e-07 ;  /* 0x00000008ff047431 */ /* 0x001fca00000001ff */
        /* <DEDUP_REMOVED lines=15> */
.L_x_540:
[----:B------:R-:W-:Y:S01]  /*8230*/  FMUL.FTZ R10, R9, R8 ;  /* 0x00000008090a7220 */ /* 0x000fe20000410000 */
[----:B------:R-:W-:-:S03]  /*8240*/  FMUL.FTZ R8, R8, 0.5 ;  /* 0x3f00000008087820 */ /* 0x000fc60000410000 */
[----:B------:R-:W-:-:S04]  /*8250*/  FFMA R9, -R10, R10, R9 ;  /* 0x0000000a0a097223 */ /* 0x000fc80000000109 */
[----:B------:R-:W-:-:S07]  /*8260*/  FFMA R10, R9, R8, R10 ;  /* 0x00000008090a7223 */ /* 0x000fce000000000a */
.L_x_541:
[----:B------:R-:W-:Y:S05]  /*8270*/  BSYNC.RECONVERGENT B0 ;  /* 0x0000000000007941 */ /* 0x000fea0003800200 */
.L_x_539:
        /* <DEDUP_REMOVED lines=13> */
.L_x_543:
[----:B------:R-:W-:Y:S05]  /*8350*/  BSYNC.RECONVERGENT B4 ;  /* 0x0000000000047941 */ /* 0x000fea0003800200 */
.L_x_542:
        /* <DEDUP_REMOVED lines=15> */
.L_x_545:
[----:B------:R-:W-:Y:S05]  /*8450*/  BSYNC.RECONVERGENT B4 ;  /* 0x0000000000047941 */ /* 0x000fea0003800200 */
.L_x_544:
        /* <DEDUP_REMOVED lines=14> */
.L_x_547:
[----:B------:R-:W-:Y:S01]  /*8540*/  FMUL.FTZ R6, R9, R8 ;  /* 0x0000000809067220 */ /* 0x000fe20000410000 */
[----:B------:R-:W-:-:S03]  /*8550*/  FMUL.FTZ R8, R8, 0.5 ;  /* 0x3f00000008087820 */ /* 0x000fc60000410000 */
[----:B------:R-:W-:-:S04]  /*8560*/  FFMA R5, -R6, R6, R9 ;  /* 0x0000000606057223 */ /* 0x000fc80000000109 */
[----:B------:R-:W-:-:S07]  /*8570*/  FFMA R6, R5, R8, R6 ;  /* 0x0000000805067223 */ /* 0x000fce0000000006 */
.L_x_548:
[----:B------:R-:W-:Y:S05]  /*8580*/  BSYNC.RECONVERGENT B0 ;  /* 0x0000000000007941 */ /* 0x000fea0003800200 */
.L_x_546:
        /* <DEDUP_REMOVED lines=13> */
.L_x_550:
[----:B------:R-:W-:Y:S05]  /*8660*/  BSYNC.RECONVERGENT B4 ;  /* 0x0000000000047941 */ /* 0x000fea0003800200 */
.L_x_549:
        /* <DEDUP_REMOVED lines=15> */
.L_x_552:
[----:B------:R-:W-:Y:S05]  /*8760*/  BSYNC.RECONVERGENT B4 ;  /* 0x0000000000047941 */ /* 0x000fea0003800200 */
.L_x_551:
        /* <DEDUP_REMOVED lines=15> */
.L_x_554:
[----:B------:R-:W-:Y:S01]  /*8860*/  FMUL.FTZ R22, R9, R8 ;  /* 0x0000000809167220 */ /* 0x000fe20000410000 */
[----:B------:R-:W-:-:S03]  /*8870*/  FMUL.FTZ R8, R8, 0.5 ;  /* 0x3f00000008087820 */ /* 0x000fc60000410000 */
[----:B------:R-:W-:-:S04]  /*8880*/  FFMA R9, -R22, R22, R9 ;  /* 0x0000001616097223 */ /* 0x000fc80000000109 */
[----:B------:R-:W-:-:S07]  /*8890*/  FFMA R22, R9, R8, R22 ;  /* 0x0000000809167223 */ /* 0x000fce0000000016 */
.L_x_555:
[----:B------:R-:W-:Y:S05]  /*88a0*/  BSYNC.RECONVERGENT B0 ;  /* 0x0000000000007941 */ /* 0x000fea0003800200 */
.L_x_553:
        /* <DEDUP_REMOVED lines=13> */
.L_x_557:
[----:B------:R-:W-:Y:S05]  /*8980*/  BSYNC.RECONVERGENT B4 ;  /* 0x0000000000047941 */ /* 0x000fea0003800200 */
.L_x_556:
        /* <DEDUP_REMOVED lines=15> */
.L_x_559:
[----:B------:R-:W-:Y:S05]  /*8a80*/  BSYNC.RECONVERGENT B4 ;  /* 0x0000000000047941 */ /* 0x000fea0003800200 */
.L_x_558:
        /* <DEDUP_REMOVED lines=14> */
.L_x_561:
[----:B------:R-:W-:Y:S01]  /*8b70*/  FMUL.FTZ R10, R9, R8 ;  /* 0x00000008090a7220 */ /* 0x000fe20000410000 */
[----:B------:R-:W-:-:S03]  /*8b80*/  FMUL.FTZ R8, R8, 0.5 ;  /* 0x3f00000008087820 */ /* 0x000fc60000410000 */
[----:B------:R-:W-:-:S04]  /*8b90*/  FFMA R7, -R10, R10, R9 ;  /* 0x0000000a0a077223 */ /* 0x000fc80000000109 */
[----:B------:R-:W-:-:S07]  /*8ba0*/  FFMA R10, R7, R8, R10 ;  /* 0x00000008070a7223 */ /* 0x000fce000000000a */
.L_x_562:
[----:B------:R-:W-:Y:S05]  /*8bb0*/  BSYNC.RECONVERGENT B0 ;  /* 0x0000000000007941 */ /* 0x000fea0003800200 */
.L_x_560:
        /* <DEDUP_REMOVED lines=13> */
.L_x_564:
[----:B------:R-:W-:Y:S05]  /*8c90*/  BSYNC.RECONVERGENT B4 ;  /* 0x0000000000047941 */ /* 0x000fea0003800200 */
.L_x_563:
        /* <DEDUP_REMOVED lines=15> */
.L_x_566:
[----:B------:R-:W-:Y:S05]  /*8d90*/  BSYNC.RECONVERGENT B4 ;  /* 0x0000000000047941 */ /* 0x000fea0003800200 */
.L_x_565:
[----:B------:R-:W-:Y:S01]  /*8da0*/  ISETP.NE.AND P0, PT, R21, 0xc, PT ;  /* 0x0000000c1500780c */ /* 0x000fe20003f05270 */
[----:B------:R-:W-:-:S05]  /*8db0*/  @!P1 FADD R7, -R7, -2 ;  /* 0xc000000007079421 */ /* 0x000fca0000000100 */
[----:B------:R0:W-:Y:S02]  /*8dc0*/  STL.128 [R1+0x20], R4 ;  /* 0x0000200401007387 */ /* 0x0001e40000100c00 */
[----:B0-----:R-:W-:-:S05]  /*8dd0*/  HFMA2 R4, -RZ, RZ, 0, 7.152557373046875e-07 ;  /* 0x0000000cff047431 */ /* 0x001fca00000001ff */
        /* <DEDUP_REMOVED lines=15> */
.L_x_568:
[----:B------:R-:W-:Y:S01]  /*8ed0*/  FMUL.FTZ R10, R9, R8 ;  /* 0x00000008090a7220 */ /* 0x000fe20000410000 */
[----:B------:R-:W-:-:S03]  /*8ee0*/  FMUL.FTZ R8, R8, 0.5 ;  /* 0x3f00000008087820 */ /* 0x000fc60000410000 */
[----:B------:R-:W-:-:S04]  /*8ef0*/  FFMA R9, -R10, R10, R9 ;  /* 0x0000000a0a097223 */ /* 0x000fc80000000109 */
[----:B------:R-:W-:-:S07]  /*8f00*/  FFMA R10, R9, R8, R10 ;  /* 0x00000008090a7223 */ /* 0x000fce000000000a */
.L_x_569:
[----:B------:R-:W-:Y:S05]  /*8f10*/  BSYNC.RECONVERGENT B0 ;  /* 0x0000000000007941 */ /* 0x000fea0003800200 */
.L_x_567:
        /* <DEDUP_REMOVED lines=13> */
.L_x_571:
[----:B------:R-:W-:Y:S05]  /*8ff0*/  BSYNC.RECONVERGENT B4 ;  /* 0x0000000000047941 */ /* 0x000fea0003800200 */
.L_x_570:
        /* <DEDUP_REMOVED lines=15> */
.L_x_573:
[----:B------:R-:W-:Y:S05]  /*90f0*/  BSYNC.RECONVERGENT B4 ;  /* 0x0000000000047941 */ /* 0x000fea0003800200 */
.L_x_572:
        /* <DEDUP_REMOVED lines=14> */
.L_x_575:
[----:B------:R-:W-:Y:S01]  /*91e0*/  FMUL.FTZ R6, R9, R8 ;  /* 0x0000000809067220 */ /* 0x000fe20000410000 */
[----:B------:R-:W-:-:S03]  /*91f0*/  FMUL.FTZ R8, R8, 0.5 ;  /* 0x3f00000008087820 */ /* 0x000fc60000410000 */
[----:B------:R-:W-:-:S04]  /*9200*/  FFMA R5, -R6, R6, R9 ;  /* 0x0000000606057223 */ /* 0x000fc80000000109 */
[----:B------:R-:W-:-:S07]  /*9210*/  FFMA R6, R5, R8, R6 ;  /* 0x0000000805067223 */ /* 0x000fce0000000006 */
.L_x_576:
[----:B------:R-:W-:Y:S05]  /*9220*/  BSYNC.RECONVERGENT B0 ;  /* 0x0000000000007941 */ /* 0x000fea0003800200 */
.L_x_574:
        /* <DEDUP_REMOVED lines=13> */
.L_x_578:
[----:B------:R-:W-:Y:S05]  /*9300*/  BSYNC.RECONVERGENT B4 ;  /* 0x0000000000047941 */ /* 0x000fea0003800200 */
.L_x_577:
        /* <DEDUP_REMOVED lines=15> */
.L_x_580:
[----:B------:R-:W-:Y:S05]  /*9400*/  BSYNC.RECONVERGENT B4 ;  /* 0x0000000000047941 */ /* 0x000fea0003800200 */
.L_x_579:
        /* <DEDUP_REMOVED lines=15> */
.L_x_582:
[----:B------:R-:W-:Y:S01]  /*9500*/  FMUL.FTZ R22, R9, R8 ;  /* 0x0000000809167220 */ /* 0x000fe20000410000 */
[----:B------:R-:W-:-:S03]  /*9510*/  FMUL.FTZ R8, R8, 0.5 ;  /* 0x3f00000008087820 */ /* 0x000fc60000410000 */
[----:B------:R-:W-:-:S04]  /*9520*/  FFMA R9, -R22, R22, R9 ;  /* 0x0000001616097223 */ /* 0x000fc80000000109 */
[----:B------:R-:W-:-:S07]  /*9530*/  FFMA R22, R9, R8, R22 ;  /* 0x0000000809167223 */ /* 0x000fce0000000016 */
.L_x_583:
[----:B------:R-:W-:Y:S05]  /*9540*/  BSYNC.RECONVERGENT B0 ;  /* 0x0000000000007941 */ /* 0x000fea0003800200 */
.L_x_581:
        /* <DEDUP_REMOVED lines=13> */
.L_x_585:
[----:B------:R-:W-:Y:S05]  /*9620*/  BSYNC.RECONVERGENT B4 ;  /* 0x0000000000047941 */ /* 0x000fea0003800200 */
.L_x_584:
        /* <DEDUP_REMOVED lines=15> */
.L_x_587:
[----:B------:R-:W-:Y:S05]  /*9720*/  BSYNC.RECONVERGENT B4 ;  /* 0x0000000000047941 */ /* 0x000fea0003800200 */
.L_x_586:
        /* <DEDUP_REMOVED lines=14> */
.L_x_589:
[----:B------:R-:W-:Y:S01]  /*9810*/  FMUL.FTZ R10, R9, R8 ;  /* 0x00000008090a7220 */ /* 0x000fe20000410000 */
[----:B------:R-:W-:-:S03]  /*9820*/  FMUL.FTZ R8, R8, 0.5 ;  /* 0x3f00000008087820 */ /* 0x000fc60000410000 */
[----:B------:R-:W-:-:S04]  /*9830*/  FFMA R7, -R10, R10, R9 ;  /* 0x0000000a0a077223 */ /* 0x000fc80000000109 */
[----:B------:R-:W-:-:S07]  /*9840*/  FFMA R10, R7, R8, R10 ;  /* 0x00000008070a7223 */ /* 0x000fce000000000a */
.L_x_590:
[----:B------:R-:W-:Y:S05]  /*9850*/  BSYNC.RECONVERGENT B0 ;  /* 0x0000000000007941 */ /* 0x000fea0003800200 */
.L_x_588:
        /* <DEDUP_REMOVED lines=13> */
.L_x_592:
[----:B------:R-:W-:Y:S05]  /*9930*/  BSYNC.RECONVERGENT B4 ;  /* 0x0000000000047941 */ /* 0x000fea0003800200 */
.L_x_591:
        /* <DEDUP_REMOVED lines=15> */
.L_x_594:
[----:B------:R-:W-:Y:S05]  /*9a30*/  BSYNC.RECONVERGENT B4 ;  /* 0x0000000000047941 */ /* 0x000fea0003800200 */
.L_x_593:
[----:B------:R-:W-:Y:S01]  /*9a40*/  ISETP.NE.AND P0, PT, R21, 0x10, PT ;  /* 0x000000101500780c */ /* 0x000fe20003f05270 */
[----:B------:R-:W-:-:S05]  /*9a50*/  @!P1 FADD R7, -R7, -2 ;  /* 0xc000000007079421 */ /* 0x000fca0000000100 */
[----:B------:R0:W-:Y:S02]  /*9a60*/  STL.128 [R1+0x30], R4 ;  /* 0x0000300401007387 */ /* 0x0001e40000100c00 */
[----:B0-----:R-:W-:-:S05]  /*9a70*/  HFMA2 R4, -RZ, RZ, 0, 9.5367431640625e-07 ;  /* 0x00000010ff047431 */ /* 0x001fca00000001ff */
        /* <DEDUP_REMOVED lines=15> */
.L_x_596:
[----:B------:R-:W-:Y:S01]  /*9b70*/  FMUL.FTZ R10, R9, R8 ;  /* 0x00000008090a7220 */ /* 0x000fe20000410000 */
[----:B------:R-:W-:-:S03]  /*9b80*/  FMUL.FTZ R8, R8, 0.5 ;  /* 0x3f00000008087820 */ /* 0x000fc60000410000 */
[----:B------:R-:W-:-:S04]  /*9b90*/  FFMA R9, -R10, R10, R9 ;  /* 0x0000000a0a097223 */ /* 0x000fc80000000109 */
[----:B------:R-:W-:-:S07]  /*9ba0*/  FFMA R10, R9, R8, R10 ;  /* 0x00000008090a7223 */ /* 0x000fce000000000a */
.L_x_597:
[----:B------:R-:W-:Y:S05]  /*9bb0*/  BSYNC.RECONVERGENT B0 ;  /* 0x0000000000007941 */ /* 0x000fea0003800200 */
.L_x_595:
        /* <DEDUP_REMOVED lines=13> */
.L_x_599:
[----:B------:R-:W-:Y:S05]  /*9c90*/  BSYNC.RECONVERGENT B4 ;  /* 0x0000000000047941 */ /* 0x000fea0003800200 */
.L_x_598:
        /* <DEDUP_REMOVED lines=15> */
.L_x_601:
[----:B------:R-:W-:Y:S05]  /*9d90*/  BSYNC.RECONVERGENT B4 ;  /* 0x0000000000047941 */ /* 0x000fea0003800200 */
.L_x_600:
        /* <DEDUP_REMOVED lines=14> */
.L_x_603:
[----:B------:R-:W-:Y:S01]  /*9e80*/  FMUL.FTZ R6, R9, R8 ;  /* 0x0000000809067220 */ /* 0x000fe20000410000 */
[----:B------:R-:W-:-:S03]  /*9e90*/  FMUL.FTZ R8, R8, 0.5 ;  /* 0x3f00000008087820 */ /* 0x000fc60000410000 */
[----:B------:R-:W-:-:S04]  /*9ea0*/  FFMA R5, -R6, R6, R9 ;  /* 0x0000000606057223 */ /* 0x000fc80000000109 */
[----:B------:R-:W-:-:S07]  /*9eb0*/  FFMA R6, R5, R8, R6 ;  /* 0x0000000805067223 */ /* 0x000fce0000000006 */
.L_x_604:
[----:B------:R-:W-:Y:S05]  /*9ec0*/  BSYNC.RECONVERGENT B0 ;  /* 0x0000000000007941 */ /* 0x000fea0003800200 */
.L_x_602:
        /* <DEDUP_REMOVED lines=13> */
.L_x_606:
[----:B------:R-:W-:Y:S05]  /*9fa0*/  BSYNC.RECONVERGENT B4 ;  /* 0x0000000000047941 */ /* 0x000fea0003800200 */
.L_x_605:
        /* <DEDUP_REMOVED lines=15> */
.L_x_608:
[----:B------:R-:W-:Y:S05]  /*a0a0*/  BSYNC.RECONVERGENT B4 ;  /* 0x0000000000047941 */ /* 0x000fea0003800200 */
.L_x_607:
        /* <DEDUP_REMOVED lines=15> */
.L_x_610:
[----:B------:R-:W-:Y:S01]  /*a1a0*/  FMUL.FTZ R22, R9, R8 ;  /* 0x0000000809167220 */ /* 0x000fe20000410000 */
[----:B------:R-:W-:-:S03]  /*a1b0*/  FMUL.FTZ R8, R8, 0.5 ;  /* 0x3f00000008087820 */ /* 0x000fc60000410000 */
[----:B------:R-:W-:-:S04]  /*a1c0*/  FFMA R9, -R22, R22, R9 ;  /* 0x0000001616097223 */ /* 0x000fc80000000109 */
[----:B------:R-:W-:-:S07]  /*a1d0*/  FFMA R22, R9, R8, R22 ;  /* 0x0000000809167223 */ /* 0x000fce0000000016 */
.L_x_611:
[----:B------:R-:W-:Y:S05]  /*a1e0*/  BSYNC.RECONVERGENT B0 ;  /* 0x0000000000007941 */ /* 0x000fea0003800200 */
.L_x_609:
        /* <DEDUP_REMOVED lines=13> */
.L_x_613:
[----:B------:R-:W-:Y:S05]  /*a2c0*/  BSYNC.RECONVERGENT B4 ;  /* 0x0000000000047941 */ /* 0x000fea0003800200 */
.L_x_612:
        /* <DEDUP_REMOVED lines=15> */
.L_x_615:
[----:B------:R-:W-:Y:S05]  /*a3c0*/  BSYNC.RECONVERGENT B4 ;  /* 0x0000000000047941 */ /* 0x000fea0003800200 */
.L_x_614:
        /* <DEDUP_REMOVED lines=14> */
.L_x_617:
[----:B------:R-:W-:Y:S01]  /*a4b0*/  FMUL.FTZ R10, R9, R8 ;  /* 0x00000008090a7220 */ /* 0x000fe20000410000 */
[----:B------:R-:W-:-:S03]  /*a4c0*/  FMUL.FTZ R8, R8, 0.5 ;  /* 0x3f00000008087820 */ /* 0x000fc60000410000 */
[----:B------:R-:W-:-:S04]  /*a4d0*/  FFMA R7, -R10, R10, R9 ;  /* 0x0000000a0a077223 */ /* 0x000fc80000000109 */
[----:B------:R-:W-:-:S07]  /*a4e0*/  FFMA R10, R7, R8, R10 ;  /* 0x00000008070a7223 */ /* 0x000fce000000000a */
.L_x_618:
[----:B------:R-:W-:Y:S05]  /*a4f0*/  BSYNC.RECONVERGENT B0 ;  /* 0x0000000000007941 */ /* 0x000fea0003800200 */
.L_x_616:
        /* <DEDUP_REMOVED lines=13> */
.L_x_620:
[----:B------:R-:W-:Y:S05]  /*a5d0*/  BSYNC.RECONVERGENT B4 ;  /* 0x0000000000047941 */ /* 0x000fea0003800200 */
.L_x_619:
        /* <DEDUP_REMOVED lines=15> */
.L_x_622:
[----:B------:R-:W-:Y:S05]  /*a6d0*/  BSYNC.RECONVERGENT B4 ;  /* 0x0000000000047941 */ /* 0x000fea0003800200 */
.L_x_621:
[----:B------:R-:W-:Y:S01]  /*a6e0*/  ISETP.NE.AND P0, PT, R21, 0x14, PT ;  /* 0x000000141500780c */ /* 0x000fe20003f05270 */
[----:B------:R-:W-:-:S05]  /*a6f0*/  @!P1 FADD R7, -R7, -2 ;  /* 0xc000000007079421 */ /* 0x000fca0000000100 */
[----:B------:R0:W-:Y:S02]  /*a700*/  STL.128 [R1+0x40], R4 ;  /* 0x0000400401007387 */ /* 0x0001e40000100c00 */
[----:B0-----:R-:W-:-:S05]  /*a710*/  HFMA2 R4, -RZ, RZ, 0, 1.1920928955078125e-06 ;  /* 0x00000014ff047431 */ /* 0x001fca00000001ff */
        /* <DEDUP_REMOVED lines=15> */
.L_x_624:
[----:B------:R-:W-:Y:S01]  /*a810*/  FMUL.FTZ R10, R9, R8 ;  /* 0x00000008090a7220 */ /* 0x000fe20000410000 */
[----:B------:R-:W-:-:S03]  /*a820*/  FMUL.FTZ R8, R8, 0.5 ;  /* 0x3f00000008087820 */ /* 0x000fc60000410000 */
[----:B------:R-:W-:-:S04]  /*a830*/  FFMA R9, -R10, R10, R9 ;  /* 0x0000000a0a097223 */ /* 0x000fc80000000109 */
[----:B------:R-:W-:-:S07]  /*a840*/  FFMA R10, R9, R8, R10 ;  /* 0x00000008090a7223 */ /* 0x000fce000000000a */
.L_x_625:
[----:B------:R-:W-:Y:S05]  /*a850*/  BSYNC.RECONVERGENT B0 ;  /* 0x0000000000007941 */ /* 0x000fea0003800200 */
.L_x_623:
        /* <DEDUP_REMOVED lines=13> */
.L_x_627:
[----:B------:R-:W-:Y:S05]  /*a930*/  BSYNC.RECONVERGENT B4 ;  /* 0x0000000000047941 */ /* 0x000fea0003800200 */
.L_x_626:
        /* <DEDUP_REMOVED lines=15> */
.L_x_629:
[----:B------:R-:W-:Y:S05]  /*aa30*/  BSYNC.RECONVERGENT B4 ;  /* 0x0000000000047941 */ /* 0x000fea0003800200 */
.L_x_628:
        /* <DEDUP_REMOVED lines=14> */
.L_x_631:
[----:B------:R-:W-:Y:S01]  /*ab20*/  FMUL.FTZ R6, R9, R8 ;  /* 0x0000000809067220 */ /* 0x000fe20000410000 */
[----:B------:R-:W-:-:S03]  /*ab30*/  FMUL.FTZ R8, R8, 0.5 ;  /* 0x3f00000008087820 */ /* 0x000fc60000410000 */
[----:B------:R-:W-:-:S04]  /*ab40*/  FFMA R5, -R6, R6, R9 ;  /* 0x0000000606057223 */ /* 0x000fc80000000109 */
[----:B------:R-:W-:-:S07]  /*ab50*/  FFMA R6, R5, R8, R6 ;  /* 0x0000000805067223 */ /* 0x000fce0000000006 */
.L_x_632:
[----:B------:R-:W-:Y:S05]  /*ab60*/  BSYNC.RECONVERGENT B0 ;  /* 0x0000000000007941 */ /* 0x000fea0003800200 */
.L_x_630:
        /* <DEDUP_REMOVED lines=13> */
.L_x_634:
[----:B------:R-:W-:Y:S05]  /*ac40*/  BSYNC.RECONVERGENT B4 ;  /* 0x0000000000047941 */ /* 0x000fea0003800200 */
.L_x_633:
        /* <DEDUP_REMOVED lines=15> */
.L_x_636:
[----:B------:R-:W-:Y:S05]  /*ad40*/  BSYNC.RECONVERGENT B4 ;  /* 0x0000000000047941 */ /* 0x000fea0003800200 */
.L_x_635:
        /* <DEDUP_REMOVED lines=15> */
.L_x_638:
[----:B------:R-:W-:Y:S01]  /*ae40*/  FMUL.FTZ R6, R9, R8 ;  /* 0x0000000809067220 */ /* 0x000fe20000410000 */
[----:B------:R-:W-:-:S03]  /*ae50*/  FMUL.FTZ R8, R8, 0.5 ;  /* 0x3f00000008087820 */ /* 0x000fc60000410000 */
[----:B------:R-:W-:-:S04]  /*ae60*/  FFMA R9, -R6, R6, R9 ;  /* 0x0000000606097223 */ /* 0x000fc80000000109 */
[----:B------:R-:W-:-:S07]  /*ae70*/  FFMA R21, R9, R8, R6 ;  /* 0x0000000809157223 */ /* 0x000fce0000000006 */
.L_x_639:
[----:B------:R-:W-:Y:S05]  /*ae80*/  BSYNC.RECONVERGENT B0 ;  /* 0x0000000000007941 */ /* 0x000fea0003800200 */
.L_x_637:
        /* <DEDUP_REMOVED lines=13> */
.L_x_641:
[----:B------:R-:W-:Y:S05]  /*af60*/  BSYNC.RECONVERGENT B4 ;  /* 0x0000000000047941 */ /* 0x000fea0003800200 */
.L_x_640:
        /* <DEDUP_REMOVED lines=15> */
.L_x_643:
[----:B------:R-:W-:Y:S05]  /*b060*/  BSYNC.RECONVERGENT B4 ;  /* 0x0000000000047941 */ /* 0x000fea0003800200 */
.L_x_642:
        /* <DEDUP_REMOVED lines=14> */
.L_x_645:
[----:B------:R-:W-:Y:S01]  /*b150*/  FMUL.FTZ R10, R9, R8 ;  /* 0x00000008090a7220 */ /* 0x000fe20000410000 */
[----:B------:R-:W-:-:S03]  /*b160*/  FMUL.FTZ R8, R8, 0.5 ;  /* 0x3f00000008087820 */ /* 0x000fc60000410000 */
[----:B------:R-:W-:-:S04]  /*b170*/  FFMA R7, -R10, R10, R9 ;  /* 0x0000000a0a077223 */ /* 0x000fc80000000109 */
[----:B------:R-:W-:-:S07]  /*b180*/  FFMA R10, R7, R8, R10 ;  /* 0x00000008070a7223 */ /* 0x000fce000000000a */
.L_x_646:
[----:B------:R-:W-:Y:S05]  /*b190*/  BSYNC.RECONVERGENT B0 ;  /* 0x0000000000007941 */ /* 0x000fea0003800200 */
.L_x_644:
        /* <DEDUP_REMOVED lines=13> */
.L_x_648:
[----:B------:R-:W-:Y:S05]  /*b270*/  BSYNC.RECONVERGENT B4 ;  /* 0x0000000000047941 */ /* 0x000fea0003800200 */
.L_x_647:
        /* <DEDUP_REMOVED lines=15> */
.L_x_650:
[----:B------:R-:W-:Y:S05]  /*b370*/  BSYNC.RECONVERGENT B4 ;  /* 0x0000000000047941 */ /* 0x000fea0003800200 */
.L_x_649:
[----:B------:R-:W-:-:S05]  /*b380*/  @!P1 FADD R7, -R7, -2 ;  /* 0xc000000007079421 */ /* 0x000fca0000000100 */
[----:B------:R0:W-:Y:S02]  /*b390*/  STL.128 [R1+0x50], R4 ;  /* 0x0000500401007387 */ /* 0x0001e40000100c00 */
[----:B0-----:R-:W-:-:S07]  /*b3a0*/  HFMA2 R4, -RZ, RZ, 0, 1.430511474609375e-06 ;  /* 0x00000018ff047431 */ /* 0x001fce00000001ff */
.L_x_482:
[----:B------:R-:W-:Y:S05]  /*b3b0*/  BSYNC.RECONVERGENT B3 ;  /* 0x0000000000037941 */ /* 0x000fea0003800200 */
.L_x_481:
[----:B------:R-:W-:Y:S01]  /*b3c0*/  ISETP.NE.AND P0, PT, R12, RZ, PT ;  /* 0x000000ff0c00720c */ /* 0x000fe20003f05270 */
[----:B------:R-:W-:-:S12]  /*b3d0*/  BSSY.RECONVERGENT B3, `(.L_x_651) ;  /* 0x00000a2000037945 */ /* 0x000fd80003800200 */
[----:B------:R-:W-:Y:S05]  /*b3e0*/  @!P0 BRA `(.L_x_652) ;  /* 0x0000000800808947 */ /* 0x000fea0003800000 */
[----:B------:R-:W-:-:S04]  /*b3f0*/  SHF.L.U32 R5, R4, 0x1, RZ ;  /* 0x0000000104057819 */ /* 0x000fc800000006ff */
[----:B------:R-:W-:-:S05]  /*b400*/  LEA R6, R5, R34, 0x2 ;  /* 0x0000002205067211 */ /* 0x000fca00078e10ff */
        /* <DEDUP_REMOVED lines=14> */
.L_x_654:
[----:B------:R-:W-:Y:S01]  /*b4f0*/  FMUL.FTZ R10, R9, R8 ;  /* 0x00000008090a7220 */ /* 0x000fe20000410000 */
[----:B------:R-:W-:-:S03]  /*b500*/  FMUL.FTZ R8, R8, 0.5 ;  /* 0x3f00000008087820 */ /* 0x000fc60000410000 */
[----:B------:R-:W-:-:S04]  /*b510*/  FFMA R7, -R10, R10, R9 ;  /* 0x0000000a0a077223 */ /* 0x000fc80000000109 */
[----:B------:R-:W-:-:S07]  /*b520*/  FFMA R10, R7, R8, R10 ;  /* 0x00000008070a7223 */ /* 0x000fce000000000a */
.L_x_655:
[----:B------:R-:W-:Y:S05]  /*b530*/  BSYNC.RECONVERGENT B0 ;  /* 0x0000000000007941 */ /* 0x000fea0003800200 */
.L_x_653:
        /* <DEDUP_REMOVED lines=13> */
.L_x_657:
[----:B------:R-:W-:Y:S05]  /*b610*/  BSYNC.RECONVERGENT B4 ;  /* 0x0000000000047941 */ /* 0x000fea0003800200 */
.L_x_656:
        /* <DEDUP_REMOVED lines=15> */
.L_x_659:
[----:B------:R-:W-:Y:S05]  /*b710*/  BSYNC.RECONVERGENT B4 ;  /* 0x0000000000047941 */ /* 0x000fea0003800200 */
.L_x_658:
[----:B------:R-:W-:Y:S01]  /*b720*/  @!P1 FADD R7, -R7, -2 ;  /* 0xc000000007079421 */ /* 0x000fe20000000100 */
[----:B------:R-:W-:Y:S02]  /*b730*/  LEA R5, R4, R1, 0x2 ;  /* 0x0000000104057211 */ /* 0x000fe400078e10ff */
[----:B------:R-:W-:-:S03]  /*b740*/  ISETP.NE.AND P0, PT, R12, 0x1, PT ;  /* 0x000000010c00780c */ /* 0x000fc60003f05270 */
[----:B------:R0:W-:Y:S10]  /*b750*/  STL [R5], R7 ;  /* 0x0000000705007387 */ /* 0x0001f40000100800 */
[----:B0-----:R-:W-:Y:S05]  /*b760*/  @!P0 BRA `(.L_x_652) ;  /* 0x0000000400a08947 */ /* 0x001fea0003800000 */
[----:B------:R-:W2:Y:S01]  /*b770*/  LDL.64 R8, [R6+0x8] ;  /* 0x0000080006087983 */ /* 0x000ea20000100a00 */
        /* <DEDUP_REMOVED lines=13> */
.L_x_661:
[----:B------:R-:W-:Y:S01]  /*b850*/  FMUL.FTZ R10, R9, R8 ;  /* 0x00000008090a7220 */ /* 0x000fe20000410000 */
[----:B------:R-:W-:-:S03]  /*b860*/  FMUL.FTZ R8, R8, 0.5 ;  /* 0x3f00000008087820 */ /* 0x000fc60000410000 */
[----:B------:R-:W-:-:S04]  /*b870*/  FFMA R7, -R10, R10, R9 ;  /* 0x0000000a0a077223 */ /* 0x000fc80000000109 */
[----:B------:R-:W-:-:S07]  /*b880*/  FFMA R10, R7, R8, R10 ;  /* 0x00000008070a7223 */ /* 0x000fce000000000a */
.L_x_662:
[----:B------:R-:W-:Y:S05]  /*b890*/  BSYNC.RECONVERGENT B0 ;  /* 0x0000000000007941 */ /* 0x000fea0003800200 */
.L_x_660:
        /* <DEDUP_REMOVED lines=13> */
.L_x_664:
[----:B------:R-:W-:Y:S05]  /*b970*/  BSYNC.RECONVERGENT B4 ;  /* 0x0000000000047941 */ /* 0x000fea0003800200 */
.L_x_663:
        /* <DEDUP_REMOVED lines=15> */
.L_x_666:
[----:B------:R-:W-:Y:S05]  /*ba70*/  BSYNC.RECONVERGENT B4 ;  /* 0x0000000000047941 */ /* 0x000fea0003800200 */
.L_x_665:
[----:B------:R-:W-:Y:S01]  /*ba80*/  @!P1 FADD R7, -R7, -2 ;  /* 0xc000000007079421 */ /* 0x000fe20000000100 */
[----:B------:R-:W-:-:S04]  /*ba90*/  ISETP.NE.AND P0, PT, R12, 0x2, PT ;  /* 0x000000020c00780c */ /* 0x000fc80003f05270 */
[----:B------:R0:W-:Y:S09]  /*baa0*/  STL [R5+0x4], R7 ;  /* 0x0000040705007387 */ /* 0x0001f20000100800 */
[----:B------:R-:W-:Y:S05]  /*bab0*/  @!P0 BRA `(.L_x_652) ;  /* 0x0000000000cc8947 */ /* 0x000fea0003800000 */
[----:B0-----:R-:W2:Y:S01]  /*bac0*/  LDL.64 R6, [R6+0x10] ;  /* 0x0000100006067983 */ /* 0x001ea20000100a00 */
        /* <DEDUP_REMOVED lines=13> */
.L_x_668:
[----:B------:R-:W-:Y:S01]  /*bba0*/  FMUL.FTZ R6, R9, R8 ;  /* 0x0000000809067220 */ /* 0x000fe20000410000 */
[----:B------:R-:W-:-:S03]  /*bbb0*/  FMUL.FTZ R4, R8, 0.5 ;  /* 0x3f00000008047820 */ /* 0x000fc60000410000 */
[----:B------:R-:W-:-:S04]  /*bbc0*/  FFMA R7, -R6, R6, R9 ;  /* 0x0000000606077223 */ /* 0x000fc80000000109 */
[----:B------:R-:W-:-:S07]  /*bbd0*/  FFMA R6, R7, R4, R6 ;  /* 0x0000000407067223 */ /* 0x000fce0000000006 */
.L_x_669:
[----:B------:R-:W-:Y:S05]  /*bbe0*/  BSYNC.RECONVERGENT B0 ;  /* 0x0000000000007941 */ /* 0x000fea0003800200 */
.L_x_667:
        /* <DEDUP_REMOVED lines=13> */
.L_x_671:
[----:B------:R-:W-:Y:S05]  /*bcc0*/  BSYNC.RECONVERGENT B4 ;  /* 0x0000000000047941 */ /* 0x000fea0003800200 */
.L_x_670:
        /* <DEDUP_REMOVED lines=15> */
.L_x_673:
[----:B------:R-:W-:Y:S05]  /*bdc0*/  BSYNC.RECONVERGENT B4 ;  /* 0x0000000000047941 */ /* 0x000fea0003800200 */
.L_x_672:
[----:B------:R-:W-:-:S05]  /*bdd0*/  @!P1 FADD R4, -R4, -2 ;  /* 0xc000000004049421 */ /* 0x000fca0000000100 */
[----:B------:R1:W-:Y:S02]  /*bde0*/  STL [R5+0x8], R4 ;  /* 0x0000080405007387 */ /* 0x0003e40000100800 */
.L_x_652:
[----:B------:R-:W-:Y:S05]  /*bdf0*/  BSYNC.RECONVERGENT B3 ;  /* 0x0000000000037941 */ /* 0x000fea0003800200 */
.L_x_651:
[----:B------:R-:W-:-:S13]  /*be00*/  ISETP.NE.AND P0, PT, R0, 0x1, PT ;  /* 0x000000010000780c */ /* 0x000fda0003f05270 */
[----:B------:R-:W-:Y:S05]  /*be10*/  @!P0 BRA `(.L_x_468) ;  /* 0x0000000000988947 */ /* 0x000fea0003800000 */
[----:B-1----:R-:W-:-:S07]  /*be20*/  HFMA2 R4, -RZ, RZ, 0, 5.9604644775390625e-08 ;  /* 0x00000001ff047431 */ /* 0x002fce00000001ff */
.L_x_679:
        /* <DEDUP_REMOVED lines=11> */
.L_x_678:
        /* <DEDUP_REMOVED lines=16> */
.L_x_677:
[----:B------:R-:W-:Y:S05]  /*bfe0*/  BSYNC.RECONVERGENT B1 ;  /* 0x0000000000017941 */ /* 0x000fea0003800200 */
.L_x_676:
[C---:B-1----:R-:W-:Y:S02]  /*bff0*/  SHF.L.U32 R5, R6.reuse, 0x1, RZ ;  /* 0x0000000106057819 */ /* 0x042fe400000006ff */
[----:B------:R-:W-:Y:S02]  /*c000*/  LEA R6, R6, R1, 0x2 ;  /* 0x0000000106067211 */ /* 0x000fe400078e10ff */
[----:B------:R-:W-:-:S03]  /*c010*/  LEA R5, R5, R34, 0x2 ;  /* 0x0000002205057211 */ /* 0x000fc600078e10ff */
[----:B------:R0:W-:Y:S04]  /*c020*/  STL [R6], R11 ;  /* 0x0000000b06007387 */ /* 0x0001e80000100800 */
[----:B-----5:R0:W-:Y:S02]  /*c030*/  STL.64 [R5], R12 ;  /* 0x0000000c05007387 */ /* 0x0201e40000100a00 */
.L_x_675:
[----:B------:R-:W-:Y:S05]  /*c040*/  BSYNC.RECONVERGENT B0 ;  /* 0x0000000000007941 */ /* 0x000fea0003800200 */
.L_x_674:
[----:B------:R-:W-:-:S04]  /*c050*/  IADD3 R4, PT, PT, R4, 0x1, RZ ;  /* 0x0000000104047810 */ /* 0x000fc80007ffe0ff */
[----:B------:R-:W-:-:S13]  /*c060*/  ISETP.NE.AND P0, PT, R4, R0, PT ;  /* 0x000000000400720c */ /* 0x000fda0003f05270 */
[----:B------:R-:W-:Y:S05]  /*c070*/  @P0 BRA `(.L_x_679) ;  /* 0xfffffffc006c0947 */ /* 0x000fea000383ffff */
.L_x_468:
[----:B------:R-:W-:Y:S05]  /*c080*/  BSYNC.RECONVERGENT B2 ;  /* 0x0000000000027941 */ /* 0x000fea0003800200 */
.L_x_467:
[----:B------:R-:W-:Y:S01]  /*c090*/  ISETP.GE.AND P0, PT, R0, 0x3, PT ;  /* 0x000000030000780c */ /* 0x000fe20003f06270 */
[----:B------:R-:W-:Y:S01]  /*c0a0*/  BSSY.RECONVERGENT B0, `(.L_x_680) ;  /* 0x00000c0000007945 */ /* 0x000fe20003800200 */
[----:B------:R-:W-:-:S11]  /*c0b0*/  MOV R23, RZ ;  /* 0x000000ff00177202 */ /* 0x000fd60000000f00 */
[----:B------:R-:W-:Y:S05]  /*c0c0*/  @!P0 BRA `(.L_x_681) ;  /* 0x0000000800f48947 */ /* 0x000fea0003800000 */
[----:B------:R4:W5:Y:S01]  /*c0d0*/  LDL.64 R24, [R1+0x40] ;  /* 0x0000400001187983 */ /* 0x0009620000100a00 */
[C---:B0123--:R-:W-:Y:S01]  /*c0e0*/  IADD3 R4, PT, PT, R0.reuse, -0x3, RZ ;  /* 0xfffffffd00047810 */ /* 0x04ffe20007ffe0ff */
[----:B------:R-:W-:Y:S01]  /*c0f0*/  BSSY.RECONVERGENT B1, `(.L_x_682) ;  /* 0x0000055000017945 */ /* 0x000fe20003800200 */
[----:B------:R-:W-:Y:S01]  /*c100*/  IADD3 R22, PT, PT, R0, -0x2, RZ ;  /* 0xfffffffe00167810 */ /* 0x000fe20007ffe0ff */
[----:B------:R-:W-:Y:S01]  /*c110*/  HFMA2 R23, -RZ, RZ, 0, 0 ;  /* 0x00000000ff177431 */ /* 0x000fe200000001ff */
[----:B------:R-:W-:Y:S02]  /*c120*/  ISETP.GE.U32.AND P0, PT, R4, 0x7, PT ;  /* 0x000000070400780c */ /* 0x000fe40003f06070 */
[----:B------:R-:W-:Y:S02]  /*c130*/  LOP3.LUT R21, R22, 0x7, RZ, 0xc0, !PT ;  /* 0x0000000716157812 */ /* 0x000fe400078ec0ff */
[----:B------:R-:W-:Y:S02]  /*c140*/  MOV R20, RZ ;  /* 0x000000ff00147202 */ /* 0x000fe40000000f00 */
[----:B------:R-:W-:-:S07]  /*c150*/  ISETP.NE.AND P1, PT, R21, RZ, PT ;  /* 0x000000ff1500720c */ /* 0x000fce0003f25270 */
[----:B----4-:R-:W-:Y:S06]  /*c160*/  @!P0 BRA `(.L_x_683) ;  /* 0x0000000400348947 */ /* 0x010fec0003800000 */
[----:B------:R-:W-:Y:S02]  /*c170*/  LOP3.LUT R20, R22, 0xfffffff8, RZ, 0xc0, !PT ;  /* 0xfffffff816147812 */ /* 0x000fe400078ec0ff */
[----:B------:R-:W-:Y:S02]  /*c180*/  MOV R23, RZ ;  /* 0x000000ff00177202 */ /* 0x000fe40000000f00 */
[----:B------:R-:W-:-:S07]  /*c190*/  MOV R27, RZ ;  /* 0x000000ff001b7202 */ /* 0x000fce0000000f00 */
.L_x_684:
[----:B------:R-:W-:-:S04]  /*c1a0*/  SHF.L.U32 R5, R27, 0x1, RZ ;  /* 0x000000011b057819 */ /* 0x000fc800000006ff */
[----:B------:R-:W-:-:S05]  /*c1b0*/  LEA R26, R5, R34, 0x2 ;  /* 0x00000022051a7211 */ /* 0x000fca00078e10ff */
[----:B------:R-:W2:Y:S04]  /*c1c0*/  LDL.64 R28, [R26+0x8] ;  /* 0x000008001a1c7983 */ /* 0x000ea80000100a00 */
[----:B------:R-:W2:Y:S04]  /*c1d0*/  LDL.128 R4, [R26+0x10] ;  /* 0x000010001a047983 */ /* 0x000ea80000100c00 */
[----:B------:R-:W3:Y:S04]  /*c1e0*/  LDL.128 R8, [R26+0x20] ;  /* 0x000020001a087983 */ /* 0x000ee80000100c00 */
[----:B------:R-:W4:Y:S04]  /*c1f0*/  LDL.128 R12, [R26+0x30] ;  /* 0x000030001a0c7983 */ /* 0x000f280000100c00 */
[----:B------:R-:W4:Y:S01]  /*c200*/  LDL.128 R16, [R26+0x40] ;  /* 0x000040001a107983 */ /* 0x000f220000100c00 */
[----:B------:R-:W-:-:S04]  /*c210*/  IADD3 R27, PT, PT, R27, 0x8, RZ ;  /* 0x000000081b1b7810 */ /* 0x000fc80007ffe0ff */
[----:B------:R-:W-:Y:S01]  /*c220*/  ISETP.NE.AND P0, PT, R27, R20, PT ;  /* 0x000000141b00720c */ /* 0x000fe20003f05270 */
[----:B--2---:R-:W-:Y:S01]  /*c230*/  FADD R31, R28, -R4 ;  /* 0x800000041c1f7221 */ /* 0x004fe20000000000 */
[--C-:B-----5:R-:W-:Y:S01]  /*c240*/  FADD R28, R25, -R5.reuse ;  /* 0x80000005191c7221 */ /* 0x120fe20000000000 */
[----:B------:R-:W-:Y:S01]  /*c250*/  FADD R41, R4, -R6 ;  /* 0x8000000604297221 */ /* 0x000fe20000000000 */
[----:B------:R-:W-:Y:S01]  /*c260*/  FADD R29, R29, -R5 ;  /* 0x800000051d1d7221 */ /* 0x000fe20000000000 */
[--C-:B------:R-:W-:Y:S01]  /*c270*/  FADD R5, R5, -R7.reuse ;  /* 0x8000000705057221 */ /* 0x100fe20000000000 */
[----:B------:R-:W-:Y:S01]  /*c280*/  FMUL R31, R28, R31 ;  /* 0x0000001f1c1f7220 */ /* 0x000fe20000400000 */
[----:B------:R-:W-:Y:S01]  /*c290*/  FADD R28, R24, -R4 ;  /* 0x80000004181c7221 */ /* 0x000fe20000000000 */
[----:B------:R-:W-:Y:S01]  /*c2a0*/  FADD R4, R25, -R7 ;  /* 0x8000000719047221 */ /* 0x000fe20000000000 */
[----:B---3--:R-:W-:Y:S02]  /*c2b0*/  FADD R7, R7, -R9 ;  /* 0x8000000907077221 */ /* 0x008fe40000000000 */
[----:B------:R-:W-:Y:S01]  /*c2c0*/  FFMA R28, R28, R29, -R31 ;  /* 0x0000001d1c1c7223 */ /* 0x000fe2000000081f */
[----:B------:R-:W-:Y:S01]  /*c2d0*/  FMUL R41, R4, R41 ;  /* 0x0000002904297220 */ /* 0x000fe20000400000 */
[----:B------:R-:W-:Y:S01]  /*c2e0*/  FADD R4, R24, -R6 ;  /* 0x8000000618047221 */ /* 0x000fe20000000000 */
[--C-:B------:R-:W-:Y:S01]  /*c2f0*/  FADD R29, R6, -R8.reuse ;  /* 0x80000008061d7221 */ /* 0x100fe20000000000 */
[----:B------:R-:W-:Y:S01]  /*c300*/  FADD R6, R25, -R9 ;  /* 0x8000000919067221 */ /* 0x000fe20000000000 */
[----:B------:R-:W-:Y:S01]  /*c310*/  FMUL R28, R28, 0.5 ;  /* 0x3f0000001c1c7820 */ /* 0x000fe20000400000 */
[----:B------:R-:W-:Y:S01]  /*c320*/  FFMA R4, R4, R5, -R41 ;  /* 0x0000000504047223 */ /* 0x000fe20000000829 */
[----:B------:R-:W-:Y:S01]  /*c330*/  FADD R9, R9, -R11 ;  /* 0x8000000b09097221 */ /* 0x000fe20000000000 */
[----:B------:R-:W-:Y:S01]  /*c340*/  FMUL R29, R6, R29 ;  /* 0x0000001d061d7220 */ /* 0x000fe20000400000 */
[----:B------:R-:W-:Y:S01]  /*c350*/  FADD R6, R24, -R8 ;  /* 0x8000000818067221 */ /* 0x000fe20000000000 */
[----:B------:R-:W-:Y:S01]  /*c360*/  FADD R28, |R28|, R23 ;  /* 0x000000171c1c7221 */ /* 0x000fe20000000200 */
[----:B------:R-:W-:Y:S01]  /*c370*/  FMUL R5, R4, 0.5 ;  /* 0x3f00000004057820 */ /* 0x000fe20000400000 */
[--C-:B------:R-:W-:Y:S01]  /*c380*/  FADD R23, R8, -R10.reuse ;  /* 0x8000000a08177221 */ /* 0x100fe20000000000 */
[C---:B------:R-:W-:Y:S01]  /*c390*/  FADD R4, R25.reuse, -R11 ;  /* 0x8000000b19047221 */ /* 0x040fe20000000000 */
[----:B------:R-:W-:Y:S01]  /*c3a0*/  FFMA R6, R6, R7, -R29 ;  /* 0x0000000706067223 */ /* 0x000fe2000000081d */
[----:B------:R-:W-:Y:S01]  /*c3b0*/  FADD R5, R28, |R5| ;  /* 0x400000051c057221 */ /* 0x000fe20000000000 */
[--C-:B----4-:R-:W-:Y:S01]  /*c3c0*/  FADD R7, R25, -R13.reuse ;  /* 0x8000000d19077221 */ /* 0x110fe20000000000 */
[----:B------:R-:W-:Y:S01]  /*c3d0*/  FMUL R23, R4, R23 ;  /* 0x0000001704177220 */ /* 0x000fe20000400000 */
[----:B------:R-:W-:Y:S01]  /*c3e0*/  FADD R4, R24, -R10 ;  /* 0x8000000a18047221 */ /* 0x000fe20000000000 */
[----:B------:R-:W-:Y:S01]  /*c3f0*/  FMUL R6, R6, 0.5 ;  /* 0x3f00000006067820 */ /* 0x000fe20000400000 */
[----:B------:R-:W-:Y:S01]  /*c400*/  FADD R10, R10, -R12 ;  /* 0x8000000c0a0a7221 */ /* 0x000fe20000000000 */
[----:B------:R-:W-:Y:S01]  /*c410*/  FADD R11, R11, -R13 ;  /* 0x8000000d0b0b7221 */ /* 0x000fe20000000000 */
[----:B------:R-:W-:Y:S01]  /*c420*/  FFMA R4, R4, R9, -R23 ;  /* 0x0000000904047223 */ /* 0x000fe20000000817 */
[----:B------:R-:W-:Y:S01]  /*c430*/  FADD R5, R5, |R6| ;  /* 0x4000000605057221 */ /* 0x000fe20000000000 */
        /* <DEDUP_REMOVED lines=14> */
[--C-:B------:R-:W-:Y:S01]  /*c520*/  FADD R17, R17, -R19.reuse ;  /* 0x8000001311117221 */ /* 0x100fe20000000000 */
[----:B------:R-:W-:Y:S01]  /*c530*/  FMUL R9, R6, R9 ;  /* 0x0000000906097220 */ /* 0x000fe20000400000 */
        /* <DEDUP_REMOVED lines=16> */
.L_x_683:
[----:B------:R-:W-:Y:S05]  /*c640*/  BSYNC.RECONVERGENT B1 ;  /* 0x0000000000017941 */ /* 0x000fea0003800200 */
.L_x_682:
        /* <DEDUP_REMOVED lines=8> */
[----:B------:R-:W-:Y:S02]  /*c6d0*/  IADD3 R7, PT, PT, R9, 0x6, RZ ;  /* 0x0000000609077810 */ /* 0x000fe40007ffe0ff */
[-C--:B------:R-:W-:Y:S02]  /*c6e0*/  LEA R4, R15, R34.reuse, 0x2 ;  /* 0x000000220f047211 */ /* 0x080fe400078e10ff */
[-C--:B------:R-:W-:Y:S02]  /*c6f0*/  LEA R12, R9, R34.reuse, 0x2 ;  /* 0x00000022090c7211 */ /* 0x080fe400078e10ff */
[-C--:B------:R-:W-:Y:S02]  /*c700*/  LEA R7, R7, R34.reuse, 0x2 ;  /* 0x0000002207077211 */ /* 0x080fe400078e10ff */
[----:B------:R-:W-:Y:S01]  /*c710*/  IADD3 R11, PT, PT, R9, 0x8, RZ ;  /* 0x00000008090b7810 */ /* 0x000fe20007ffe0ff */
[----:B------:R-:W2:Y:S04]  /*c720*/  LDL.64 R4, [R4] ;  /* 0x0000000004047983 */ /* 0x000ea80000100a00 */
[----:B------:R-:W3:Y:S01]  /*c730*/  LDL.64 R12, [R12+0x8] ;  /* 0x000008000c0c7983 */ /* 0x000ee20000100a00 */
[----:B------:R-:W-:-:S03]  /*c740*/  LEA R11, R11, R34, 0x2 ;  /* 0x000000220b0b7211 */ /* 0x000fc600078e10ff */
[----:B------:R-:W4:Y:S01]  /*c750*/  LDL.64 R6, [R7] ;  /* 0x0000000007067983 */ /* 0x000f220000100a00 */
[----:B------:R-:W-:-:S03]  /*c760*/  IADD3 R9, PT, PT, R9, 0xa, RZ ;  /* 0x0000000a09097810 */ /* 0x000fc60007ffe0ff */
[----:B------:R-:W4:Y:S01]  /*c770*/  LDL.64 R10, [R11] ;  /* 0x000000000b0a7983 */ /* 0x000f220000100a00 */
[----:B------:R-:W-:-:S06]  /*c780*/  LEA R9, R9, R34, 0x2 ;  /* 0x0000002209097211 */ /* 0x000fcc00078e10ff */
[----:B------:R-:W4:Y:S01]  /*c790*/  LDL.64 R8, [R9] ;  /* 0x0000000009087983 */ /* 0x000f220000100a00 */
[----:B------:R-:W-:Y:S01]  /*c7a0*/  IADD3 R20, PT, PT, -R20, R15, RZ ;  /* 0x0000000f14147210 */ /* 0x000fe20007ffe1ff */
[--C-:B--2--5:R-:W-:Y:S01]  /*c7b0*/  FADD R14, R25, -R5.reuse ;  /* 0x80000005190e7221 */ /* 0x124fe20000000000 */
[--C-:B---3--:R-:W-:Y:S01]  /*c7c0*/  FADD R17, R12, -R4.reuse ;  /* 0x800000040c117221 */ /* 0x108fe20000000000 */
[----:B------:R-:W-:Y:S01]  /*c7d0*/  FADD R12, R24, -R4 ;  /* 0x80000004180c7221 */ /* 0x000fe20000000000 */
[----:B------:R-:W-:Y:S01]  /*c7e0*/  FADD R13, R13, -R5 ;  /* 0x800000050d0d7221 */ /* 0x000fe20000000000 */
[--C-:B----4-:R-:W-:Y:S01]  /*c7f0*/  FADD R19, R4, -R6.reuse ;  /* 0x8000000604137221 */ /* 0x110fe20000000000 */
[----:B------:R-:W-:Y:S01]  /*c800*/  FMUL R17, R14, R17 ;  /* 0x000000110e117220 */ /* 0x000fe20000400000 */
[--C-:B------:R-:W-:Y:S01]  /*c810*/  FADD R4, R25, -R7.reuse ;  /* 0x8000000719047221 */ /* 0x100fe20000000000 */
[----:B------:R-:W-:Y:S01]  /*c820*/  FADD R5, R5, -R7 ;  /* 0x8000000705057221 */ /* 0x000fe20000000000 */
[----:B------:R-:W-:Y:S01]  /*c830*/  FADD R7, R7, -R11 ;  /* 0x8000000b07077221 */ /* 0x000fe20000000000 */
[----:B------:R-:W-:Y:S01]  /*c840*/  FFMA R12, R12, R13, -R17 ;  /* 0x0000000d0c0c7223 */ /* 0x000fe20000000811 */
[----:B------:R-:W-:Y:S01]  /*c850*/  FMUL R19, R4, R19 ;  /* 0x0000001304137220 */ /* 0x000fe20000400000 */
[----:B------:R-:W-:Y:S01]  /*c860*/  FADD R4, R24, -R6 ;  /* 0x8000000618047221 */ /* 0x000fe20000000000 */
[----:B------:R-:W-:Y:S01]  /*c870*/  FADD R13, R6, -R10 ;  /* 0x8000000a060d7221 */ /* 0x000fe20000000000 */
[C---:B------:R-:W-:Y:S01]  /*c880*/  FADD R6, R25.reuse, -R11 ;  /* 0x8000000b19067221 */ /* 0x040fe20000000000 */
[----:B------:R-:W-:Y:S01]  /*c890*/  FMUL R12, R12, 0.5 ;  /* 0x3f0000000c0c7820 */ /* 0x000fe20000400000 */
[----:B------:R-:W-:Y:S01]  /*c8a0*/  FFMA R4, R4, R5, -R19 ;  /* 0x0000000504047223 */ /* 0x000fe20000000813 */
[--C-:B------:R-:W-:Y:S01]  /*c8b0*/  FADD R5, R25, -R9.reuse ;  /* 0x8000000919057221 */ /* 0x100fe20000000000 */
[----:B------:R-:W-:Y:S01]  /*c8c0*/  FMUL R13, R6, R13 ;  /* 0x0000000d060d7220 */ /* 0x000fe20000400000 */
[----:B------:R-:W-:Y:S01]  /*c8d0*/  FADD R6, R10, -R8 ;  /* 0x800000080a067221 */ /* 0x000fe20000000000 */
[C---:B------:R-:W-:Y:S01]  /*c8e0*/  FADD R10, R24.reuse, -R10 ;  /* 0x8000000a180a7221 */ /* 0x040fe20000000000 */
[----:B------:R-:W-:Y:S01]  /*c8f0*/  FADD R9, R11, -R9 ;  /* 0x800000090b097221 */ /* 0x000fe20000000000 */
[----:B------:R-:W-:Y:S01]  /*c900*/  FADD R12, R23, |R12| ;  /* 0x4000000c170c7221 */ /* 0x000fe20000000000 */
        /* <DEDUP_REMOVED lines=10> */
.L_x_686:
[----:B------:R-:W-:Y:S05]  /*c9b0*/  BSYNC.RECONVERGENT B1 ;  /* 0x0000000000017941 */ /* 0x000fea0003800200 */
.L_x_685:
        /* <DEDUP_REMOVED lines=8> */
[CC--:B------:R-:W-:Y:S02]  /*ca40*/  LEA R0, R5.reuse, R34.reuse, 0x2 ;  /* 0x0000002205007211 */ /* 0x0c0fe400078e10ff */
[----:B------:R-:W-:Y:S02]  /*ca50*/  IADD3 R5, PT, PT, R5, 0x6, RZ ;  /* 0x0000000605057810 */ /* 0x000fe40007ffe0ff */
[-C--:B------:R-:W-:Y:S02]  /*ca60*/  LEA R7, R7, R34.reuse, 0x2 ;  /* 0x0000002207077211 */ /* 0x080fe400078e10ff */
[----:B------:R-:W-:Y:S02]  /*ca70*/  LEA R8, R5, R34, 0x2 ;  /* 0x0000002205087211 */ /* 0x000fe400078e10ff */
[----:B------:R-:W2:Y:S04]  /*ca80*/  LDL.64 R4, [R0+0x8] ;  /* 0x0000080000047983 */ /* 0x000ea80000100a00 */
[----:B------:R-:W2:Y:S04]  /*ca90*/  LDL.64 R6, [R7] ;  /* 0x0000000007067983 */ /* 0x000ea80000100a00 */
[----:B------:R-:W3:Y:S01]  /*caa0*/  LDL.64 R10, [R8] ;  /* 0x00000000080a7983 */ /* 0x000ee20000100a00 */
[----:B------:R-:W-:Y:S01]  /*cab0*/  IADD3 R20, PT, PT, R20, 0x2, RZ ;  /* 0x0000000214147810 */ /* 0x000fe20007ffe0ff */
[----:B--2---:R-:W-:Y:S01]  /*cac0*/  FADD R9, R4, -R6 ;  /* 0x8000000604097221 */ /* 0x004fe20000000000 */
[--C-:B-----5:R-:W-:Y:S01]  /*cad0*/  FADD R4, R25, -R7.reuse ;  /* 0x8000000719047221 */ /* 0x120fe20000000000 */
[----:B------:R-:W-:Y:S01]  /*cae0*/  FADD R5, R5, -R7 ;  /* 0x8000000705057221 */ /* 0x000fe20000000000 */
[----:B---3--:R-:W-:Y:S01]  /*caf0*/  FADD R13, R6, -R10 ;  /* 0x8000000a060d7221 */ /* 0x008fe20000000000 */
[--C-:B------:R-:W-:Y:S01]  /*cb00*/  FADD R12, R25, -R11.reuse ;  /* 0x8000000b190c7221 */ /* 0x100fe20000000000 */
[----:B------:R-:W-:Y:S01]  /*cb10*/  FMUL R9, R4, R9 ;  /* 0x0000000904097220 */ /* 0x000fe20000400000 */
[----:B------:R-:W-:Y:S01]  /*cb20*/  FADD R6, R24, -R6 ;  /* 0x8000000618067221 */ /* 0x000fe20000000000 */
[----:B------:R-:W-:Y:S01]  /*cb30*/  FADD R11, R7, -R11 ;  /* 0x8000000b070b7221 */ /* 0x000fe20000000000 */
[----:B------:R-:W-:Y:S01]  /*cb40*/  FMUL R13, R12, R13 ;  /* 0x0000000d0c0d7220 */ /* 0x000fe20000400000 */
[----:B------:R-:W-:Y:S01]  /*cb50*/  FADD R10, R24, -R10 ;  /* 0x8000000a180a7221 */ /* 0x000fe20000000000 */
[----:B------:R-:W-:-:S03]  /*cb60*/  FFMA R5, R6, R5, -R9 ;  /* 0x0000000506057223 */ /* 0x000fc60000000809 */
[----:B------:R-:W-:Y:S01]  /*cb70*/  FFMA R10, R10, R11, -R13 ;  /* 0x0000000b0a0a7223 */ /* 0x000fe2000000080d */
[----:B------:R-:W-:-:S03]  /*cb80*/  FMUL R0, R5, 0.5 ;  /* 0x3f00000005007820 */ /* 0x000fc60000400000 */
[----:B------:R-:W-:Y:S01]  /*cb90*/  FMUL R5, R10, 0.5 ;  /* 0x3f0000000a057820 */ /* 0x000fe20000400000 */
[----:B------:R-:W-:-:S04]  /*cba0*/  FADD R0, R23, |R0| ;  /* 0x4000000017007221 */ /* 0x000fc80000000000 */
[----:B------:R-:W-:-:S07]  /*cbb0*/  FADD R23, R0, |R5| ;  /* 0x4000000500177221 */ /* 0x000fce0000000000 */
.L_x_688:
[----:B------:R-:W-:Y:S05]  /*cbc0*/  BSYNC.RECONVERGENT B1 ;  /* 0x0000000000017941 */ /* 0x000fea0003800200 */
.L_x_687:
        /* <DEDUP_REMOVED lines=13> */
.L_x_681:
[----:B------:R-:W-:Y:S05]  /*cca0*/  BSYNC.RECONVERGENT B0 ;  /* 0x0000000000007941 */ /* 0x000fea0003800200 */
.L_x_680:
[----:B------:R-:W4:Y:S02]  /*ccb0*/  LDCU UR5, c[0x0][0x3a8] ;  /* 0x00007500ff0577ac */ /* 0x000f240008000800 */
[----:B----4-:R-:W-:-:S09]  /*ccc0*/  UISETP.NE.AND UP0, UPT, UR5, 0x1, UPT ;  /* 0x000000010500788c */ /* 0x010fd2000bf05270 */
[----:B------:R-:W-:Y:S05]  /*ccd0*/  BRA.U !UP0, `(.L_x_689) ;  /* 0x00000001089c7547 */ /* 0x000fea000b800000 */
[----:B------:R-:W-:-:S09]  /*cce0*/  UISETP.NE.AND UP0, UPT, UR5, URZ, UPT ;  /* 0x000000ff0500728c */ /* 0x000fd2000bf05270 */
        /* <DEDUP_REMOVED lines=8> */
[----:B------:R-:W4:Y:S01]  /*cd70*/  FCHK P0, R23, R8 ;  /* 0x0000000817007302 */ /* 0x000f220000000000 */
[----:B0123--:R-:W-:-:S04]  /*cd80*/  FFMA R5, -R8, R0, 1 ;  /* 0x3f80000008057423 */ /* 0x00ffc80000000100 */
[----:B------:R-:W-:-:S04]  /*cd90*/  FFMA R0, R0, R5, R0 ;  /* 0x0000000500007223 */ /* 0x000fc80000000000 */
[----:B------:R-:W-:-:S04]  /*cda0*/  FFMA R5, R23, R0, RZ ;  /* 0x0000000017057223 */ /* 0x000fc800000000ff */
[----:B------:R-:W-:-:S04]  /*cdb0*/  FFMA R4, -R8, R5, R23 ;  /* 0x0000000508047223 */ /* 0x000fc80000000117 */
[----:B------:R-:W-:Y:S01]  /*cdc0*/  FFMA R15, R0, R4, R5 ;  /* 0x00000004000f7223 */ /* 0x000fe20000000005 */
[----:B----4-:R-:W-:Y:S06]  /*cdd0*/  @!P0 BRA `(.L_x_693) ;  /* 0x00000000000c8947 */ /* 0x010fec0003800000 */
[----:B------:R-:W-:Y:S02]  /*cde0*/  MOV R19, R23 ;  /* 0x0000001700137202 */ /* 0x000fe40000000f00 */
[----:B------:R-:W-:-:S07]  /*cdf0*/  MOV R9, 0xce10 ;  /* 0x0000ce1000097802 */ /* 0x000fce0000000f00 */
[----:B-----5:R-:W-:Y:S05]  /*ce00*/  CALL.REL.NOINC `($__internal_4_$__cuda_sm3x_div_rn_noftz_f32_slowpath) ;  /* 0x00000004000c7944 */ /* 0x020fea0003c00000 */
.L_x_693:
[----:B------:R-:W-:Y:S05]  /*ce10*/  BSYNC.RECONVERGENT B2 ;  /* 0x0000000000027941 */ /* 0x000fea0003800200 */
.L_x_692:
[----:B------:R-:W-:Y:S01]  /*ce20*/  FSEL R23, R15, RZ, P2 ;  /* 0x000000ff0f177208 */ /* 0x000fe20001000000 */
[----:B------:R-:W-:Y:S06]  /*ce30*/  BRA `(.L_x_691) ;  /* 0x0000000000847947 */ /* 0x000fec0003800000 */
.L_x_690:
[----:B0123--:R-:W0:Y:S01]  /*ce40*/  MUFU.RCP R5, R46 ;  /* 0x0000002e00057308 */ /* 0x00fe220000001000 */
        /* <DEDUP_REMOVED lines=12> */
[----:B-----5:R-:W-:Y:S05]  /*cf10*/  CALL.REL.NOINC `($__internal_4_$__cuda_sm3x_div_rn_noftz_f32_slowpath) ;  /* 0x0000000000c87944 */ /* 0x020fea0003c00000 */
.L_x_695:
[----:B------:R-:W-:Y:S05]  /*cf20*/  BSYNC.RECONVERGENT B2 ;  /* 0x0000000000027941 */ /* 0x000fea0003800200 */
.L_x_694:
[----:B------:R-:W-:Y:S01]  /*cf30*/  FSEL R23, R15, RZ, P2 ;  /* 0x000000ff0f177208 */ /* 0x000fe20001000000 */
[----:B------:R-:W-:Y:S06]  /*cf40*/  BRA `(.L_x_691) ;  /* 0x0000000000407947 */ /* 0x000fec0003800000 */
.L_x_689:
        /* <DEDUP_REMOVED lines=14> */
.L_x_697:
[----:B------:R-:W-:Y:S05]  /*d030*/  BSYNC.RECONVERGENT B2 ;  /* 0x0000000000027941 */ /* 0x000fea0003800200 */
.L_x_696:
[----:B------:R-:W-:-:S07]  /*d040*/  FSEL R23, R15, RZ, P2 ;  /* 0x000000ff0f177208 */ /* 0x000fce0001000000 */
.L_x_691:
[----:B------:R-:W4:Y:S01]  /*d050*/  LDCU.64 UR6, c[0x0][0x3a0] ;  /* 0x00007400ff0677ac */ /* 0x000f220008000a00 */
[----:B------:R-:W-:Y:S01]  /*d060*/  IADD3 R0, P0, PT, R50, UR4, RZ ;  /* 0x0000000432007c10 */ /* 0x000fe2000ff1e0ff */
[----:B------:R-:W-:-:S03]  /*d070*/  UIADD3 UR4, UPT, UPT, UR4, 0x1, URZ ;  /* 0x0000000104047890 */ /* 0x000fc6000fffe0ff */
[----:B0123--:R-:W-:Y:S02]  /*d080*/  IADD3.X R5, PT, PT, RZ, R45, RZ, P0, !PT ;  /* 0x0000002dff057210 */ /* 0x00ffe400007fe4ff */
[----:B----4-:R-:W-:-:S04]  /*d090*/  LEA R4, P0, R0, UR6, 0x2 ;  /* 0x0000000600047c11 */ /* 0x010fc8000f8010ff */
[----:B------:R-:W-:Y:S02]  /*d0a0*/  LEA.HI.X R5, R0, UR7, R5, 0x2, P0 ;  /* 0x0000000700057c11 */ /* 0x000fe400080f1405 */
[----:B------:R-:W-:-:S03]  /*d0b0*/  ISETP.NE.AND P0, PT, R2, UR4, PT ;  /* 0x0000000402007c0c */ /* 0x000fc6000bf05270 */
[----:B------:R0:W-:Y:S10]  /*d0c0*/  STG.E desc[UR8][R4.64], R23 ;  /* 0x0000001704007986 */ /* 0x0001f4000c101908 */
[----:B------:R-:W-:Y:S05]  /*d0d0*/  @P0 BRA `(.L_x_698) ;  /* 0xffffff34003c0947 */ /* 0x000fea000383ffff */
[----:B------:R-:W-:Y:S05]  /*d0e0*/  EXIT ;  /* 0x000000000000794d */ /* 0x000fea0003800000 */
        .weak           $__internal_3_$__cuda_sm20_sqrt_rn_f32_slowpath
        .type           $__internal_3_$__cuda_sm20_sqrt_rn_f32_slowpath,@function
        .size           $__internal_3_$__cuda_sm20_sqrt_rn_f32_slowpath,($__internal_4_$__cuda_sm3x_div_rn_noftz_f32_slowpath - $__internal_3_$__cuda_sm20_sqrt_rn_f32_slowpath)
$__internal_3_$__cuda_sm20_sqrt_rn_f32_slowpath:
        /* <DEDUP_REMOVED lines=10> */
[----:B------:R-:W-:-:S04]  /*d190*/  @P0 FFMA R18, R9, 1.84467440737095516160e+19, RZ ;  /* 0x5f80000009120823 */ /* 0x000fc800000000ff */
[----:B------:R-:W0:Y:S02]  /*d1a0*/  @P0 MUFU.RSQ R15, R18 ;  /* 0x00000012000f0308 */ /* 0x000e240000001400 */
[----:B0-----:R-:W-:Y:S01]  /*d1b0*/  @P0 FMUL.FTZ R17, R18, R15 ;  /* 0x0000000f12110220 */ /* 0x001fe20000410000 */
[----:B------:R-:W-:-:S03]  /*d1c0*/  @P0 FMUL.FTZ R15, R15, 0.5 ;  /* 0x3f0000000f0f0820 */ /* 0x000fc60000410000 */
[----:B------:R-:W-:-:S04]  /*d1d0*/  @P0 FADD.FTZ R16, -R17, -RZ ;  /* 0x800000ff11100221 */ /* 0x000fc80000010100 */
[----:B------:R-:W-:Y:S01]  /*d1e0*/  @P0 FFMA R16, R17, R16, R18 ;  /* 0x0000001011100223 */ /* 0x000fe20000000012 */
[----:B------:R-:W-:-:S03]  /*d1f0*/  @!P0 MOV R18, R9 ;  /* 0x0000000900128202 */ /* 0x000fc60000000f00 */
[----:B------:R-:W-:-:S04]  /*d200*/  @P0 FFMA R15, R16, R15, R17 ;  /* 0x0000000f100f0223 */ /* 0x000fc80000000011 */
[----:B------:R-:W-:-:S07]  /*d210*/  @P0 FMUL.FTZ R18, R15, 2.3283064365386962891e-10 ;  /* 0x2f8000000f120820 */ /* 0x000fce0000410000 */
.L_x_699:
[----:B------:R-:W-:-:S04]  /*d220*/  HFMA2 R9, -RZ, RZ, 0, 0 ;  /* 0x00000000ff097431 */ /* 0x000fc800000001ff */
[----:B------:R-:W-:Y:S05]  /*d230*/  RET.REL.NODEC R8 `(_Z22rotate_iou_kernel_evalllPKfS0_Pfi) ;  /* 0xffffff2c08707950 */ /* 0x000fea0003c3ffff */
        .weak           $__internal_4_$__cuda_sm3x_div_rn_noftz_f32_slowpath
        .type           $__internal_4_$__cuda_sm3x_div_rn_noftz_f32_slowpath,@function
        .size           $__internal_4_$__cuda_sm3x_div_rn_noftz_f32_slowpath,(.L_x_716 - $__internal_4_$__cuda_sm3x_div_rn_noftz_f32_slowpath)
$__internal_4_$__cuda_sm3x_div_rn_noftz_f32_slowpath:
        /* <DEDUP_REMOVED lines=34> */
.L_x_701:
[----:B------:R-:W-:Y:S01]  /*d460*/  LEA R17, R15, 0xc0800000, 0x17 ;  /* 0xc08000000f117811 */ /* 0x000fe200078eb8ff */
[----:B------:R-:W-:Y:S01]  /*d470*/  BSSY.RECONVERGENT B1, `(.L_x_706) ;  /* 0x0000036000017945 */ /* 0x000fe20003800200 */
[----:B------:R-:W-:Y:S02]  /*d480*/  IADD3 R16, PT, PT, R16, -0x7f, RZ ;  /* 0xffffff8110107810 */ /* 0x000fe40007ffe0ff */
[----:B------:R-:W-:-:S03]  /*d490*/  IADD3 R17, PT, PT, -R17, R8, RZ ;  /* 0x0000000811117210 */ /* 0x000fc60007ffe1ff */
[----:B------:R-:W-:Y:S01]  /*d4a0*/  IMAD R19, R16, -0x800000, R19 ;  /* 0xff80000010137824 */ /* 0x000fe200078e0213 */
[----:B------:R0:W1:Y:S02]  /*d4b0*/  MUFU.RCP R8, R17 ;  /* 0x0000001100087308 */ /* 0x0000640000001000 */
[----:B0-----:R-:W-:-:S04]  /*d4c0*/  FADD.FTZ R17, -R17, -RZ ;  /* 0x800000ff11117221 */ /* 0x001fc80000010100 */
[----:B-1----:R-:W-:-:S04]  /*d4d0*/  FFMA R18, R8, R17, 1 ;  /* 0x3f80000008127423 */ /* 0x002fc80000000011 */
[----:B------:R-:W-:Y:S01]  /*d4e0*/  FFMA R8, R8, R18, R8 ;  /* 0x0000001208087223 */ /* 0x000fe20000000008 */
[----:B------:R-:W-:-:S03]  /*d4f0*/  IADD3 R18, PT, PT, R16, 0x7f, -R15 ;  /* 0x0000007f10127810 */ /* 0x000fc60007ffe80f */
[----:B------:R-:W-:Y:S01]  /*d500*/  FFMA R15, R19, R8, RZ ;  /* 0x00000008130f7223 */ /* 0x000fe200000000ff */
[----:B------:R-:W-:-:S03]  /*d510*/  IADD3 R18, PT, PT, R18, R20, RZ ;  /* 0x0000001412127210 */ /* 0x000fc60007ffe0ff */
        /* <DEDUP_REMOVED lines=17> */
[CCC-:B------:R-:W-:Y:S01]  /*d630*/  FFMA.RP R19, R8.reuse, R15.reuse, R16.reuse ;  /* 0x0000000f08137223 */ /* 0x1c0fe20000008010 */
[CCC-:B------:R-:W-:Y:S01]  /*d640*/  FFMA.RM R18, R8.reuse, R15.reuse, R16.reuse ;  /* 0x0000000f08127223 */ /* 0x1c0fe20000004010 */
[----:B------:R-:W-:Y:S01]  /*d650*/  FFMA.RZ R8, R8, R15, R16 ;  /* 0x0000000f08087223 */ /* 0x000fe2000000c010 */
[C---:B------:R-:W-:Y:S02]  /*d660*/  ISETP.NE.AND P3, PT, R17.reuse, RZ, PT ;  /* 0x000000ff1100720c */ /* 0x040fe40003f65270 */
[----:B------:R-:W-:Y:S02]  /*d670*/  ISETP.NE.AND P1, PT, R17, RZ, PT ;  /* 0x000000ff1100720c */ /* 0x000fe40003f25270 */
[----:B------:R-:W-:Y:S02]  /*d680*/  LOP3.LUT R8, R8, 0x7fffff, RZ, 0xc0, !PT ;  /* 0x007fffff08087812 */ /* 0x000fe400078ec0ff */
[----:B------:R-:W-:Y:S02]  /*d690*/  FSETP.NEU.FTZ.AND P0, PT, R19, R18, PT ;  /* 0x000000121300720b */ /* 0x000fe40003f1d000 */
[----:B------:R-:W-:-:S02]  /*d6a0*/  LOP3.LUT R15, R8, 0x800000, RZ, 0xfc, !PT ;  /* 0x00800000080f7812 */ /* 0x000fc400078efcff */
[C---:B------:R-:W-:Y:S02]  /*d6b0*/  IADD3 R8, PT, PT, R17.reuse, 0x20, RZ ;  /* 0x0000002011087810 */ /* 0x040fe40007ffe0ff */
[----:B------:R-:W-:Y:S02]  /*d6c0*/  IADD3 R17, PT, PT, -R17, RZ, RZ ;  /* 0x000000ff11117210 */ /* 0x000fe40007ffe1ff */
[----:B------:R-:W-:Y:S02]  /*d6d0*/  SHF.L.U32 R8, R15, R8, RZ ;  /* 0x000000080f087219 */ /* 0x000fe400000006ff */
        /* <DEDUP_REMOVED lines=11> */
.L_x_708:
[----:B------:R-:W-:-:S04]  /*d790*/  LOP3.LUT R20, R20, 0x80000000, RZ, 0xc0, !PT ;  /* 0x8000000014147812 */ /* 0x000fc800078ec0ff */
[----:B------:R-:W-:Y:S01]  /*d7a0*/  LOP3.LUT R20, R20, 0x7f800000, RZ, 0xfc, !PT ;  /* 0x7f80000014147812 */ /* 0x000fe200078efcff */
[----:B------:R-:W-:Y:S06]  /*d7b0*/  BRA `(.L_x_709) ;  /* 0x0000000000047947 */ /* 0x000fec0003800000 */
.L_x_707:
[----:B------:R-:W-:-:S07]  /*d7c0*/  LEA R20, R18, R20, 0x17 ;  /* 0x0000001412147211 */ /* 0x000fce00078eb8ff */
.L_x_709:
[----:B------:R-:W-:Y:S05]  /*d7d0*/  BSYNC.RECONVERGENT B1 ;  /* 0x0000000000017941 */ /* 0x000fea0003800200 */
.L_x_706:
[----:B------:R-:W-:Y:S01]  /*d7e0*/  MOV R8, R20 ;  /* 0x0000001400087202 */ /* 0x000fe20000000f00 */
[----:B------:R-:W-:Y:S06]  /*d7f0*/  BRA `(.L_x_710) ;  /* 0x0000000000207947 */ /* 0x000fec0003800000 */
.L_x_705:
[----:B------:R-:W-:-:S04]  /*d800*/  LOP3.LUT R8, R8, 0x80000000, R19, 0x48, !PT ;  /* 0x8000000008087812 */ /* 0x000fc800078e4813 */
[----:B------:R-:W-:Y:S01]  /*d810*/  LOP3.LUT R8, R8, 0x7f800000, RZ, 0xfc, !PT ;  /* 0x7f80000008087812 */ /* 0x000fe200078efcff */
[----:B------:R-:W-:Y:S06]  /*d820*/  BRA `(.L_x_710) ;  /* 0x0000000000147947 */ /* 0x000fec0003800000 */
.L_x_704:
[----:B------:R-:W-:Y:S01]  /*d830*/  LOP3.LUT R8, R8, 0x80000000, R19, 0x48, !PT ;  /* 0x8000000008087812 */ /* 0x000fe200078e4813 */
[----:B------:R-:W-:Y:S06]  /*d840*/  BRA `(.L_x_710) ;  /* 0x00000000000c7947 */ /* 0x000fec0003800000 */
.L_x_703:
[----:B------:R-:W0:Y:S01]  /*d850*/  MUFU.RSQ R8, -QNAN ;  /* 0xffc0000000087908 */ /* 0x000e220000001400 */
[----:B------:R-:W-:Y:S05]  /*d860*/  BRA `(.L_x_710) ;  /* 0x0000000000047947 */ /* 0x000fea0003800000 */
.L_x_702:
[----:B------:R-:W-:-:S07]  /*d870*/  FADD.FTZ R8, R19, R8 ;  /* 0x0000000813087221 */ /* 0x000fce0000010000 */
.L_x_710:
[----:B------:R-:W-:Y:S05]  /*d880*/  BSYNC.RECONVERGENT B0 ;  /* 0x0000000000007941 */ /* 0x000fea0003800200 */
.L_x_700:
[----:B0-----:R-:W-:Y:S02]  /*d890*/  MOV R15, R8 ;  /* 0x00000008000f7202 */ /* 0x001fe40000000f00 */
[----:B------:R-:W-:Y:S01]  /*d8a0*/  MOV R8, R9 ;  /* 0x0000000900087202 */ /* 0x000fe20000000f00 */
[----:B------:R-:W-:-:S04]  /*d8b0*/  HFMA2 R9, -RZ, RZ, 0, 0 ;  /* 0x00000000ff097431 */ /* 0x000fc800000001ff */
[----:B------:R-:W-:Y:S05]  /*d8c0*/  RET.REL.NODEC R8 `(_Z22rotate_iou_kernel_evalllPKfS0_Pfi) ;  /* 0xffffff2408cc7950 */ /* 0x000fea0003c3ffff */
.L_x_711:
        /* <DEDUP_REMOVED lines=11> */
.L_x_716:


//--------------------- .nv.global.init           --------------------------
	.section	.nv.global.init,"aw",@progbits
	.align	4
.nv.global.init:
	.type		__cudart_i2opi_f,@object
	.size		__cudart_i2opi_f,(.L_0 - __cudart_i2opi_f)
__cudart_i2opi_f:
        /*0000*/ 	.byte	0x41, 0x90, 0x43, 0x3c, 0x99, 0x95, 0x62, 0xdb, 0xc0, 0xdd, 0x34, 0xf5, 0xd1, 0x57, 0x27, 0xfc
        /*0010*/ 	.byte	0x29, 0x15, 0x44, 0x4e, 0x6e, 0x83, 0xf9, 0xa2
.L_0:


//--------------------- .nv.shared.reserved.0     --------------------------
	.section	.nv.shared.reserved.0,"aw",@nobits
	.weak		__nv_reservedSMEM_offset_0_alias
	.size		__nv_reservedSMEM_offset_0_alias, 0, 64
	.other		__nv_reservedSMEM_offset_0_alias,@"STO_CUDA_RESERVED_SHARED STV_DEFAULT"
__nv_reservedSMEM_offset_0_alias:
	.zero		0
	.zero		64


//--------------------- .nv.shared._Z22rotate_iou_kernel_evalllPKfS0_Pfi --------------------------
	.section	.nv.shared._Z22rotate_iou_kernel_evalllPKfS0_Pfi,"aw",@nobits
	.sectionflags	@""
	.align	4
.nv.shared._Z22rotate_iou_kernel_evalllPKfS0_Pfi:
	.zero		3584


//--------------------- .nv.constant0._Z12iou3d_kerneliiPKfS0_Pfi --------------------------
	.section	.nv.constant0._Z12iou3d_kerneliiPKfS0_Pfi,"a",@progbits
	.sectionflags	@""
	.align	4
.nv.constant0._Z12iou3d_kerneliiPKfS0_Pfi:
	.zero		932


//--------------------- .nv.constant0._Z12iou2d_kerneliiPKfS0_Pfi --------------------------
	.section	.nv.constant0._Z12iou2d_kerneliiPKfS0_Pfi,"a",@progbits
	.sectionflags	@""
	.align	4
.nv.constant0._Z12iou2d_kerneliiPKfS0_Pfi:
	.zero		932


//--------------------- .nv.constant0._Z22rotate_iou_kernel_evalllPKfS0_Pfi --------------------------
	.section	.nv.constant0._Z22rotate_iou_kernel_evalllPKfS0_Pfi,"a",@progbits
	.sectionflags	@""
	.align	4
.nv.constant0._Z22rotate_iou_kernel_evalllPKfS0_Pfi:
	.zero		940


//--------------------- SYMBOLS --------------------------

	.type		.nv.reservedSmem.offset0,@object
	.size		.nv.reservedSmem.offset0,0x4
	.type		.nv.reservedSmem.cap,@object
	.size		.nv.reservedSmem.cap,0x4
